// auto-generated by cutlass_sweep.grouped_gemm — config: {"arch": "sm_100", "cluster_m": 2, "cluster_n": 1, "dtype": "fp16", "schedule": "2sm", "tile_k": 64, "tile_m": 128, "tile_n": 256}
#include "cutlass/cutlass.h"
#include "cutlass/gemm/group_array_problem_shape.hpp"
#include "cutlass/gemm/collective/collective_builder.hpp"
#include "cutlass/gemm/device/gemm_universal_adapter.h"
#include "cutlass/gemm/kernel/gemm_universal.hpp"
#include "cutlass/epilogue/collective/collective_builder.hpp"

using Elem = cutlass::half_t;
using Acc  = float;
using ElemC = cutlass::half_t;
using TileShape    = cute::Shape<cute::_128, cute::_256, cute::_64>;
using ClusterShape = cute::Shape<cute::_2, cute::_1, cute::_1>;
using ProblemShape = cutlass::gemm::GroupProblemShape<cute::Shape<int,int,int>>;

using CollectiveEpilogue = typename cutlass::epilogue::collective::CollectiveBuilder<
    cutlass::arch::Sm100, cutlass::arch::OpClassTensorOp,
    TileShape, ClusterShape,
    cutlass::epilogue::collective::EpilogueTileAuto,
    Acc, Acc,
    ElemC, cutlass::layout::ColumnMajor *, 128 / cutlass::sizeof_bits<ElemC>::value,
    ElemC, cutlass::layout::ColumnMajor *, 128 / cutlass::sizeof_bits<ElemC>::value,
    cutlass::epilogue::PtrArrayTmaWarpSpecialized2Sm
  >::CollectiveOp;

using CollectiveMainloop = typename cutlass::gemm::collective::CollectiveBuilder<
    cutlass::arch::Sm100, cutlass::arch::OpClassTensorOp,
    Elem, cutlass::layout::RowMajor *, 128 / cutlass::sizeof_bits<Elem>::value,
    Elem, cutlass::layout::ColumnMajor *, 128 / cutlass::sizeof_bits<Elem>::value,
    Acc,
    TileShape, ClusterShape,
    cutlass::gemm::collective::StageCountAutoCarveout<
        static_cast<int>(sizeof(typename CollectiveEpilogue::SharedStorage))>,
    cutlass::gemm::KernelPtrArrayTmaWarpSpecialized2SmSm100
  >::CollectiveOp;

using GemmKernel = cutlass::gemm::kernel::GemmUniversal<
    ProblemShape, CollectiveMainloop, CollectiveEpilogue>;
using Gemm = cutlass::gemm::device::GemmUniversalAdapter<GemmKernel>;

auto* _anchor = &cutlass::device_kernel<GemmKernel>;


// ===== COMPILED SASS (sm_100a) =====

	.target	sm_100a

	.elftype	@"ET_EXEC"


//--------------------- .note.nv.tkinfo           --------------------------
	.section	.note.nv.tkinfo,"",@"SHT_NOTE"
	.sectionflags	@"SHF_NOTE_NV_TKINFO"
	.tkinfo
        /*0018*/ 	.word	0x00000002
        /*0030*/ 	.string	""
        /*0030*/ 	.string	"ptxas"
        /*0030*/ 	.string	"Cuda compilation tools, release 13.0, V13.0.88"
        /*0030*/ 	.string	"Build cuda_13.0.r13.0/compiler.36424714_0"
        /*0030*/ 	.string	"-arch sm_100a -m 64 "



//--------------------- .note.nv.cuinfo           --------------------------
	.section	.note.nv.cuinfo,"",@"SHT_NOTE"
	.sectionflags	@"SHF_NOTE_NV_CUINFO"
        /*0018*/ 	.short	0x0002
        /*001a*/ 	.short	0x0064
        /*001c*/ 	.short	0x0082
	.zero		2


//--------------------- .nv.info                  --------------------------
	.section	.nv.info,"",@"SHT_CUDA_INFO"
	.align	4


	//----- nvinfo : EIATTR_REGCOUNT
	.align		4
        /*0000*/ 	.byte	0x04, 0x2f
        /*0002*/ 	.short	(.L_19 - .L_18)
	.align		4
.L_18:
        /*0004*/ 	.word	index@(_ZN7cutlass13device_kernelINS_4gemm6kernel13GemmUniversalINS1_17GroupProblemShapeIN4cute5tupleIJiiiEEEEENS1_10collective13CollectiveMmaINS1_40MainloopSm100ArrayTmaUmmaWarpSpecializedILi7ELi8ELi4ENS6_IJNS5_1CILi2EEENSC_ILi1EEESE_EEEEENS6_IJNSC_ILi128EEENSC_ILi256EEENSC_ILi64EEEEEENS_6half_tEPNS6_IJlSE_NSC_ILi0EEEEEESL_SO_NS5_8TiledMMAINS5_8MMA_AtomIJNS5_26SM100_MMA_F16BF16_2x1SM_SSISL_SL_fLi128ELi256ELNS5_4UMMA5MajorE0ELST_0ELNSS_7ScaleInE0ELSU_0EEEEEENS5_6LayoutINS6_IJSE_SE_SE_EEENS6_IJSM_SM_SM_EEEEENS6_IJNS5_10UnderscoreES11_S11_EEEEENS5_18SM100_TMA_2SM_LOADENS5_14ComposedLayoutINS5_7SwizzleILi3ELi4ELi3EEENS5_18smem_ptr_flag_bitsILi16EEENSX_INS6_IJNSC_ILi8EEESJ_EEENS6_IJSJ_SE_EEEEEEEvNS5_8identityES14_S1E_vS1F_EENS_8epilogue10collective18CollectiveEpilogueINS1H_31Sm100PtrArrayTmaWarpSpecializedILi4ELi2ELi32ELb1ELb0EEEJNS6_IJSJ_SI_SJ_EEENS6_IJNSX_ISJ_SE_EENSX_INS6_IJNSC_ILi32EEESD_EEENS6_IJSE_SH_EEEEEEEESL_PNS6_IJSE_lSM_EEESL_S1U_NS1H_6fusion15FusionCallbacksIS1L_NS1V_17LinearCombinationISL_fSL_fLNS_15FloatRoundStyleE2EEES1M_S1S_JEEENS5_5SM1004TMEM4LOAD26SM100_TMEM_LOAD_16dp256b4xENS5_13SM90_TMA_LOADENS15_IS17_S19_NSX_INS6_IJSJ_S1A_EEENS6_IJSE_SJ_EEEEEEENS5_17SM75_U16x8_LDSM_TENS5_14SM90_TMA_STOREES29_NS5_17SM90_U16x8_STSM_TENS5_39AutoVectorizingCopyWithAssumedAlignmentILi128EEEEEEvvEEEEvNT_6ParamsE)
        /*0008*/ 	.word	0x000000a8


	//----- nvinfo : EIATTR_FRAME_SIZE
	.align		4
.L_19:
        /*000c*/ 	.byte	0x04, 0x11
        /*000e*/ 	.short	(.L_21 - .L_20)
	.align		4
.L_20:
        /*0010*/ 	.word	index@($__internal_3_$__cuda_sm20_div_u64)
        /*0014*/ 	.word	0x00000000


	//----- nvinfo : EIATTR_FRAME_SIZE
	.align		4
.L_21:
        /*0018*/ 	.byte	0x04, 0x11
        /*001a*/ 	.short	(.L_23 - .L_22)
	.align		4
.L_22:
        /*001c*/ 	.word	index@($__internal_2_$__cuda_sm10x_tcgen05_guardrail_trap_unallocated_columns_being_dealloced)
        /*0020*/ 	.word	0x00000000


	//----- nvinfo : EIATTR_FRAME_SIZE
	.align		4
.L_23:
        /*0024*/ 	.byte	0x04, 0x11
        /*0026*/ 	.short	(.L_25 - .L_24)
	.align		4
.L_24:
        /*0028*/ 	.word	index@($__internal_1_$__cuda_sm10x_tcgen05_guardrail_trap_phase_invalid_during_alloc)
        /*002c*/ 	.word	0x00000000


	//----- nvinfo : EIATTR_FRAME_SIZE
	.align		4
.L_25:
        /*0030*/ 	.byte	0x04, 0x11
        /*0032*/ 	.short	(.L_27 - .L_26)
	.align		4
.L_26:
        /*0034*/ 	.word	index@($__internal_0_$__cuda_sm10x_tcgen05_guardrail_trap_col_being_dealloced_not_returned_by_alloc)
        /*0038*/ 	.word	0x00000000


	//----- nvinfo : EIATTR_FRAME_SIZE
	.align		4
.L_27:
        /*003c*/ 	.byte	0x04, 0x11
        /*003e*/ 	.short	(.L_29 - .L_28)
	.align		4
.L_28:
        /*0040*/ 	.word	index@(_ZN7cutlass13device_kernelINS_4gemm6kernel13GemmUniversalINS1_17GroupProblemShapeIN4cute5tupleIJiiiEEEEENS1_10collective13CollectiveMmaINS1_40MainloopSm100ArrayTmaUmmaWarpSpecializedILi7ELi8ELi4ENS6_IJNS5_1CILi2EEENSC_ILi1EEESE_EEEEENS6_IJNSC_ILi128EEENSC_ILi256EEENSC_ILi64EEEEEENS_6half_tEPNS6_IJlSE_NSC_ILi0EEEEEESL_SO_NS5_8TiledMMAINS5_8MMA_AtomIJNS5_26SM100_MMA_F16BF16_2x1SM_SSISL_SL_fLi128ELi256ELNS5_4UMMA5MajorE0ELST_0ELNSS_7ScaleInE0ELSU_0EEEEEENS5_6LayoutINS6_IJSE_SE_SE_EEENS6_IJSM_SM_SM_EEEEENS6_IJNS5_10UnderscoreES11_S11_EEEEENS5_18SM100_TMA_2SM_LOADENS5_14ComposedLayoutINS5_7SwizzleILi3ELi4ELi3EEENS5_18smem_ptr_flag_bitsILi16EEENSX_INS6_IJNSC_ILi8EEESJ_EEENS6_IJSJ_SE_EEEEEEEvNS5_8identityES14_S1E_vS1F_EENS_8epilogue10collective18CollectiveEpilogueINS1H_31Sm100PtrArrayTmaWarpSpecializedILi4ELi2ELi32ELb1ELb0EEEJNS6_IJSJ_SI_SJ_EEENS6_IJNSX_ISJ_SE_EENSX_INS6_IJNSC_ILi32EEESD_EEENS6_IJSE_SH_EEEEEEEESL_PNS6_IJSE_lSM_EEESL_S1U_NS1H_6fusion15FusionCallbacksIS1L_NS1V_17LinearCombinationISL_fSL_fLNS_15FloatRoundStyleE2EEES1M_S1S_JEEENS5_5SM1004TMEM4LOAD26SM100_TMEM_LOAD_16dp256b4xENS5_13SM90_TMA_LOADENS15_IS17_S19_NSX_INS6_IJSJ_S1A_EEENS6_IJSE_SJ_EEEEEEENS5_17SM75_U16x8_LDSM_TENS5_14SM90_TMA_STOREES29_NS5_17SM90_U16x8_STSM_TENS5_39AutoVectorizingCopyWithAssumedAlignmentILi128EEEEEEvvEEEEvNT_6ParamsE)
        /*0044*/ 	.word	0x00000000


	//----- nvinfo : EIATTR_MIN_STACK_SIZE
	.align		4
.L_29:
        /*0048*/ 	.byte	0x04, 0x12
        /*004a*/ 	.short	(.L_31 - .L_30)
	.align		4
.L_30:
        /*004c*/ 	.word	index@(_ZN7cutlass13device_kernelINS_4gemm6kernel13GemmUniversalINS1_17GroupProblemShapeIN4cute5tupleIJiiiEEEEENS1_10collective13CollectiveMmaINS1_40MainloopSm100ArrayTmaUmmaWarpSpecializedILi7ELi8ELi4ENS6_IJNS5_1CILi2EEENSC_ILi1EEESE_EEEEENS6_IJNSC_ILi128EEENSC_ILi256EEENSC_ILi64EEEEEENS_6half_tEPNS6_IJlSE_NSC_ILi0EEEEEESL_SO_NS5_8TiledMMAINS5_8MMA_AtomIJNS5_26SM100_MMA_F16BF16_2x1SM_SSISL_SL_fLi128ELi256ELNS5_4UMMA5MajorE0ELST_0ELNSS_7ScaleInE0ELSU_0EEEEEENS5_6LayoutINS6_IJSE_SE_SE_EEENS6_IJSM_SM_SM_EEEEENS6_IJNS5_10UnderscoreES11_S11_EEEEENS5_18SM100_TMA_2SM_LOADENS5_14ComposedLayoutINS5_7SwizzleILi3ELi4ELi3EEENS5_18smem_ptr_flag_bitsILi16EEENSX_INS6_IJNSC_ILi8EEESJ_EEENS6_IJSJ_SE_EEEEEEEvNS5_8identityES14_S1E_vS1F_EENS_8epilogue10collective18CollectiveEpilogueINS1H_31Sm100PtrArrayTmaWarpSpecializedILi4ELi2ELi32ELb1ELb0EEEJNS6_IJSJ_SI_SJ_EEENS6_IJNSX_ISJ_SE_EENSX_INS6_IJNSC_ILi32EEESD_EEENS6_IJSE_SH_EEEEEEEESL_PNS6_IJSE_lSM_EEESL_S1U_NS1H_6fusion15FusionCallbacksIS1L_NS1V_17LinearCombinationISL_fSL_fLNS_15FloatRoundStyleE2EEES1M_S1S_JEEENS5_5SM1004TMEM4LOAD26SM100_TMEM_LOAD_16dp256b4xENS5_13SM90_TMA_LOADENS15_IS17_S19_NSX_INS6_IJSJ_S1A_EEENS6_IJSE_SJ_EEEEEEENS5_17SM75_U16x8_LDSM_TENS5_14SM90_TMA_STOREES29_NS5_17SM90_U16x8_STSM_TENS5_39AutoVectorizingCopyWithAssumedAlignmentILi128EEEEEEvvEEEEvNT_6ParamsE)
        /*0050*/ 	.word	0x00000000
.L_31:


//--------------------- .nv.compat                --------------------------
	.section	.nv.compat,"",@"SHT_CUDA_COMPAT_INFO"
	.align	4
        /*0000*/ 	.byte	0x02, 0x09, 0x01, 0x00, 0x02, 0x02, 0x02, 0x00, 0x02, 0x05, 0x05, 0x00, 0x03, 0x07, 0x01, 0x01
        /*0010*/ 	.byte	0x02, 0x03, 0x03, 0x00, 0x02, 0x06, 0x01, 0x00, 0x04, 0x0b, 0x08, 0x00, 0x09, 0x00, 0x00, 0x00
        /*0020*/ 	.byte	0x00, 0x00, 0x00, 0x00


//--------------------- .nv.info._ZN7cutlass13device_kernelINS_4gemm6kernel13GemmUniversalINS1_17GroupProblemShapeIN4cute5tupleIJiiiEEEEENS1_10collective13CollectiveMmaINS1_40MainloopSm100ArrayTmaUmmaWarpSpecializedILi7ELi8ELi4ENS6_IJNS5_1CILi2EEENSC_ILi1EEESE_EEEEENS6_IJNSC_ILi128EEENSC_ILi256EEENSC_ILi64EEEEEENS_6half_tEPNS6_IJlSE_NSC_ILi0EEEEEESL_SO_NS5_8TiledMMAINS5_8MMA_AtomIJNS5_26SM100_MMA_F16BF16_2x1SM_SSISL_SL_fLi128ELi256ELNS5_4UMMA5MajorE0ELST_0ELNSS_7ScaleInE0ELSU_0EEEEEENS5_6LayoutINS6_IJSE_SE_SE_EEENS6_IJSM_SM_SM_EEEEENS6_IJNS5_10UnderscoreES11_S11_EEEEENS5_18SM100_TMA_2SM_LOADENS5_14ComposedLayoutINS5_7SwizzleILi3ELi4ELi3EEENS5_18smem_ptr_flag_bitsILi16EEENSX_INS6_IJNSC_ILi8EEESJ_EEENS6_IJSJ_SE_EEEEEEEvNS5_8identityES14_S1E_vS1F_EENS_8epilogue10collective18CollectiveEpilogueINS1H_31Sm100PtrArrayTmaWarpSpecializedILi4ELi2ELi32ELb1ELb0EEEJNS6_IJSJ_SI_SJ_EEENS6_IJNSX_ISJ_SE_EENSX_INS6_IJNSC_ILi32EEESD_EEENS6_IJSE_SH_EEEEEEEESL_PNS6_IJSE_lSM_EEESL_S1U_NS1H_6fusion15FusionCallbacksIS1L_NS1V_17LinearCombinationISL_fSL_fLNS_15FloatRoundStyleE2EEES1M_S1S_JEEENS5_5SM1004TMEM4LOAD26SM100_TMEM_LOAD_16dp256b4xENS5_13SM90_TMA_LOADENS15_IS17_S19_NSX_INS6_IJSJ_S1A_EEENS6_IJSE_SJ_EEEEEEENS5_17SM75_U16x8_LDSM_TENS5_14SM90_TMA_STOREES29_NS5_17SM90_U16x8_STSM_TENS5_39AutoVectorizingCopyWithAssumedAlignmentILi128EEEEEEvvEEEEvNT_6ParamsE --------------------------
	.section	.nv.info._ZN7cutlass13device_kernelINS_4gemm6kernel13GemmUniversalINS1_17GroupProblemShapeIN4cute5tupleIJiiiEEEEENS1_10collective13CollectiveMmaINS1_40MainloopSm100ArrayTmaUmmaWarpSpecializedILi7ELi8ELi4ENS6_IJNS5_1CILi2EEENSC_ILi1EEESE_EEEEENS6_IJNSC_ILi128EEENSC_ILi256EEENSC_ILi64EEEEEENS_6half_tEPNS6_IJlSE_NSC_ILi0EEEEEESL_SO_NS5_8TiledMMAINS5_8MMA_AtomIJNS5_26SM100_MMA_F16BF16_2x1SM_SSISL_SL_fLi128ELi256ELNS5_4UMMA5MajorE0ELST_0ELNSS_7ScaleInE0ELSU_0EEEEEENS5_6LayoutINS6_IJSE_SE_SE_EEENS6_IJSM_SM_SM_EEEEENS6_IJNS5_10UnderscoreES11_S11_EEEEENS5_18SM100_TMA_2SM_LOADENS5_14ComposedLayoutINS5_7SwizzleILi3ELi4ELi3EEENS5_18smem_ptr_flag_bitsILi16EEENSX_INS6_IJNSC_ILi8EEESJ_EEENS6_IJSJ_SE_EEEEEEEvNS5_8identityES14_S1E_vS1F_EENS_8epilogue10collective18CollectiveEpilogueINS1H_31Sm100PtrArrayTmaWarpSpecializedILi4ELi2ELi32ELb1ELb0EEEJNS6_IJSJ_SI_SJ_EEENS6_IJNSX_ISJ_SE_EENSX_INS6_IJNSC_ILi32EEESD_EEENS6_IJSE_SH_EEEEEEEESL_PNS6_IJSE_lSM_EEESL_S1U_NS1H_6fusion15FusionCallbacksIS1L_NS1V_17LinearCombinationISL_fSL_fLNS_15FloatRoundStyleE2EEES1M_S1S_JEEENS5_5SM1004TMEM4LOAD26SM100_TMEM_LOAD_16dp256b4xENS5_13SM90_TMA_LOADENS15_IS17_S19_NSX_INS6_IJSJ_S1A_EEENS6_IJSE_SJ_EEEEEEENS5_17SM75_U16x8_LDSM_TENS5_14SM90_TMA_STOREES29_NS5_17SM90_U16x8_STSM_TENS5_39AutoVectorizingCopyWithAssumedAlignmentILi128EEEEEEvvEEEEvNT_6ParamsE,"",@"SHT_CUDA_INFO"
	.sectionflags	@""
	.align	4


	//----- nvinfo : EIATTR_CUDA_API_VERSION
	.align		4
        /*0000*/ 	.byte	0x04, 0x37
        /*0002*/ 	.short	(.L_33 - .L_32)
.L_32:
        /*0004*/ 	.word	0x00000082


	//----- nvinfo : EIATTR_KPARAM_INFO
	.align		4
.L_33:
        /*0008*/ 	.byte	0x04, 0x17
        /*000a*/ 	.short	(.L_35 - .L_34)
.L_34:
        /*000c*/ 	.word	0x00000000
        /*0010*/ 	.short	0x0000
        /*0012*/ 	.short	0x0000
        /*0014*/ 	.byte	0x00, 0xf0, 0x01, 0x24


	//----- nvinfo : EIATTR_AT_ENTRY_FRAGMENTS
	.align		4
.L_35:
        /*0018*/ 	.byte	0x04, 0x4f
        /*001a*/ 	.short	(.L_37 - .L_36)


	//   ....[0]....
.L_36:
        /*001c*/ 	.word	0x00000007


	//----- nvinfo : EIATTR_RESERVED_SMEM_USED
	.align		4
.L_37:
        /*0020*/ 	.byte	0x01, 0x41
	.zero		2


	//----- nvinfo : EIATTR_SPARSE_MMA_MASK
	.align		4
        /*0024*/ 	.byte	0x03, 0x50
        /*0026*/ 	.short	0x0000


	//----- nvinfo : EIATTR_TCGEN05_2CTA_USED
	.align		4
        /*0028*/ 	.byte	0x01, 0x52
	.zero		2


	//----- nvinfo : EIATTR_MAXREG_COUNT
	.align		4
        /*002c*/ 	.byte	0x03, 0x1b
        /*002e*/ 	.short	0x00a8


	//----- nvinfo : EIATTR_NUM_BARRIERS
	.align		4
        /*0030*/ 	.byte	0x02, 0x4c
        /*0032*/ 	.byte	0x07
	.zero		1


	//----- nvinfo : EIATTR_EXTERNS
	.align		4
        /*0034*/ 	.byte	0x04, 0x0f
        /*0036*/ 	.short	(.L_39 - .L_38)


	//   ....[0]....
	.align		4
.L_38:
        /*0038*/ 	.word	index@(__assertfail)


	//----- nvinfo : EIATTR_MERCURY_ISA_VERSION
	.align		4
.L_39:
        /*003c*/ 	.byte	0x03, 0x5f
        /*003e*/ 	.short	0x0101


	//----- nvinfo : EIATTR_INT_WARP_WIDE_INSTR_OFFSETS
	.align		4
        /*0040*/ 	.byte	0x04, 0x31
        /*0042*/ 	.short	(.L_41 - .L_40)


	//   ....[0]....
.L_40:
        /*0044*/ 	.word	0x00001120


	//   ....[1]....
        /*0048*/ 	.word	0x000011c0


	//   ....[2]....
        /*004c*/ 	.word	0x00011a60


	//   ....[3]....
        /*0050*/ 	.word	0x00011a80


	//   ....[4]....
        /*0054*/ 	.word	0x00011ab0


	//----- nvinfo : EIATTR_COOP_GROUP_MASK_REGIDS
	.align		4
.L_41:
        /*0058*/ 	.byte	0x04, 0x29
        /*005a*/ 	.short	(.L_43 - .L_42)


	//   ....[0]....
.L_42:
        /*005c*/ 	.word	0xffffffff


	//   ....[1]....
        /*0060*/ 	.word	0xffffffff


	//   ....[2]....
        /*0064*/ 	.word	0xffffffff


	//   ....[3]....
        /*0068*/ 	.word	0xffffffff


	//   ....[4]....
        /*006c*/ 	.word	0xffffffff


	//   ....[5]....
        /*0070*/ 	.word	0xffffffff


	//   ....[6]....
        /*0074*/ 	.word	0xffffffff


	//   ....[7]....
        /*0078*/ 	.word	0xffffffff


	//   ....[8]....
        /*007c*/ 	.word	0xffffffff


	//   ....[9]....
        /*0080*/ 	.word	0xffffffff


	//   ....[10]....
        /*0084*/ 	.word	0xffffffff


	//   ....[11]....
        /*0088*/ 	.word	0xffffffff


	//   ....[12]....
        /*008c*/ 	.word	0xffffffff


	//   ....[13]....
        /*0090*/ 	.word	0xffffffff


	//   ....[14]....
        /*0094*/ 	.word	0xffffffff


	//   ....[15]....
        /*0098*/ 	.word	0xffffffff


	//   ....[16]....
        /*009c*/ 	.word	0xffffffff


	//   ....[17]....
        /*00a0*/ 	.word	0xffffffff


	//   ....[18]....
        /*00a4*/ 	.word	0xffffffff


	//   ....[19]....
        /*00a8*/ 	.word	0xffffffff


	//   ....[20]....
        /*00ac*/ 	.word	0xffffffff


	//   ....[21]....
        /*00b0*/ 	.word	0xffffffff


	//   ....[22]....
        /*00b4*/ 	.word	0xffffffff


	//   ....[23]....
        /*00b8*/ 	.word	0xffffffff


	//   ....[24]....
        /*00bc*/ 	.word	0xffffffff


	//   ....[25]....
        /*00c0*/ 	.word	0xffffffff


	//   ....[26]....
        /*00c4*/ 	.word	0xffffffff


	//   ....[27]....
        /*00c8*/ 	.word	0xffffffff


	//   ....[28]....
        /*00cc*/ 	.word	0xffffffff


	//   ....[29]....
        /*00d0*/ 	.word	0xffffffff


	//   ....[30]....
        /*00d4*/ 	.word	0xffffffff


	//   ....[31]....
        /*00d8*/ 	.word	0xffffffff


	//   ....[32]....
        /*00dc*/ 	.word	0xffffffff


	//   ....[33]....
        /*00e0*/ 	.word	0xffffffff


	//   ....[34]....
        /*00e4*/ 	.word	0xffffffff


	//   ....[35]....
        /*00e8*/ 	.word	0xffffffff


	//   ....[36]....
        /*00ec*/ 	.word	0xffffffff


	//   ....[37]....
        /*00f0*/ 	.word	0xffffffff


	//   ....[38]....
        /*00f4*/ 	.word	0xffffffff


	//   ....[39]....
        /*00f8*/ 	.word	0xffffffff


	//   ....[40]....
        /*00fc*/ 	.word	0xffffffff


	//   ....[41]....
        /*0100*/ 	.word	0xffffffff


	//   ....[42]....
        /*0104*/ 	.word	0xffffffff


	//   ....[43]....
        /*0108*/ 	.word	0xffffffff


	//   ....[44]....
        /*010c*/ 	.word	0xffffffff


	//   ....[45]....
        /*0110*/ 	.word	0xffffffff


	//   ....[46]....
        /*0114*/ 	.word	0xffffffff


	//   ....[47]....
        /*0118*/ 	.word	0xffffffff


	//   ....[48]....
        /*011c*/ 	.word	0xffffffff


	//   ....[49]....
        /*0120*/ 	.word	0xffffffff


	//   ....[50]....
        /*0124*/ 	.word	0xffffffff


	//   ....[51]....
        /*0128*/ 	.word	0xffffffff


	//   ....[52]....
        /*012c*/ 	.word	0xffffffff


	//   ....[53]....
        /*0130*/ 	.word	0xffffffff


	//   ....[54]....
        /*0134*/ 	.word	0xffffffff


	//   ....[55]....
        /*0138*/ 	.word	0xffffffff


	//   ....[56]....
        /*013c*/ 	.word	0xffffffff


	//   ....[57]....
        /*0140*/ 	.word	0xffffffff


	//   ....[58]....
        /*0144*/ 	.word	0xffffffff


	//   ....[59]....
        /*0148*/ 	.word	0xffffffff


	//   ....[60]....
        /*014c*/ 	.word	0xffffffff


	//   ....[61]....
        /*0150*/ 	.word	0xffffffff


	//   ....[62]....
        /*0154*/ 	.word	0xffffffff


	//   ....[63]....
        /*0158*/ 	.word	0xffffffff


	//   ....[64]....
        /*015c*/ 	.word	0xffffffff


	//   ....[65]....
        /*0160*/ 	.word	0xffffffff


	//   ....[66]....
        /*0164*/ 	.word	0xffffffff


	//   ....[67]....
        /*0168*/ 	.word	0xffffffff


	//   ....[68]....
        /*016c*/ 	.word	0xffffffff


	//   ....[69]....
        /*0170*/ 	.word	0xffffffff


	//   ....[70]....
        /*0174*/ 	.word	0xffffffff


	//   ....[71]....
        /*0178*/ 	.word	0xffffffff


	//   ....[72]....
        /*017c*/ 	.word	0xffffffff


	//   ....[73]....
        /*0180*/ 	.word	0xffffffff


	//   ....[74]....
        /*0184*/ 	.word	0xffffffff


	//   ....[75]....
        /*0188*/ 	.word	0xffffffff


	//   ....[76]....
        /*018c*/ 	.word	0xffffffff


	//   ....[77]....
        /*0190*/ 	.word	0xffffffff


	//   ....[78]....
        /*0194*/ 	.word	0xffffffff


	//   ....[79]....
        /*0198*/ 	.word	0xffffffff


	//   ....[80]....
        /*019c*/ 	.word	0xffffffff


	//   ....[81]....
        /*01a0*/ 	.word	0xffffffff


	//   ....[82]....
        /*01a4*/ 	.word	0xffffffff


	//   ....[83]....
        /*01a8*/ 	.word	0xffffffff


	//   ....[84]....
        /*01ac*/ 	.word	0xffffffff


	//   ....[85]....
        /*01b0*/ 	.word	0xffffffff


	//   ....[86]....
        /*01b4*/ 	.word	0xffffffff


	//   ....[87]....
        /*01b8*/ 	.word	0xffffffff


	//   ....[88]....
        /*01bc*/ 	.word	0xffffffff


	//   ....[89]....
        /*01c0*/ 	.word	0xffffffff


	//   ....[90]....
        /*01c4*/ 	.word	0xffffffff


	//   ....[91]....
        /*01c8*/ 	.word	0xffffffff


	//   ....[92]....
        /*01cc*/ 	.word	0xffffffff


	//   ....[93]....
        /*01d0*/ 	.word	0xffffffff


	//   ....[94]....
        /*01d4*/ 	.word	0xffffffff


	//   ....[95]....
        /*01d8*/ 	.word	0xffffffff


	//   ....[96]....
        /*01dc*/ 	.word	0xffffffff


	//   ....[97]....
        /*01e0*/ 	.word	0xffffffff


	//   ....[98]....
        /*01e4*/ 	.word	0xffffffff


	//   ....[99]....
        /*01e8*/ 	.word	0xffffffff


	//   ....[100]....
        /*01ec*/ 	.word	0xffffffff


	//   ....[101]....
        /*01f0*/ 	.word	0xffffffff


	//   ....[102]....
        /*01f4*/ 	.word	0xffffffff


	//   ....[103]....
        /*01f8*/ 	.word	0xffffffff


	//   ....[104]....
        /*01fc*/ 	.word	0xffffffff


	//   ....[105]....
        /*0200*/ 	.word	0xffffffff


	//   ....[106]....
        /*0204*/ 	.word	0xffffffff


	//   ....[107]....
        /*0208*/ 	.word	0xffffffff


	//   ....[108]....
        /*020c*/ 	.word	0xffffffff


	//   ....[109]....
        /*0210*/ 	.word	0xffffffff


	//   ....[110]....
        /*0214*/ 	.word	0xffffffff


	//   ....[111]....
        /*0218*/ 	.word	0xffffffff


	//   ....[112]....
        /*021c*/ 	.word	0xffffffff


	//   ....[113]....
        /*0220*/ 	.word	0xffffffff


	//   ....[114]....
        /*0224*/ 	.word	0xffffffff


	//   ....[115]....
        /*0228*/ 	.word	0xffffffff


	//   ....[116]....
        /*022c*/ 	.word	0xffffffff


	//   ....[117]....
        /*0230*/ 	.word	0xffffffff


	//   ....[118]....
        /*0234*/ 	.word	0xffffffff


	//   ....[119]....
        /*0238*/ 	.word	0xffffffff


	//   ....[120]....
        /*023c*/ 	.word	0xffffffff


	//----- nvinfo : EIATTR_COOP_GROUP_INSTR_OFFSETS
	.align		4
.L_43:
        /*0240*/ 	.byte	0x04, 0x28
        /*0242*/ 	.short	(.L_45 - .L_44)


	//   ....[0]....
.L_44:
        /*0244*/ 	.word	0x000000b0


	//   ....[1]....
        /*0248*/ 	.word	0x00000520


	//   ....[2]....
        /*024c*/ 	.word	0x00000730


	//   ....[3]....
        /*0250*/ 	.word	0x00000740


	//   ....[4]....
        /*0254*/ 	.word	0x000008e0


	//   ....[5]....
        /*0258*/ 	.word	0x00000a70


	//   ....[6]....
        /*025c*/ 	.word	0x00000b60


	//   ....[7]....
        /*0260*/ 	.word	0x00000d70


	//   ....[8]....
        /*0264*/ 	.word	0x00000f80


	//   ....[9]....
        /*0268*/ 	.word	0x00001280


	//   ....[10]....
        /*026c*/ 	.word	0x00002620


	//   ....[11]....
        /*0270*/ 	.word	0x00002650


	//   ....[12]....
        /*0274*/ 	.word	0x000026d0


	//   ....[13]....
        /*0278*/ 	.word	0x000026e0


	//   ....[14]....
        /*027c*/ 	.word	0x00002730


	//   ....[15]....
        /*0280*/ 	.word	0x00002740


	//   ....[16]....
        /*0284*/ 	.word	0x00002780


	//   ....[17]....
        /*0288*/ 	.word	0x000027a0


	//   ....[18]....
        /*028c*/ 	.word	0x000027e0


	//   ....[19]....
        /*0290*/ 	.word	0x00002800


	//   ....[20]....
        /*0294*/ 	.word	0x000028b0


	//   ....[21]....
        /*0298*/ 	.word	0x000029c0


	//   ....[22]....
        /*029c*/ 	.word	0x000029f0


	//   ....[23]....
        /*02a0*/ 	.word	0x00002fc0


	//   ....[24]....
        /*02a4*/ 	.word	0x00002fd0


	//   ....[25]....
        /*02a8*/ 	.word	0x00003020


	//   ....[26]....
        /*02ac*/ 	.word	0x00003030


	//   ....[27]....
        /*02b0*/ 	.word	0x00003080


	//   ....[28]....
        /*02b4*/ 	.word	0x00003090


	//   ....[29]....
        /*02b8*/ 	.word	0x000030e0


	//   ....[30]....
        /*02bc*/ 	.word	0x000030f0


	//   ....[31]....
        /*02c0*/ 	.word	0x00003150


	//   ....[32]....
        /*02c4*/ 	.word	0x00003160


	//   ....[33]....
        /*02c8*/ 	.word	0x000031f0


	//   ....[34]....
        /*02cc*/ 	.word	0x00003240


	//   ....[35]....
        /*02d0*/ 	.word	0x000032c0


	//   ....[36]....
        /*02d4*/ 	.word	0x000032e0


	//   ....[37]....
        /*02d8*/ 	.word	0x000032f0


	//   ....[38]....
        /*02dc*/ 	.word	0x00003300


	//   ....[39]....
        /*02e0*/ 	.word	0x00003310


	//   ....[40]....
        /*02e4*/ 	.word	0x00003320


	//   ....[41]....
        /*02e8*/ 	.word	0x00003f20


	//   ....[42]....
        /*02ec*/ 	.word	0x00004900


	//   ....[43]....
        /*02f0*/ 	.word	0x00005880


	//   ....[44]....
        /*02f4*/ 	.word	0x000058b0


	//   ....[45]....
        /*02f8*/ 	.word	0x00005930


	//   ....[46]....
        /*02fc*/ 	.word	0x00005940


	//   ....[47]....
        /*0300*/ 	.word	0x00005980


	//   ....[48]....
        /*0304*/ 	.word	0x000059a0


	//   ....[49]....
        /*0308*/ 	.word	0x000059f0


	//   ....[50]....
        /*030c*/ 	.word	0x00005a00


	//   ....[51]....
        /*0310*/ 	.word	0x00005a50


	//   ....[52]....
        /*0314*/ 	.word	0x00005a60


	//   ....[53]....
        /*0318*/ 	.word	0x00005b00


	//   ....[54]....
        /*031c*/ 	.word	0x00005bf0


	//   ....[55]....
        /*0320*/ 	.word	0x00005c20


	//   ....[56]....
        /*0324*/ 	.word	0x000061e0


	//   ....[57]....
        /*0328*/ 	.word	0x00006210


	//   ....[58]....
        /*032c*/ 	.word	0x00006260


	//   ....[59]....
        /*0330*/ 	.word	0x00006270


	//   ....[60]....
        /*0334*/ 	.word	0x000062c0


	//   ....[61]....
        /*0338*/ 	.word	0x000062d0


	//   ....[62]....
        /*033c*/ 	.word	0x00006320


	//   ....[63]....
        /*0340*/ 	.word	0x00006330


	//   ....[64]....
        /*0344*/ 	.word	0x00006380


	//   ....[65]....
        /*0348*/ 	.word	0x00006390


	//   ....[66]....
        /*034c*/ 	.word	0x00006430


	//   ....[67]....
        /*0350*/ 	.word	0x00006480


	//   ....[68]....
        /*0354*/ 	.word	0x00006500


	//   ....[69]....
        /*0358*/ 	.word	0x00006520


	//   ....[70]....
        /*035c*/ 	.word	0x00006530


	//   ....[71]....
        /*0360*/ 	.word	0x00006540


	//   ....[72]....
        /*0364*/ 	.word	0x00006550


	//   ....[73]....
        /*0368*/ 	.word	0x00006560


	//   ....[74]....
        /*036c*/ 	.word	0x00007470


	//   ....[75]....
        /*0370*/ 	.word	0x000074a0


	//   ....[76]....
        /*0374*/ 	.word	0x00007520


	//   ....[77]....
        /*0378*/ 	.word	0x00007530


	//   ....[78]....
        /*037c*/ 	.word	0x00007570


	//   ....[79]....
        /*0380*/ 	.word	0x00007590


	//   ....[80]....
        /*0384*/ 	.word	0x000075d0


	//   ....[81]....
        /*0388*/ 	.word	0x000075f0


	//   ....[82]....
        /*038c*/ 	.word	0x00007640


	//   ....[83]....
        /*0390*/ 	.word	0x00007660


	//   ....[84]....
        /*0394*/ 	.word	0x000076f0


	//   ....[85]....
        /*0398*/ 	.word	0x000077e0


	//   ....[86]....
        /*039c*/ 	.word	0x00007810


	//   ....[87]....
        /*03a0*/ 	.word	0x00007dd0


	//   ....[88]....
        /*03a4*/ 	.word	0x00007e00


	//   ....[89]....
        /*03a8*/ 	.word	0x00007e50


	//   ....[90]....
        /*03ac*/ 	.word	0x00007e60


	//   ....[91]....
        /*03b0*/ 	.word	0x00007eb0


	//   ....[92]....
        /*03b4*/ 	.word	0x00007ec0


	//   ....[93]....
        /*03b8*/ 	.word	0x00007f10


	//   ....[94]....
        /*03bc*/ 	.word	0x00007f20


	//   ....[95]....
        /*03c0*/ 	.word	0x00007f70


	//   ....[96]....
        /*03c4*/ 	.word	0x00007f80


	//   ....[97]....
        /*03c8*/ 	.word	0x00008020


	//   ....[98]....
        /*03cc*/ 	.word	0x00008070


	//   ....[99]....
        /*03d0*/ 	.word	0x000080f0


	//   ....[100]....
        /*03d4*/ 	.word	0x00008110


	//   ....[101]....
        /*03d8*/ 	.word	0x00008120


	//   ....[102]....
        /*03dc*/ 	.word	0x00008130


	//   ....[103]....
        /*03e0*/ 	.word	0x00008140


	//   ....[104]....
        /*03e4*/ 	.word	0x00008150


	//   ....[105]....
        /*03e8*/ 	.word	0x00008ea0


	//   ....[106]....
        /*03ec*/ 	.word	0x00009ce0


	//   ....[107]....
        /*03f0*/ 	.word	0x0000a0c0


	//   ....[108]....
        /*03f4*/ 	.word	0x0000a5c0


	//   ....[109]....
        /*03f8*/ 	.word	0x0000e9c0


	//   ....[110]....
        /*03fc*/ 	.word	0x0000ee10


	//   ....[111]....
        /*0400*/ 	.word	0x0000f060


	//   ....[112]....
        /*0404*/ 	.word	0x0000f200


	//   ....[113]....
        /*0408*/ 	.word	0x0000fa10


	//   ....[114]....
        /*040c*/ 	.word	0x0000feb0


	//   ....[115]....
        /*0410*/ 	.word	0x00010280


	//   ....[116]....
        /*0414*/ 	.word	0x00010650


	//   ....[117]....
        /*0418*/ 	.word	0x00010b40


	//   ....[118]....
        /*041c*/ 	.word	0x00010b70


	//   ....[119]....
        /*0420*/ 	.word	0x00011960


	//   ....[120]....
        /*0424*/ 	.word	0x00011b70


	//----- nvinfo : EIATTR_REG_RECONFIG
	.align		4
.L_45:
        /*0428*/ 	.byte	0x01, 0x54
	.zero		2


	//----- nvinfo : EIATTR_VRC_CTA_INIT_COUNT
	.align		4
        /*042c*/ 	.byte	0x02, 0x4a
        /*042e*/ 	.byte	0x80
	.zero		1


	//----- nvinfo : EIATTR_SYSCALL_OFFSETS
	.align		4
        /*0430*/ 	.byte	0x04, 0x46
        /*0432*/ 	.short	(.L_47 - .L_46)


	//   ....[0]....
.L_46:
        /*0434*/ 	.word	0x0000a980


	//   ....[1]....
        /*0438*/ 	.word	0x0000aa70


	//   ....[2]....
        /*043c*/ 	.word	0x0000b1c0


	//   ....[3]....
        /*0440*/ 	.word	0x0000b330


	//   ....[4]....
        /*0444*/ 	.word	0x0000c030


	//   ....[5]....
        /*0448*/ 	.word	0x0000c1a0


	//   ....[6]....
        /*044c*/ 	.word	0x0000ce30


	//   ....[7]....
        /*0450*/ 	.word	0x0000cfa0


	//   ....[8]....
        /*0454*/ 	.word	0x0000dc70


	//   ....[9]....
        /*0458*/ 	.word	0x0000dde0


	//----- nvinfo : EIATTR_MBARRIER_INSTR_OFFSETS
	.align		4
.L_47:
        /*045c*/ 	.byte	0x04, 0x39
        /*045e*/ 	.short	(.L_49 - .L_48)


	//   ....[0]....
.L_48:
        /*0460*/ 	.word	0x000007f0
        /*0464*/ 	.word	0x000000ff
        /*0468*/ 	.word	0x00000000
        /*046c*/ 	.short	0x0100
        /*046e*/ 	.byte	0x05
	.zero		1


	//   ....[1]....
        /*0470*/ 	.word	0x00000800
        /*0474*/ 	.word	0x000000ff
        /*0478*/ 	.word	0x00000038
        /*047c*/ 	.short	0x0100
        /*047e*/ 	.byte	0x05
	.zero		1


	//   ....[2]....
        /*0480*/ 	.word	0x00000810
        /*0484*/ 	.word	0x000000ff
        /*0488*/ 	.word	0x00000008
        /*048c*/ 	.short	0x0100
        /*048e*/ 	.byte	0x05
	.zero		1


	//   ....[3]....
        /*0490*/ 	.word	0x00000820
        /*0494*/ 	.word	0x000000ff
        /*0498*/ 	.word	0x00000040
        /*049c*/ 	.short	0x0100
        /*049e*/ 	.byte	0x05
	.zero		1


	//   ....[4]....
        /*04a0*/ 	.word	0x00000830
        /*04a4*/ 	.word	0x000000ff
        /*04a8*/ 	.word	0x00000010
        /*04ac*/ 	.short	0x0100
        /*04ae*/ 	.byte	0x05
	.zero		1


	//   ....[5]....
        /*04b0*/ 	.word	0x00000840
        /*04b4*/ 	.word	0x000000ff
        /*04b8*/ 	.word	0x00000048
        /*04bc*/ 	.short	0x0100
        /*04be*/ 	.byte	0x05
	.zero		1


	//   ....[6]....
        /*04c0*/ 	.word	0x00000850
        /*04c4*/ 	.word	0x000000ff
        /*04c8*/ 	.word	0x00000018
        /*04cc*/ 	.short	0x0100
        /*04ce*/ 	.byte	0x05
	.zero		1


	//   ....[7]....
        /*04d0*/ 	.word	0x00000860
        /*04d4*/ 	.word	0x000000ff
        /*04d8*/ 	.word	0x00000050
        /*04dc*/ 	.short	0x0100
        /*04de*/ 	.byte	0x05
	.zero		1


	//   ....[8]....
        /*04e0*/ 	.word	0x00000870
        /*04e4*/ 	.word	0x000000ff
        /*04e8*/ 	.word	0x00000020
        /*04ec*/ 	.short	0x0100
        /*04ee*/ 	.byte	0x05
	.zero		1


	//   ....[9]....
        /*04f0*/ 	.word	0x00000880
        /*04f4*/ 	.word	0x000000ff
        /*04f8*/ 	.word	0x00000058
        /*04fc*/ 	.short	0x0100
        /*04fe*/ 	.byte	0x05
	.zero		1


	//   ....[10]....
        /*0500*/ 	.word	0x00000890
        /*0504*/ 	.word	0x000000ff
        /*0508*/ 	.word	0x00000028
        /*050c*/ 	.short	0x0100
        /*050e*/ 	.byte	0x05
	.zero		1


	//   ....[11]....
        /*0510*/ 	.word	0x000008a0
        /*0514*/ 	.word	0x000000ff
        /*0518*/ 	.word	0x00000060
        /*051c*/ 	.short	0x0100
        /*051e*/ 	.byte	0x05
	.zero		1


	//   ....[12]....
        /*0520*/ 	.word	0x000008b0
        /*0524*/ 	.word	0x000000ff
        /*0528*/ 	.word	0x00000030
        /*052c*/ 	.short	0x0100
        /*052e*/ 	.byte	0x05
	.zero		1


	//   ....[13]....
        /*0530*/ 	.word	0x000008c0
        /*0534*/ 	.word	0x000000ff
        /*0538*/ 	.word	0x00000068
        /*053c*/ 	.short	0x0100
        /*053e*/ 	.byte	0x05
	.zero		1


	//   ....[14]....
        /*0540*/ 	.word	0x000009e0
        /*0544*/ 	.word	0x000000ff
        /*0548*/ 	.word	0x00000070
        /*054c*/ 	.short	0x0100
        /*054e*/ 	.byte	0x06
	.zero		1


	//   ....[15]....
        /*0550*/ 	.word	0x000009f0
        /*0554*/ 	.word	0x000000ff
        /*0558*/ 	.word	0x00000090
        /*055c*/ 	.short	0x0100
        /*055e*/ 	.byte	0x06
	.zero		1


	//   ....[16]....
        /*0560*/ 	.word	0x00000a00
        /*0564*/ 	.word	0x000000ff
        /*0568*/ 	.word	0x00000078
        /*056c*/ 	.short	0x0100
        /*056e*/ 	.byte	0x06
	.zero		1


	//   ....[17]....
        /*0570*/ 	.word	0x00000a10
        /*0574*/ 	.word	0x000000ff
        /*0578*/ 	.word	0x00000098
        /*057c*/ 	.short	0x0100
        /*057e*/ 	.byte	0x06
	.zero		1


	//   ....[18]....
        /*0580*/ 	.word	0x00000a20
        /*0584*/ 	.word	0x000000ff
        /*0588*/ 	.word	0x00000080
        /*058c*/ 	.short	0x0100
        /*058e*/ 	.byte	0x06
	.zero		1


	//   ....[19]....
        /*0590*/ 	.word	0x00000a30
        /*0594*/ 	.word	0x000000ff
        /*0598*/ 	.word	0x000000a0
        /*059c*/ 	.short	0x0100
        /*059e*/ 	.byte	0x06
	.zero		1


	//   ....[20]....
        /*05a0*/ 	.word	0x00000a40
        /*05a4*/ 	.word	0x000000ff
        /*05a8*/ 	.word	0x00000088
        /*05ac*/ 	.short	0x0100
        /*05ae*/ 	.byte	0x06
	.zero		1


	//   ....[21]....
        /*05b0*/ 	.word	0x00000a50
        /*05b4*/ 	.word	0x000000ff
        /*05b8*/ 	.word	0x000000a8
        /*05bc*/ 	.short	0x0100
        /*05be*/ 	.byte	0x06
	.zero		1


	//   ....[22]....
        /*05c0*/ 	.word	0x00000b30
        /*05c4*/ 	.word	0x000000ff
        /*05c8*/ 	.word	0x000000b0
        /*05cc*/ 	.short	0x0100
        /*05ce*/ 	.byte	0x05
	.zero		1


	//   ....[23]....
        /*05d0*/ 	.word	0x00000b40
        /*05d4*/ 	.word	0x000000ff
        /*05d8*/ 	.word	0x000000b8
        /*05dc*/ 	.short	0x0100
        /*05de*/ 	.byte	0x05
	.zero		1


	//   ....[24]....
        /*05e0*/ 	.word	0x00000c60
        /*05e4*/ 	.word	0x000000ff
        /*05e8*/ 	.word	0x000000c0
        /*05ec*/ 	.short	0x0100
        /*05ee*/ 	.byte	0x06
	.zero		1


	//   ....[25]....
        /*05f0*/ 	.word	0x00000c70
        /*05f4*/ 	.word	0x000000ff
        /*05f8*/ 	.word	0x00000100
        /*05fc*/ 	.short	0x0100
        /*05fe*/ 	.byte	0x06
	.zero		1


	//   ....[26]....
        /*0600*/ 	.word	0x00000c80
        /*0604*/ 	.word	0x000000ff
        /*0608*/ 	.word	0x000000c8
        /*060c*/ 	.short	0x0100
        /*060e*/ 	.byte	0x06
	.zero		1


	//   ....[27]....
        /*0610*/ 	.word	0x00000c90
        /*0614*/ 	.word	0x000000ff
        /*0618*/ 	.word	0x00000108
        /*061c*/ 	.short	0x0100
        /*061e*/ 	.byte	0x06
	.zero		1


	//   ....[28]....
        /*0620*/ 	.word	0x00000ca0
        /*0624*/ 	.word	0x000000ff
        /*0628*/ 	.word	0x000000d0
        /*062c*/ 	.short	0x0100
        /*062e*/ 	.byte	0x06
	.zero		1


	//   ....[29]....
        /*0630*/ 	.word	0x00000cb0
        /*0634*/ 	.word	0x000000ff
        /*0638*/ 	.word	0x00000110
        /*063c*/ 	.short	0x0100
        /*063e*/ 	.byte	0x06
	.zero		1


	//   ....[30]....
        /*0640*/ 	.word	0x00000cc0
        /*0644*/ 	.word	0x000000ff
        /*0648*/ 	.word	0x000000d8
        /*064c*/ 	.short	0x0100
        /*064e*/ 	.byte	0x06
	.zero		1


	//   ....[31]....
        /*0650*/ 	.word	0x00000cd0
        /*0654*/ 	.word	0x000000ff
        /*0658*/ 	.word	0x00000118
        /*065c*/ 	.short	0x0100
        /*065e*/ 	.byte	0x06
	.zero		1


	//   ....[32]....
        /*0660*/ 	.word	0x00000ce0
        /*0664*/ 	.word	0x000000ff
        /*0668*/ 	.word	0x000000e0
        /*066c*/ 	.short	0x0100
        /*066e*/ 	.byte	0x06
	.zero		1


	//   ....[33]....
        /*0670*/ 	.word	0x00000cf0
        /*0674*/ 	.word	0x000000ff
        /*0678*/ 	.word	0x00000120
        /*067c*/ 	.short	0x0100
        /*067e*/ 	.byte	0x06
	.zero		1


	//   ....[34]....
        /*0680*/ 	.word	0x00000d00
        /*0684*/ 	.word	0x000000ff
        /*0688*/ 	.word	0x000000e8
        /*068c*/ 	.short	0x0100
        /*068e*/ 	.byte	0x06
	.zero		1


	//   ....[35]....
        /*0690*/ 	.word	0x00000d10
        /*0694*/ 	.word	0x000000ff
        /*0698*/ 	.word	0x00000128
        /*069c*/ 	.short	0x0100
        /*069e*/ 	.byte	0x06
	.zero		1


	//   ....[36]....
        /*06a0*/ 	.word	0x00000d20
        /*06a4*/ 	.word	0x000000ff
        /*06a8*/ 	.word	0x000000f0
        /*06ac*/ 	.short	0x0100
        /*06ae*/ 	.byte	0x06
	.zero		1


	//   ....[37]....
        /*06b0*/ 	.word	0x00000d30
        /*06b4*/ 	.word	0x000000ff
        /*06b8*/ 	.word	0x00000130
        /*06bc*/ 	.short	0x0100
        /*06be*/ 	.byte	0x06
	.zero		1


	//   ....[38]....
        /*06c0*/ 	.word	0x00000d40
        /*06c4*/ 	.word	0x000000ff
        /*06c8*/ 	.word	0x000000f8
        /*06cc*/ 	.short	0x0100
        /*06ce*/ 	.byte	0x06
	.zero		1


	//   ....[39]....
        /*06d0*/ 	.word	0x00000d50
        /*06d4*/ 	.word	0x000000ff
        /*06d8*/ 	.word	0x00000138
        /*06dc*/ 	.short	0x0100
        /*06de*/ 	.byte	0x06
	.zero		1


	//   ....[40]....
        /*06e0*/ 	.word	0x00000e70
        /*06e4*/ 	.word	0x000000ff
        /*06e8*/ 	.word	0x000001a0
        /*06ec*/ 	.short	0x0100
        /*06ee*/ 	.byte	0x06
	.zero		1


	//   ....[41]....
        /*06f0*/ 	.word	0x00000e80
        /*06f4*/ 	.word	0x000000ff
        /*06f8*/ 	.word	0x000001e0
        /*06fc*/ 	.short	0x0100
        /*06fe*/ 	.byte	0x06
	.zero		1


	//   ....[42]....
        /*0700*/ 	.word	0x00000e90
        /*0704*/ 	.word	0x000000ff
        /*0708*/ 	.word	0x000001a8
        /*070c*/ 	.short	0x0100
        /*070e*/ 	.byte	0x06
	.zero		1


	//   ....[43]....
        /*0710*/ 	.word	0x00000ea0
        /*0714*/ 	.word	0x000000ff
        /*0718*/ 	.word	0x000001e8
        /*071c*/ 	.short	0x0100
        /*071e*/ 	.byte	0x06
	.zero		1


	//   ....[44]....
        /*0720*/ 	.word	0x00000eb0
        /*0724*/ 	.word	0x000000ff
        /*0728*/ 	.word	0x000001b0
        /*072c*/ 	.short	0x0100
        /*072e*/ 	.byte	0x06
	.zero		1


	//   ....[45]....
        /*0730*/ 	.word	0x00000ec0
        /*0734*/ 	.word	0x000000ff
        /*0738*/ 	.word	0x000001f0
        /*073c*/ 	.short	0x0100
        /*073e*/ 	.byte	0x06
	.zero		1


	//   ....[46]....
        /*0740*/ 	.word	0x00000ed0
        /*0744*/ 	.word	0x000000ff
        /*0748*/ 	.word	0x000001b8
        /*074c*/ 	.short	0x0100
        /*074e*/ 	.byte	0x06
	.zero		1


	//   ....[47]....
        /*0750*/ 	.word	0x00000ee0
        /*0754*/ 	.word	0x000000ff
        /*0758*/ 	.word	0x000001f8
        /*075c*/ 	.short	0x0100
        /*075e*/ 	.byte	0x06
	.zero		1


	//   ....[48]....
        /*0760*/ 	.word	0x00000ef0
        /*0764*/ 	.word	0x000000ff
        /*0768*/ 	.word	0x000001c0
        /*076c*/ 	.short	0x0100
        /*076e*/ 	.byte	0x06
	.zero		1


	//   ....[49]....
        /*0770*/ 	.word	0x00000f00
        /*0774*/ 	.word	0x000000ff
        /*0778*/ 	.word	0x00000200
        /*077c*/ 	.short	0x0100
        /*077e*/ 	.byte	0x06
	.zero		1


	//   ....[50]....
        /*0780*/ 	.word	0x00000f10
        /*0784*/ 	.word	0x000000ff
        /*0788*/ 	.word	0x000001c8
        /*078c*/ 	.short	0x0100
        /*078e*/ 	.byte	0x06
	.zero		1


	//   ....[51]....
        /*0790*/ 	.word	0x00000f20
        /*0794*/ 	.word	0x000000ff
        /*0798*/ 	.word	0x00000208
        /*079c*/ 	.short	0x0100
        /*079e*/ 	.byte	0x06
	.zero		1


	//   ....[52]....
        /*07a0*/ 	.word	0x00000f30
        /*07a4*/ 	.word	0x000000ff
        /*07a8*/ 	.word	0x000001d0
        /*07ac*/ 	.short	0x0100
        /*07ae*/ 	.byte	0x06
	.zero		1


	//   ....[53]....
        /*07b0*/ 	.word	0x00000f40
        /*07b4*/ 	.word	0x000000ff
        /*07b8*/ 	.word	0x00000210
        /*07bc*/ 	.short	0x0100
        /*07be*/ 	.byte	0x06
	.zero		1


	//   ....[54]....
        /*07c0*/ 	.word	0x00000f50
        /*07c4*/ 	.word	0x000000ff
        /*07c8*/ 	.word	0x000001d8
        /*07cc*/ 	.short	0x0100
        /*07ce*/ 	.byte	0x06
	.zero		1


	//   ....[55]....
        /*07d0*/ 	.word	0x00000f60
        /*07d4*/ 	.word	0x000000ff
        /*07d8*/ 	.word	0x00000218
        /*07dc*/ 	.short	0x0100
        /*07de*/ 	.byte	0x06
	.zero		1


	//   ....[56]....
        /*07e0*/ 	.word	0x00001090
        /*07e4*/ 	.word	0x000000ff
        /*07e8*/ 	.word	0x00000140
        /*07ec*/ 	.short	0x0100
        /*07ee*/ 	.byte	0x06
	.zero		1


	//   ....[57]....
        /*07f0*/ 	.word	0x000010a0
        /*07f4*/ 	.word	0x000000ff
        /*07f8*/ 	.word	0x00000160
        /*07fc*/ 	.short	0x0100
        /*07fe*/ 	.byte	0x06
	.zero		1


	//   ....[58]....
        /*0800*/ 	.word	0x000010b0
        /*0804*/ 	.word	0x000000ff
        /*0808*/ 	.word	0x00000148
        /*080c*/ 	.short	0x0100
        /*080e*/ 	.byte	0x06
	.zero		1


	//   ....[59]....
        /*0810*/ 	.word	0x000010c0
        /*0814*/ 	.word	0x000000ff
        /*0818*/ 	.word	0x00000168
        /*081c*/ 	.short	0x0100
        /*081e*/ 	.byte	0x06
	.zero		1


	//   ....[60]....
        /*0820*/ 	.word	0x000010d0
        /*0824*/ 	.word	0x000000ff
        /*0828*/ 	.word	0x00000150
        /*082c*/ 	.short	0x0100
        /*082e*/ 	.byte	0x06
	.zero		1


	//   ....[61]....
        /*0830*/ 	.word	0x000010e0
        /*0834*/ 	.word	0x000000ff
        /*0838*/ 	.word	0x00000170
        /*083c*/ 	.short	0x0100
        /*083e*/ 	.byte	0x06
	.zero		1


	//   ....[62]....
        /*0840*/ 	.word	0x000010f0
        /*0844*/ 	.word	0x000000ff
        /*0848*/ 	.word	0x00000158
        /*084c*/ 	.short	0x0100
        /*084e*/ 	.byte	0x06
	.zero		1


	//   ....[63]....
        /*0850*/ 	.word	0x00001100
        /*0854*/ 	.word	0x000000ff
        /*0858*/ 	.word	0x00000178
        /*085c*/ 	.short	0x0100
        /*085e*/ 	.byte	0x06
	.zero		1


	//   ....[64]....
        /*0860*/ 	.word	0x00001200
        /*0864*/ 	.word	0x000000ff
        /*0868*/ 	.word	0x00000190
        /*086c*/ 	.short	0x0100
        /*086e*/ 	.byte	0x05
	.zero		1


	//   ....[65]....
        /*0870*/ 	.word	0x00004260
        /*0874*/ 	.word	0x000000ff
        /*0878*/ 	.word	0x00000038
        /*087c*/ 	.short	0x010a
        /*087e*/ 	.byte	0x05
	.zero		1


	//   ....[66]....
        /*0880*/ 	.word	0x000043e0
        /*0884*/ 	.word	0x000000ff
        /*0888*/ 	.word	0x00000038
        /*088c*/ 	.short	0x010a
        /*088e*/ 	.byte	0x09
	.zero		1


	//   ....[67]....
        /*0890*/ 	.word	0x00004580
        /*0894*/ 	.word	0x000000ff
        /*0898*/ 	.word	0x00000038
        /*089c*/ 	.short	0x010a
        /*089e*/ 	.byte	0x04
	.zero		1


	//   ....[68]....
        /*08a0*/ 	.word	0x00004620
        /*08a4*/ 	.word	0x000000ff
        /*08a8*/ 	.word	0x000000b8
        /*08ac*/ 	.short	0x0101
        /*08ae*/ 	.byte	0x0c
	.zero		1


	//   ....[69]....
        /*08b0*/ 	.word	0x00004640
        /*08b4*/ 	.word	0x000000ff
        /*08b8*/ 	.word	0x00000038
        /*08bc*/ 	.short	0x010a
        /*08be*/ 	.byte	0x04
	.zero		1


	//   ....[70]....
        /*08c0*/ 	.word	0x000046c0
        /*08c4*/ 	.word	0x000000ff
        /*08c8*/ 	.word	0x00000038
        /*08cc*/ 	.short	0x010a
        /*08ce*/ 	.byte	0x09
	.zero		1


	//   ....[71]....
        /*08d0*/ 	.word	0x00004860
        /*08d4*/ 	.word	0x000000ff
        /*08d8*/ 	.word	0x00000038
        /*08dc*/ 	.short	0x010a
        /*08de*/ 	.byte	0x04
	.zero		1


	//   ....[72]....
        /*08e0*/ 	.word	0x00004950
        /*08e4*/ 	.word	0x000000ff
        /*08e8*/ 	.word	0x000001a0
        /*08ec*/ 	.short	0x010a
        /*08ee*/ 	.byte	0x04
	.zero		1


	//   ....[73]....
        /*08f0*/ 	.word	0x00004ae0
        /*08f4*/ 	.word	0x000000ff
        /*08f8*/ 	.word	0x00000000
        /*08fc*/ 	.short	0x0101
        /*08fe*/ 	.byte	0x04
	.zero		1


	//   ....[74]....
        /*0900*/ 	.word	0x00004b50
        /*0904*/ 	.word	0x000000ff
        /*0908*/ 	.word	0x00000000
        /*090c*/ 	.short	0x010a
        /*090e*/ 	.byte	0x04
	.zero		1


	//   ....[75]....
        /*0910*/ 	.word	0x00004be0
        /*0914*/ 	.word	0x000000ff
        /*0918*/ 	.word	0x00000000
        /*091c*/ 	.short	0x010a
        /*091e*/ 	.byte	0x04
	.zero		1


	//   ....[76]....
        /*0920*/ 	.word	0x00004c70
        /*0924*/ 	.word	0x000000ff
        /*0928*/ 	.word	0x00000000
        /*092c*/ 	.short	0x010a
        /*092e*/ 	.byte	0x04
	.zero		1


	//   ....[77]....
        /*0930*/ 	.word	0x00004d00
        /*0934*/ 	.word	0x000000ff
        /*0938*/ 	.word	0x00000000
        /*093c*/ 	.short	0x010a
        /*093e*/ 	.byte	0x04
	.zero		1


	//   ....[78]....
        /*0940*/ 	.word	0x00004d90
        /*0944*/ 	.word	0x000000ff
        /*0948*/ 	.word	0x00000000
        /*094c*/ 	.short	0x010a
        /*094e*/ 	.byte	0x04
	.zero		1


	//   ....[79]....
        /*0950*/ 	.word	0x00004e20
        /*0954*/ 	.word	0x000000ff
        /*0958*/ 	.word	0x00000000
        /*095c*/ 	.short	0x010a
        /*095e*/ 	.byte	0x04
	.zero		1


	//   ....[80]....
        /*0960*/ 	.word	0x00004ec0
        /*0964*/ 	.word	0x00000000
        /*0968*/ 	.word	0x00000000
        /*096c*/ 	.short	0x010a
        /*096e*/ 	.byte	0xff
	.zero		1


	//   ....[81]....
        /*0970*/ 	.word	0x00006a50
        /*0974*/ 	.word	0x000000ff
        /*0978*/ 	.word	0x00000100
        /*097c*/ 	.short	0x010a
        /*097e*/ 	.byte	0x04
	.zero		1


	//   ....[82]....
        /*0980*/ 	.word	0x00006bf0
        /*0984*/ 	.word	0x000000ff
        /*0988*/ 	.word	0x000000c0
        /*098c*/ 	.short	0x0101
        /*098e*/ 	.byte	0x04
	.zero		1


	//   ....[83]....
        /*0990*/ 	.word	0x00008670
        /*0994*/ 	.word	0x000000ff
        /*0998*/ 	.word	0x00000100
        /*099c*/ 	.short	0x010a
        /*099e*/ 	.byte	0x04
	.zero		1


	//   ....[84]....
        /*09a0*/ 	.word	0x000087f0
        /*09a4*/ 	.word	0x000000ff
        /*09a8*/ 	.word	0x000000c0
        /*09ac*/ 	.short	0x0101
        /*09ae*/ 	.byte	0x04
	.zero		1


	//   ....[85]....
        /*09b0*/ 	.word	0x00008f10
        /*09b4*/ 	.word	0x0000000f
        /*09b8*/ 	.word	0x000000b8
        /*09bc*/ 	.short	0x010a
        /*09be*/ 	.byte	0xff
	.zero		1


	//   ....[86]....
        /*09c0*/ 	.word	0x00009180
        /*09c4*/ 	.word	0x000000ff
        /*09c8*/ 	.word	0x00000090
        /*09cc*/ 	.short	0x010a
        /*09ce*/ 	.byte	0x18
	.zero		1


	//   ....[87]....
        /*09d0*/ 	.word	0x000092a0
        /*09d4*/ 	.word	0x000000ff
        /*09d8*/ 	.word	0x00000070
        /*09dc*/ 	.short	0x010b
        /*09de*/ 	.byte	0x18
	.zero		1


	//   ....[88]....
        /*09e0*/ 	.word	0x00009310
        /*09e4*/ 	.word	0x000000ff
        /*09e8*/ 	.word	0x00000000
        /*09ec*/ 	.short	0x0101
        /*09ee*/ 	.byte	0x04
	.zero		1


	//   ....[89]....
        /*09f0*/ 	.word	0x00009340
        /*09f4*/ 	.word	0x000000ff
        /*09f8*/ 	.word	0x00000098
        /*09fc*/ 	.short	0x010a
        /*09fe*/ 	.byte	0x18
	.zero		1


	//   ....[90]....
        /*0a00*/ 	.word	0x00009470
        /*0a04*/ 	.word	0x000000ff
        /*0a08*/ 	.word	0x00000078
        /*0a0c*/ 	.short	0x010b
        /*0a0e*/ 	.byte	0x18
	.zero		1


	//   ....[91]....
        /*0a10*/ 	.word	0x000094d0
        /*0a14*/ 	.word	0x000000ff
        /*0a18*/ 	.word	0x00000000
        /*0a1c*/ 	.short	0x0101
        /*0a1e*/ 	.byte	0x04
	.zero		1


	//   ....[92]....
        /*0a20*/ 	.word	0x00009500
        /*0a24*/ 	.word	0x000000ff
        /*0a28*/ 	.word	0x000000a0
        /*0a2c*/ 	.short	0x010a
        /*0a2e*/ 	.byte	0x18
	.zero		1


	//   ....[93]....
        /*0a30*/ 	.word	0x00009630
        /*0a34*/ 	.word	0x000000ff
        /*0a38*/ 	.word	0x00000080
        /*0a3c*/ 	.short	0x010b
        /*0a3e*/ 	.byte	0x18
	.zero		1


	//   ....[94]....
        /*0a40*/ 	.word	0x00009690
        /*0a44*/ 	.word	0x000000ff
        /*0a48*/ 	.word	0x00000000
        /*0a4c*/ 	.short	0x0101
        /*0a4e*/ 	.byte	0x04
	.zero		1


	//   ....[95]....
        /*0a50*/ 	.word	0x000096c0
        /*0a54*/ 	.word	0x000000ff
        /*0a58*/ 	.word	0x000000a8
        /*0a5c*/ 	.short	0x010a
        /*0a5e*/ 	.byte	0x18
	.zero		1


	//   ....[96]....
        /*0a60*/ 	.word	0x000097f0
        /*0a64*/ 	.word	0x000000ff
        /*0a68*/ 	.word	0x00000088
        /*0a6c*/ 	.short	0x010b
        /*0a6e*/ 	.byte	0x18
	.zero		1


	//   ....[97]....
        /*0a70*/ 	.word	0x00009870
        /*0a74*/ 	.word	0x000000ff
        /*0a78*/ 	.word	0x00000000
        /*0a7c*/ 	.short	0x0101
        /*0a7e*/ 	.byte	0x04
	.zero		1


	//   ....[98]....
        /*0a80*/ 	.word	0x000098c0
        /*0a84*/ 	.word	0x000000ff
        /*0a88*/ 	.word	0x000001a0
        /*0a8c*/ 	.short	0x010a
        /*0a8e*/ 	.byte	0x08
	.zero		1


	//   ....[99]....
        /*0a90*/ 	.word	0x00009a20
        /*0a94*/ 	.word	0x000000ff
        /*0a98*/ 	.word	0x00000000
        /*0a9c*/ 	.short	0x0101
        /*0a9e*/ 	.byte	0x08
	.zero		1


	//   ....[100]....
        /*0aa0*/ 	.word	0x00009ad0
        /*0aa4*/ 	.word	0x000000ff
        /*0aa8*/ 	.word	0x00000090
        /*0aac*/ 	.short	0x010a
        /*0aae*/ 	.byte	0x18
	.zero		1


	//   ....[101]....
        /*0ab0*/ 	.word	0x00009b10
        /*0ab4*/ 	.word	0x000000ff
        /*0ab8*/ 	.word	0x00000098
        /*0abc*/ 	.short	0x010a
        /*0abe*/ 	.byte	0x18
	.zero		1


	//   ....[102]....
        /*0ac0*/ 	.word	0x00009b50
        /*0ac4*/ 	.word	0x000000ff
        /*0ac8*/ 	.word	0x000000a0
        /*0acc*/ 	.short	0x010a
        /*0ace*/ 	.byte	0x18
	.zero		1


	//   ....[103]....
        /*0ad0*/ 	.word	0x00009bb0
        /*0ad4*/ 	.word	0x00000000
        /*0ad8*/ 	.word	0x000000a8
        /*0adc*/ 	.short	0x010a
        /*0ade*/ 	.byte	0xff
	.zero		1


	//   ....[104]....
        /*0ae0*/ 	.word	0x0000a660
        /*0ae4*/ 	.word	0x000000ff
        /*0ae8*/ 	.word	0x000001a0
        /*0aec*/ 	.short	0x010a
        /*0aee*/ 	.byte	0x06
	.zero		1


	//   ....[105]....
        /*0af0*/ 	.word	0x0000a7f0
        /*0af4*/ 	.word	0x000000ff
        /*0af8*/ 	.word	0x00000000
        /*0afc*/ 	.short	0x0101
        /*0afe*/ 	.byte	0x04
	.zero		1


	//   ....[106]....
        /*0b00*/ 	.word	0x0000ad60
        /*0b04*/ 	.word	0x000000ff
        /*0b08*/ 	.word	0x00000070
        /*0b0c*/ 	.short	0x010a
        /*0b0e*/ 	.byte	0x2b
	.zero		1


	//   ....[107]....
        /*0b10*/ 	.word	0x0000adc0
        /*0b14*/ 	.word	0x00000061
        /*0b18*/ 	.word	0x00000140
        /*0b1c*/ 	.short	0x010a
        /*0b1e*/ 	.byte	0xff
	.zero		1


	//   ....[108]....
        /*0b20*/ 	.word	0x0000ade0
        /*0b24*/ 	.word	0x000000ff
        /*0b28*/ 	.word	0x00000070
        /*0b2c*/ 	.short	0x010a
        /*0b2e*/ 	.byte	0x2b
	.zero		1


	//   ....[109]....
        /*0b30*/ 	.word	0x0000b090
        /*0b34*/ 	.word	0x00000061
        /*0b38*/ 	.word	0x00000140
        /*0b3c*/ 	.short	0x010a
        /*0b3e*/ 	.byte	0xff
	.zero		1


	//   ....[110]....
        /*0b40*/ 	.word	0x0000bcd0
        /*0b44*/ 	.word	0x000000ff
        /*0b48*/ 	.word	0x00000000
        /*0b4c*/ 	.short	0x0101
        /*0b4e*/ 	.byte	0x04
	.zero		1


	//   ....[111]....
        /*0b50*/ 	.word	0x0000bd20
        /*0b54*/ 	.word	0x000000ff
        /*0b58*/ 	.word	0x00000078
        /*0b5c*/ 	.short	0x010a
        /*0b5e*/ 	.byte	0x2b
	.zero		1


	//   ....[112]....
        /*0b60*/ 	.word	0x0000bd50
        /*0b64*/ 	.word	0x000000ff
        /*0b68*/ 	.word	0x00000078
        /*0b6c*/ 	.short	0x010a
        /*0b6e*/ 	.byte	0x2b
	.zero		1


	//   ....[113]....
        /*0b70*/ 	.word	0x0000cb10
        /*0b74*/ 	.word	0x000000ff
        /*0b78*/ 	.word	0x00000000
        /*0b7c*/ 	.short	0x0101
        /*0b7e*/ 	.byte	0x04
	.zero		1


	//   ....[114]....
        /*0b80*/ 	.word	0x0000cb30
        /*0b84*/ 	.word	0x000000ff
        /*0b88*/ 	.word	0x00000080
        /*0b8c*/ 	.short	0x010a
        /*0b8e*/ 	.byte	0x2b
	.zero		1


	//   ....[115]....
        /*0b90*/ 	.word	0x0000cb50
        /*0b94*/ 	.word	0x000000ff
        /*0b98*/ 	.word	0x00000080
        /*0b9c*/ 	.short	0x010a
        /*0b9e*/ 	.byte	0x2b
	.zero		1


	//   ....[116]....
        /*0ba0*/ 	.word	0x0000d950
        /*0ba4*/ 	.word	0x000000ff
        /*0ba8*/ 	.word	0x00000000
        /*0bac*/ 	.short	0x0101
        /*0bae*/ 	.byte	0x04
	.zero		1


	//   ....[117]....
        /*0bb0*/ 	.word	0x0000d970
        /*0bb4*/ 	.word	0x000000ff
        /*0bb8*/ 	.word	0x00000088
        /*0bbc*/ 	.short	0x010a
        /*0bbe*/ 	.byte	0x2b
	.zero		1


	//   ....[118]....
        /*0bc0*/ 	.word	0x0000d990
        /*0bc4*/ 	.word	0x000000ff
        /*0bc8*/ 	.word	0x00000088
        /*0bcc*/ 	.short	0x010a
        /*0bce*/ 	.byte	0x2b
	.zero		1


	//   ....[119]....
        /*0bd0*/ 	.word	0x0000e030
        /*0bd4*/ 	.word	0x00000061
        /*0bd8*/ 	.word	0x00000000
        /*0bdc*/ 	.short	0x0101
        /*0bde*/ 	.byte	0xff
	.zero		1


	//   ....[120]....
        /*0be0*/ 	.word	0x0000e8b0
        /*0be4*/ 	.word	0x000000ff
        /*0be8*/ 	.word	0x00000000
        /*0bec*/ 	.short	0x0101
        /*0bee*/ 	.byte	0x04
	.zero		1


	//   ....[121]....
        /*0bf0*/ 	.word	0x0000e950
        /*0bf4*/ 	.word	0x000000ff
        /*0bf8*/ 	.word	0x00000000
        /*0bfc*/ 	.short	0x0101
        /*0bfe*/ 	.byte	0x04
	.zero		1


	//   ....[122]....
        /*0c00*/ 	.word	0x0000f260
        /*0c04*/ 	.word	0x000000ff
        /*0c08*/ 	.word	0x000000c0
        /*0c0c*/ 	.short	0x010a
        /*0c0e*/ 	.byte	0x18
	.zero		1


	//   ....[123]....
        /*0c10*/ 	.word	0x0000f3a0
        /*0c14*/ 	.word	0x000000ff
        /*0c18*/ 	.word	0x00000000
        /*0c1c*/ 	.short	0x0101
        /*0c1e*/ 	.byte	0x06
	.zero		1


	//   ....[124]....
        /*0c20*/ 	.word	0x0000f410
        /*0c24*/ 	.word	0x000000ff
        /*0c28*/ 	.word	0x000001e0
        /*0c2c*/ 	.short	0x010a
        /*0c2e*/ 	.byte	0x18
	.zero		1


	//   ....[125]....
        /*0c30*/ 	.word	0x00010550
        /*0c34*/ 	.word	0x000000ff
        /*0c38*/ 	.word	0x000001a0
        /*0c3c*/ 	.short	0x0101
        /*0c3e*/ 	.byte	0x18
	.zero		1


	//   ....[126]....
        /*0c40*/ 	.word	0x00010840
        /*0c44*/ 	.word	0x000000ff
        /*0c48*/ 	.word	0x00000008
        /*0c4c*/ 	.short	0x010a
        /*0c4e*/ 	.byte	0x06
	.zero		1


	//   ....[127]....
        /*0c50*/ 	.word	0x00010860
        /*0c54*/ 	.word	0x000000ff
        /*0c58*/ 	.word	0x00000008
        /*0c5c*/ 	.short	0x010a
        /*0c5e*/ 	.byte	0x06
	.zero		1


	//   ....[128]....
        /*0c60*/ 	.word	0x000109f0
        /*0c64*/ 	.word	0x000000ff
        /*0c68*/ 	.word	0x00000008
        /*0c6c*/ 	.short	0x010a
        /*0c6e*/ 	.byte	0x06
	.zero		1


	//   ....[129]....
        /*0c70*/ 	.word	0x00010a10
        /*0c74*/ 	.word	0x000000ff
        /*0c78*/ 	.word	0x00000008
        /*0c7c*/ 	.short	0x010a
        /*0c7e*/ 	.byte	0x06
	.zero		1


	//   ....[130]....
        /*0c80*/ 	.word	0x00010ad0
        /*0c84*/ 	.word	0x000000ff
        /*0c88*/ 	.word	0x00000000
        /*0c8c*/ 	.short	0x0101
        /*0c8e*/ 	.byte	0x05
	.zero		1


	//   ....[131]....
        /*0c90*/ 	.word	0x00010dc0
        /*0c94*/ 	.word	0x000000ff
        /*0c98*/ 	.word	0x00000000
        /*0c9c*/ 	.short	0x010a
        /*0c9e*/ 	.byte	0x06
	.zero		1


	//   ....[132]....
        /*0ca0*/ 	.word	0x00010e20
        /*0ca4*/ 	.word	0x000000ff
        /*0ca8*/ 	.word	0x00000160
        /*0cac*/ 	.short	0x010a
        /*0cae*/ 	.byte	0x09
	.zero		1


	//   ....[133]....
        /*0cb0*/ 	.word	0x00010f80
        /*0cb4*/ 	.word	0x000000ff
        /*0cb8*/ 	.word	0x00000000
        /*0cbc*/ 	.short	0x010a
        /*0cbe*/ 	.byte	0x06
	.zero		1


	//   ....[134]....
        /*0cc0*/ 	.word	0x000110b0
        /*0cc4*/ 	.word	0x000000ff
        /*0cc8*/ 	.word	0x00000000
        /*0ccc*/ 	.short	0x010a
        /*0cce*/ 	.byte	0x1e
	.zero		1


	//   ....[135]....
        /*0cd0*/ 	.word	0x00011350
        /*0cd4*/ 	.word	0x000000ff
        /*0cd8*/ 	.word	0x000001a0
        /*0cdc*/ 	.short	0x010a
        /*0cde*/ 	.byte	0x06
	.zero		1


	//   ....[136]....
        /*0ce0*/ 	.word	0x00011480
        /*0ce4*/ 	.word	0x000000ff
        /*0ce8*/ 	.word	0x00000000
        /*0cec*/ 	.short	0x0101
        /*0cee*/ 	.byte	0x06
	.zero		1


	//   ....[137]....
        /*0cf0*/ 	.word	0x000115d0
        /*0cf4*/ 	.word	0x000000ff
        /*0cf8*/ 	.word	0x00000160
        /*0cfc*/ 	.short	0x010a
        /*0cfe*/ 	.byte	0x06
	.zero		1


	//   ....[138]....
        /*0d00*/ 	.word	0x00011690
        /*0d04*/ 	.word	0x000000ff
        /*0d08*/ 	.word	0x00000160
        /*0d0c*/ 	.short	0x010a
        /*0d0e*/ 	.byte	0x07
	.zero		1


	//   ....[139]....
        /*0d10*/ 	.word	0x00011750
        /*0d14*/ 	.word	0x000000ff
        /*0d18*/ 	.word	0x00000160
        /*0d1c*/ 	.short	0x010a
        /*0d1e*/ 	.byte	0x07
	.zero		1


	//   ....[140]....
        /*0d20*/ 	.word	0x00011810
        /*0d24*/ 	.word	0x00000000
        /*0d28*/ 	.word	0x00000160
        /*0d2c*/ 	.short	0x010a
        /*0d2e*/ 	.byte	0xff
	.zero		1


	//   ....[141]....
        /*0d30*/ 	.word	0x00011850
        /*0d34*/ 	.word	0x00000000
        /*0d38*/ 	.word	0x00000160
        /*0d3c*/ 	.short	0x010a
        /*0d3e*/ 	.byte	0xff
	.zero		1


	//   ....[142]....
        /*0d40*/ 	.word	0x000118c0
        /*0d44*/ 	.word	0x000000ff
        /*0d48*/ 	.word	0x00000000
        /*0d4c*/ 	.short	0x0101
        /*0d4e*/ 	.byte	0x06
	.zero		1


	//   ....[143]....
        /*0d50*/ 	.word	0x00011900
        /*0d54*/ 	.word	0x000000ff
        /*0d58*/ 	.word	0x00000190
        /*0d5c*/ 	.short	0x010a
        /*0d5e*/ 	.byte	0x04
	.zero		1


	//   ....[144]....
        /*0d60*/ 	.word	0x00011950
        /*0d64*/ 	.word	0x000000ff
        /*0d68*/ 	.word	0x00000000
        /*0d6c*/ 	.short	0x0101
        /*0d6e*/ 	.byte	0x06
	.zero		1


	//   ....[145]....
        /*0d70*/ 	.word	0x00011ba0
        /*0d74*/ 	.word	0x00000000
        /*0d78*/ 	.word	0x00000038
        /*0d7c*/ 	.short	0x010a
        /*0d7e*/ 	.byte	0xff
	.zero		1


	//   ....[146]....
        /*0d80*/ 	.word	0x00011c00
        /*0d84*/ 	.word	0x00000000
        /*0d88*/ 	.word	0x00000038
        /*0d8c*/ 	.short	0x010a
        /*0d8e*/ 	.byte	0xff
	.zero		1


	//   ....[147]....
        /*0d90*/ 	.word	0x00011c60
        /*0d94*/ 	.word	0x00000000
        /*0d98*/ 	.word	0x000001a0
        /*0d9c*/ 	.short	0x010a
        /*0d9e*/ 	.byte	0xff
	.zero		1


	//   ....[148]....
        /*0da0*/ 	.word	0x00011cc0
        /*0da4*/ 	.word	0x00000000
        /*0da8*/ 	.word	0x00000000
        /*0dac*/ 	.short	0x010a
        /*0dae*/ 	.byte	0xff
	.zero		1


	//   ....[149]....
        /*0db0*/ 	.word	0x00011d20
        /*0db4*/ 	.word	0x00000000
        /*0db8*/ 	.word	0x00000000
        /*0dbc*/ 	.short	0x010a
        /*0dbe*/ 	.byte	0xff
	.zero		1


	//   ....[150]....
        /*0dc0*/ 	.word	0x00011d80
        /*0dc4*/ 	.word	0x00000000
        /*0dc8*/ 	.word	0x00000000
        /*0dcc*/ 	.short	0x010a
        /*0dce*/ 	.byte	0xff
	.zero		1


	//   ....[151]....
        /*0dd0*/ 	.word	0x00011de0
        /*0dd4*/ 	.word	0x00000000
        /*0dd8*/ 	.word	0x00000000
        /*0ddc*/ 	.short	0x010a
        /*0dde*/ 	.byte	0xff
	.zero		1


	//   ....[152]....
        /*0de0*/ 	.word	0x00011e40
        /*0de4*/ 	.word	0x00000000
        /*0de8*/ 	.word	0x00000000
        /*0dec*/ 	.short	0x010a
        /*0dee*/ 	.byte	0xff
	.zero		1


	//   ....[153]....
        /*0df0*/ 	.word	0x00011ea0
        /*0df4*/ 	.word	0x00000000
        /*0df8*/ 	.word	0x00000000
        /*0dfc*/ 	.short	0x010a
        /*0dfe*/ 	.byte	0xff
	.zero		1


	//   ....[154]....
        /*0e00*/ 	.word	0x00011f00
        /*0e04*/ 	.word	0x00000011
        /*0e08*/ 	.word	0x00000100
        /*0e0c*/ 	.short	0x010a
        /*0e0e*/ 	.byte	0xff
	.zero		1


	//   ....[155]....
        /*0e10*/ 	.word	0x00011f60
        /*0e14*/ 	.word	0x0000000b
        /*0e18*/ 	.word	0x00000100
        /*0e1c*/ 	.short	0x010a
        /*0e1e*/ 	.byte	0xff
	.zero		1


	//   ....[156]....
        /*0e20*/ 	.word	0x00011fb0
        /*0e24*/ 	.word	0x0000000f
        /*0e28*/ 	.word	0x000000b8
        /*0e2c*/ 	.short	0x010a
        /*0e2e*/ 	.byte	0xff
	.zero		1


	//   ....[157]....
        /*0e30*/ 	.word	0x00012010
        /*0e34*/ 	.word	0x00000000
        /*0e38*/ 	.word	0x00000090
        /*0e3c*/ 	.short	0x010a
        /*0e3e*/ 	.byte	0xff
	.zero		1


	//   ....[158]....
        /*0e40*/ 	.word	0x00012070
        /*0e44*/ 	.word	0x00000000
        /*0e48*/ 	.word	0x00000098
        /*0e4c*/ 	.short	0x010a
        /*0e4e*/ 	.byte	0xff
	.zero		1


	//   ....[159]....
        /*0e50*/ 	.word	0x000120d0
        /*0e54*/ 	.word	0x00000000
        /*0e58*/ 	.word	0x000000a0
        /*0e5c*/ 	.short	0x010a
        /*0e5e*/ 	.byte	0xff
	.zero		1


	//   ....[160]....
        /*0e60*/ 	.word	0x00012130
        /*0e64*/ 	.word	0x00000000
        /*0e68*/ 	.word	0x000000a8
        /*0e6c*/ 	.short	0x010a
        /*0e6e*/ 	.byte	0xff
	.zero		1


	//   ....[161]....
        /*0e70*/ 	.word	0x00012190
        /*0e74*/ 	.word	0x00000000
        /*0e78*/ 	.word	0x000001a0
        /*0e7c*/ 	.short	0x010a
        /*0e7e*/ 	.byte	0xff
	.zero		1


	//   ....[162]....
        /*0e80*/ 	.word	0x000121f0
        /*0e84*/ 	.word	0x00000000
        /*0e88*/ 	.word	0x00000090
        /*0e8c*/ 	.short	0x010a
        /*0e8e*/ 	.byte	0xff
	.zero		1


	//   ....[163]....
        /*0e90*/ 	.word	0x00012250
        /*0e94*/ 	.word	0x00000000
        /*0e98*/ 	.word	0x00000098
        /*0e9c*/ 	.short	0x010a
        /*0e9e*/ 	.byte	0xff
	.zero		1


	//   ....[164]....
        /*0ea0*/ 	.word	0x000122b0
        /*0ea4*/ 	.word	0x00000000
        /*0ea8*/ 	.word	0x000000a0
        /*0eac*/ 	.short	0x010a
        /*0eae*/ 	.byte	0xff
	.zero		1


	//   ....[165]....
        /*0eb0*/ 	.word	0x00012310
        /*0eb4*/ 	.word	0x00000000
        /*0eb8*/ 	.word	0x000001a0
        /*0ebc*/ 	.short	0x010a
        /*0ebe*/ 	.byte	0xff
	.zero		1


	//   ....[166]....
        /*0ec0*/ 	.word	0x000123d0
        /*0ec4*/ 	.word	0x00000003
        /*0ec8*/ 	.word	0x00000070
        /*0ecc*/ 	.short	0x010a
        /*0ece*/ 	.byte	0xff
	.zero		1


	//   ....[167]....
        /*0ed0*/ 	.word	0x00012420
        /*0ed4*/ 	.word	0x00000061
        /*0ed8*/ 	.word	0x00000140
        /*0edc*/ 	.short	0x010a
        /*0ede*/ 	.byte	0xff
	.zero		1


	//   ....[168]....
        /*0ee0*/ 	.word	0x00012480
        /*0ee4*/ 	.word	0x00000003
        /*0ee8*/ 	.word	0x00000078
        /*0eec*/ 	.short	0x010a
        /*0eee*/ 	.byte	0xff
	.zero		1


	//   ....[169]....
        /*0ef0*/ 	.word	0x000124e0
        /*0ef4*/ 	.word	0x00000000
        /*0ef8*/ 	.word	0x00000080
        /*0efc*/ 	.short	0x010a
        /*0efe*/ 	.byte	0xff
	.zero		1


	//   ....[170]....
        /*0f00*/ 	.word	0x00012540
        /*0f04*/ 	.word	0x00000000
        /*0f08*/ 	.word	0x00000088
        /*0f0c*/ 	.short	0x010a
        /*0f0e*/ 	.byte	0xff
	.zero		1


	//   ....[171]....
        /*0f10*/ 	.word	0x000125a0
        /*0f14*/ 	.word	0x00000004
        /*0f18*/ 	.word	0x000000c0
        /*0f1c*/ 	.short	0x010a
        /*0f1e*/ 	.byte	0xff
	.zero		1


	//   ....[172]....
        /*0f20*/ 	.word	0x00012600
        /*0f24*/ 	.word	0x00000004
        /*0f28*/ 	.word	0x000001e0
        /*0f2c*/ 	.short	0x010a
        /*0f2e*/ 	.byte	0xff
	.zero		1


	//   ....[173]....
        /*0f30*/ 	.word	0x00012660
        /*0f34*/ 	.word	0x00000000
        /*0f38*/ 	.word	0x00000008
        /*0f3c*/ 	.short	0x010a
        /*0f3e*/ 	.byte	0xff
	.zero		1


	//   ....[174]....
        /*0f40*/ 	.word	0x00012740
        /*0f44*/ 	.word	0x00000000
        /*0f48*/ 	.word	0x00000008
        /*0f4c*/ 	.short	0x010a
        /*0f4e*/ 	.byte	0xff
	.zero		1


	//   ....[175]....
        /*0f50*/ 	.word	0x000127a0
        /*0f54*/ 	.word	0x00000003
        /*0f58*/ 	.word	0x00000160
        /*0f5c*/ 	.short	0x010a
        /*0f5e*/ 	.byte	0xff
	.zero		1


	//   ....[176]....
        /*0f60*/ 	.word	0x00012800
        /*0f64*/ 	.word	0x00000003
        /*0f68*/ 	.word	0x00000000
        /*0f6c*/ 	.short	0x010a
        /*0f6e*/ 	.byte	0xff
	.zero		1


	//   ....[177]....
        /*0f70*/ 	.word	0x00012860
        /*0f74*/ 	.word	0x00000003
        /*0f78*/ 	.word	0x000001a0
        /*0f7c*/ 	.short	0x010a
        /*0f7e*/ 	.byte	0xff
	.zero		1


	//   ....[178]....
        /*0f80*/ 	.word	0x000128c0
        /*0f84*/ 	.word	0x00000000
        /*0f88*/ 	.word	0x00000160
        /*0f8c*/ 	.short	0x010a
        /*0f8e*/ 	.byte	0xff
	.zero		1


	//   ....[179]....
        /*0f90*/ 	.word	0x00012920
        /*0f94*/ 	.word	0x00000000
        /*0f98*/ 	.word	0x00000160
        /*0f9c*/ 	.short	0x010a
        /*0f9e*/ 	.byte	0xff
	.zero		1


	//   ....[180]....
        /*0fa0*/ 	.word	0x00012980
        /*0fa4*/ 	.word	0x00000000
        /*0fa8*/ 	.word	0x00000160
        /*0fac*/ 	.short	0x010a
        /*0fae*/ 	.byte	0xff
	.zero		1


	//   ....[181]....
        /*0fb0*/ 	.word	0x000129e0
        /*0fb4*/ 	.word	0x00000000
        /*0fb8*/ 	.word	0x00000190
        /*0fbc*/ 	.short	0x010a
        /*0fbe*/ 	.byte	0xff
	.zero		1


	//----- nvinfo : EIATTR_NUM_MBARRIERS
	.align		4
.L_49:
        /*0fc0*/ 	.byte	0x03, 0x38
        /*0fc2*/ 	.short	0x0041


	//----- nvinfo : EIATTR_EXIT_INSTR_OFFSETS
	.align		4
        /*0fc4*/ 	.byte	0x04, 0x1c
        /*0fc6*/ 	.short	(.L_51 - .L_50)


	//   ....[0]....
.L_50:
        /*0fc8*/ 	.word	0x00003850


	//   ....[1]....
        /*0fcc*/ 	.word	0x00004ef0


	//   ....[2]....
        /*0fd0*/ 	.word	0x00008890


	//   ....[3]....
        /*0fd4*/ 	.word	0x00009be0


	//   ....[4]....
        /*0fd8*/ 	.word	0x0000e960


	//   ....[5]....
        /*0fdc*/ 	.word	0x0000e990


	//   ....[6]....
        /*0fe0*/ 	.word	0x00010620


	//   ....[7]....
        /*0fe4*/ 	.word	0x00011b80


	//----- nvinfo : EIATTR_INDIRECT_BRANCH_TARGETS
	.align		4
.L_51:
        /*0fe8*/ 	.byte	0x04, 0x34
        /*0fea*/ 	.short	(.L_53 - .L_52)


	//   ....[0]....
.L_52:
        /*0fec*/ 	.word	.L_x_303@srel
        /*0ff0*/ 	.short	0x0
        /*0ff2*/ 	.short	0x0
        /*0ff4*/ 	.word	0xa
        /*0ff8*/ 	.word	.L_x_304@srel
        /* <DEDUP_REMOVED lines=9> */


	//----- nvinfo : EIATTR_MAX_THREADS
	.align		4
.L_53:
        /*1020*/ 	.byte	0x04, 0x05
        /*1022*/ 	.short	(.L_55 - .L_54)
.L_54:
        /*1024*/ 	.word	0x00000180
        /*1028*/ 	.word	0x00000001
        /*102c*/ 	.word	0x00000001


	//----- nvinfo : EIATTR_CRS_STACK_SIZE
	.align		4
.L_55:
        /*1030*/ 	.byte	0x04, 0x1e
        /*1032*/ 	.short	(.L_57 - .L_56)
.L_56:
        /*1034*/ 	.word	0x00000000


	//----- nvinfo : EIATTR_CBANK_PARAM_SIZE
	.align		4
.L_57:
        /*1038*/ 	.byte	0x03, 0x19
        /*103a*/ 	.short	0x0900


	//----- nvinfo : EIATTR_PARAM_CBANK
	.align		4
        /*103c*/ 	.byte	0x04, 0x0a
        /*103e*/ 	.short	(.L_59 - .L_58)
	.align		4
.L_58:
        /*1040*/ 	.word	index@(.nv.constant0._ZN7cutlass13device_kernelINS_4gemm6kernel13GemmUniversalINS1_17GroupProblemShapeIN4cute5tupleIJiiiEEEEENS1_10collective13CollectiveMmaINS1_40MainloopSm100ArrayTmaUmmaWarpSpecializedILi7ELi8ELi4ENS6_IJNS5_1CILi2EEENSC_ILi1EEESE_EEEEENS6_IJNSC_ILi128EEENSC_ILi256EEENSC_ILi64EEEEEENS_6half_tEPNS6_IJlSE_NSC_ILi0EEEEEESL_SO_NS5_8TiledMMAINS5_8MMA_AtomIJNS5_26SM100_MMA_F16BF16_2x1SM_SSISL_SL_fLi128ELi256ELNS5_4UMMA5MajorE0ELST_0ELNSS_7ScaleInE0ELSU_0EEEEEENS5_6LayoutINS6_IJSE_SE_SE_EEENS6_IJSM_SM_SM_EEEEENS6_IJNS5_10UnderscoreES11_S11_EEEEENS5_18SM100_TMA_2SM_LOADENS5_14ComposedLayoutINS5_7SwizzleILi3ELi4ELi3EEENS5_18smem_ptr_flag_bitsILi16EEENSX_INS6_IJNSC_ILi8EEESJ_EEENS6_IJSJ_SE_EEEEEEEvNS5_8identityES14_S1E_vS1F_EENS_8epilogue10collective18CollectiveEpilogueINS1H_31Sm100PtrArrayTmaWarpSpecializedILi4ELi2ELi32ELb1ELb0EEEJNS6_IJSJ_SI_SJ_EEENS6_IJNSX_ISJ_SE_EENSX_INS6_IJNSC_ILi32EEESD_EEENS6_IJSE_SH_EEEEEEEESL_PNS6_IJSE_lSM_EEESL_S1U_NS1H_6fusion15FusionCallbacksIS1L_NS1V_17LinearCombinationISL_fSL_fLNS_15FloatRoundStyleE2EEES1M_S1S_JEEENS5_5SM1004TMEM4LOAD26SM100_TMEM_LOAD_16dp256b4xENS5_13SM90_TMA_LOADENS15_IS17_S19_NSX_INS6_IJSJ_S1A_EEENS6_IJSE_SJ_EEEEEEENS5_17SM75_U16x8_LDSM_TENS5_14SM90_TMA_STOREES29_NS5_17SM90_U16x8_STSM_TENS5_39AutoVectorizingCopyWithAssumedAlignmentILi128EEEEEEvvEEEEvNT_6ParamsE)
        /*1044*/ 	.short	0x0380
        /*1046*/ 	.short	0x0900


	//----- nvinfo : EIATTR_SW_WAR
	.align		4
.L_59:
        /*1048*/ 	.byte	0x04, 0x36
        /*104a*/ 	.short	(.L_61 - .L_60)
.L_60:
        /*104c*/ 	.word	0x00000008
.L_61:


//--------------------- .nv.callgraph             --------------------------
	.section	.nv.callgraph,"",@"SHT_CUDA_CALLGRAPH"
	.align	4
	.sectionentsize	8
	.align		4
        /*0000*/ 	.word	0x00000000
	.align		4
        /*0004*/ 	.word	0xffffffff
	.align		4
        /*0008*/ 	.word	index@(_ZN7cutlass13device_kernelINS_4gemm6kernel13GemmUniversalINS1_17GroupProblemShapeIN4cute5tupleIJiiiEEEEENS1_10collective13CollectiveMmaINS1_40MainloopSm100ArrayTmaUmmaWarpSpecializedILi7ELi8ELi4ENS6_IJNS5_1CILi2EEENSC_ILi1EEESE_EEEEENS6_IJNSC_ILi128EEENSC_ILi256EEENSC_ILi64EEEEEENS_6half_tEPNS6_IJlSE_NSC_ILi0EEEEEESL_SO_NS5_8TiledMMAINS5_8MMA_AtomIJNS5_26SM100_MMA_F16BF16_2x1SM_SSISL_SL_fLi128ELi256ELNS5_4UMMA5MajorE0ELST_0ELNSS_7ScaleInE0ELSU_0EEEEEENS5_6LayoutINS6_IJSE_SE_SE_EEENS6_IJSM_SM_SM_EEEEENS6_IJNS5_10UnderscoreES11_S11_EEEEENS5_18SM100_TMA_2SM_LOADENS5_14ComposedLayoutINS5_7SwizzleILi3ELi4ELi3EEENS5_18smem_ptr_flag_bitsILi16EEENSX_INS6_IJNSC_ILi8EEESJ_EEENS6_IJSJ_SE_EEEEEEEvNS5_8identityES14_S1E_vS1F_EENS_8epilogue10collective18CollectiveEpilogueINS1H_31Sm100PtrArrayTmaWarpSpecializedILi4ELi2ELi32ELb1ELb0EEEJNS6_IJSJ_SI_SJ_EEENS6_IJNSX_ISJ_SE_EENSX_INS6_IJNSC_ILi32EEESD_EEENS6_IJSE_SH_EEEEEEEESL_PNS6_IJSE_lSM_EEESL_S1U_NS1H_6fusion15FusionCallbacksIS1L_NS1V_17LinearCombinationISL_fSL_fLNS_15FloatRoundStyleE2EEES1M_S1S_JEEENS5_5SM1004TMEM4LOAD26SM100_TMEM_LOAD_16dp256b4xENS5_13SM90_TMA_LOADENS15_IS17_S19_NSX_INS6_IJSJ_S1A_EEENS6_IJSE_SJ_EEEEEEENS5_17SM75_U16x8_LDSM_TENS5_14SM90_TMA_STOREES29_NS5_17SM90_U16x8_STSM_TENS5_39AutoVectorizingCopyWithAssumedAlignmentILi128EEEEEEvvEEEEvNT_6ParamsE)
	.align		4
        /*000c*/ 	.word	index@(__assertfail)
	.align		4
        /*0010*/ 	.word	0x00000000
	.align		4
        /*0014*/ 	.word	0xfffffffe
	.align		4
        /*0018*/ 	.word	0x00000000
	.align		4
        /*001c*/ 	.word	0xfffffffd
	.align		4
        /*0020*/ 	.word	0x00000000
	.align		4
        /*0024*/ 	.word	0xfffffffc


//--------------------- .nv.constant4             --------------------------
	.section	.nv.constant4,"a",@progbits
	.align	8
	.align		8
.nv.constant4:
        /*0000*/ 	.dword	__assertfail
	.align		8
        /*0008*/ 	.dword	__unnamed_1
	.align		8
        /*0010*/ 	.dword	__unnamed_2
	.align		8
        /*0018*/ 	.dword	_ZN39_INTERNAL_6c6e122a_4_k_cu_e74e6827_30624cuda3std3__45__cpo5beginE
	.align		8
        /*0020*/ 	.dword	_ZN39_INTERNAL_6c6e122a_4_k_cu_e74e6827_30624cuda3std3__45__cpo3endE
	.align		8
        /*0028*/ 	.dword	_ZN39_INTERNAL_6c6e122a_4_k_cu_e74e6827_30624cuda3std3__45__cpo6cbeginE
	.align		8
        /*0030*/ 	.dword	_ZN39_INTERNAL_6c6e122a_4_k_cu_e74e6827_30624cuda3std3__45__cpo4cendE
	.align		8
        /*0038*/ 	.dword	_ZN39_INTERNAL_6c6e122a_4_k_cu_e74e6827_30624cuda3std3__441_GLOBAL__N__6c6e122a_4_k_cu_e74e6827_30626ignoreE
	.align		8
        /*0040*/ 	.dword	_ZN39_INTERNAL_6c6e122a_4_k_cu_e74e6827_30624cuda3std3__419piecewise_constructE
	.align		8
        /*0048*/ 	.dword	_ZN39_INTERNAL_6c6e122a_4_k_cu_e74e6827_30624cuda3std3__48in_placeE
	.align		8
        /*0050*/ 	.dword	_ZN39_INTERNAL_6c6e122a_4_k_cu_e74e6827_30624cuda3std6ranges3__45__cpo4swapE
	.align		8
        /*0058*/ 	.dword	_ZN39_INTERNAL_6c6e122a_4_k_cu_e74e6827_30624cuda3std6ranges3__45__cpo9iter_moveE
	.align		8
        /*0060*/ 	.dword	_ZN39_INTERNAL_6c6e122a_4_k_cu_e74e6827_30624cute7productE
	.align		8
        /*0068*/ 	.dword	_ZN39_INTERNAL_6c6e122a_4_k_cu_e74e6827_30624cute1_E
	.align		8
        /*0070*/ 	.dword	$str$24
	.align		8
        /*0078*/ 	.dword	$str$25
	.align		8
        /*0080*/ 	.dword	$str$26
	.align		8
        /*0088*/ 	.dword	$str$27


//--------------------- .nv.constant2._ZN7cutlass13device_kernelINS_4gemm6kernel13GemmUniversalINS1_17GroupProblemShapeIN4cute5tupleIJiiiEEEEENS1_10collective13CollectiveMmaINS1_40MainloopSm100ArrayTmaUmmaWarpSpecializedILi7ELi8ELi4ENS6_IJNS5_1CILi2EEENSC_ILi1EEESE_EEEEENS6_IJNSC_ILi128EEENSC_ILi256EEENSC_ILi64EEEEEENS_6half_tEPNS6_IJlSE_NSC_ILi0EEEEEESL_SO_NS5_8TiledMMAINS5_8MMA_AtomIJNS5_26SM100_MMA_F16BF16_2x1SM_SSISL_SL_fLi128ELi256ELNS5_4UMMA5MajorE0ELST_0ELNSS_7ScaleInE0ELSU_0EEEEEENS5_6LayoutINS6_IJSE_SE_SE_EEENS6_IJSM_SM_SM_EEEEENS6_IJNS5_10UnderscoreES11_S11_EEEEENS5_18SM100_TMA_2SM_LOADENS5_14ComposedLayoutINS5_7SwizzleILi3ELi4ELi3EEENS5_18smem_ptr_flag_bitsILi16EEENSX_INS6_IJNSC_ILi8EEESJ_EEENS6_IJSJ_SE_EEEEEEEvNS5_8identityES14_S1E_vS1F_EENS_8epilogue10collective18CollectiveEpilogueINS1H_31Sm100PtrArrayTmaWarpSpecializedILi4ELi2ELi32ELb1ELb0EEEJNS6_IJSJ_SI_SJ_EEENS6_IJNSX_ISJ_SE_EENSX_INS6_IJNSC_ILi32EEESD_EEENS6_IJSE_SH_EEEEEEEESL_PNS6_IJSE_lSM_EEESL_S1U_NS1H_6fusion15FusionCallbacksIS1L_NS1V_17LinearCombinationISL_fSL_fLNS_15FloatRoundStyleE2EEES1M_S1S_JEEENS5_5SM1004TMEM4LOAD26SM100_TMEM_LOAD_16dp256b4xENS5_13SM90_TMA_LOADENS15_IS17_S19_NSX_INS6_IJSJ_S1A_EEENS6_IJSE_SJ_EEEEEEENS5_17SM75_U16x8_LDSM_TENS5_14SM90_TMA_STOREES29_NS5_17SM90_U16x8_STSM_TENS5_39AutoVectorizingCopyWithAssumedAlignmentILi128EEEEEEvvEEEEvNT_6ParamsE --------------------------
	.section	.nv.constant2._ZN7cutlass13device_kernelINS_4gemm6kernel13GemmUniversalINS1_17GroupProblemShapeIN4cute5tupleIJiiiEEEEENS1_10collective13CollectiveMmaINS1_40MainloopSm100ArrayTmaUmmaWarpSpecializedILi7ELi8ELi4ENS6_IJNS5_1CILi2EEENSC_ILi1EEESE_EEEEENS6_IJNSC_ILi128EEENSC_ILi256EEENSC_ILi64EEEEEENS_6half_tEPNS6_IJlSE_NSC_ILi0EEEEEESL_SO_NS5_8TiledMMAINS5_8MMA_AtomIJNS5_26SM100_MMA_F16BF16_2x1SM_SSISL_SL_fLi128ELi256ELNS5_4UMMA5MajorE0ELST_0ELNSS_7ScaleInE0ELSU_0EEEEEENS5_6LayoutINS6_IJSE_SE_SE_EEENS6_IJSM_SM_SM_EEEEENS6_IJNS5_10UnderscoreES11_S11_EEEEENS5_18SM100_TMA_2SM_LOADENS5_14ComposedLayoutINS5_7SwizzleILi3ELi4ELi3EEENS5_18smem_ptr_flag_bitsILi16EEENSX_INS6_IJNSC_ILi8EEESJ_EEENS6_IJSJ_SE_EEEEEEEvNS5_8identityES14_S1E_vS1F_EENS_8epilogue10collective18CollectiveEpilogueINS1H_31Sm100PtrArrayTmaWarpSpecializedILi4ELi2ELi32ELb1ELb0EEEJNS6_IJSJ_SI_SJ_EEENS6_IJNSX_ISJ_SE_EENSX_INS6_IJNSC_ILi32EEESD_EEENS6_IJSE_SH_EEEEEEEESL_PNS6_IJSE_lSM_EEESL_S1U_NS1H_6fusion15FusionCallbacksIS1L_NS1V_17LinearCombinationISL_fSL_fLNS_15FloatRoundStyleE2EEES1M_S1S_JEEENS5_5SM1004TMEM4LOAD26SM100_TMEM_LOAD_16dp256b4xENS5_13SM90_TMA_LOADENS15_IS17_S19_NSX_INS6_IJSJ_S1A_EEENS6_IJSE_SJ_EEEEEEENS5_17SM75_U16x8_LDSM_TENS5_14SM90_TMA_STOREES29_NS5_17SM90_U16x8_STSM_TENS5_39AutoVectorizingCopyWithAssumedAlignmentILi128EEEEEEvvEEEEvNT_6ParamsE,"a",@progbits
	.sectionflags	@""
	.align	4
.nv.constant2._ZN7cutlass13device_kernelINS_4gemm6kernel13GemmUniversalINS1_17GroupProblemShapeIN4cute5tupleIJiiiEEEEENS1_10collective13CollectiveMmaINS1_40MainloopSm100ArrayTmaUmmaWarpSpecializedILi7ELi8ELi4ENS6_IJNS5_1CILi2EEENSC_ILi1EEESE_EEEEENS6_IJNSC_ILi128EEENSC_ILi256EEENSC_ILi64EEEEEENS_6half_tEPNS6_IJlSE_NSC_ILi0EEEEEESL_SO_NS5_8TiledMMAINS5_8MMA_AtomIJNS5_26SM100_MMA_F16BF16_2x1SM_SSISL_SL_fLi128ELi256ELNS5_4UMMA5MajorE0ELST_0ELNSS_7ScaleInE0ELSU_0EEEEEENS5_6LayoutINS6_IJSE_SE_SE_EEENS6_IJSM_SM_SM_EEEEENS6_IJNS5_10UnderscoreES11_S11_EEEEENS5_18SM100_TMA_2SM_LOADENS5_14ComposedLayoutINS5_7SwizzleILi3ELi4ELi3EEENS5_18smem_ptr_flag_bitsILi16EEENSX_INS6_IJNSC_ILi8EEESJ_EEENS6_IJSJ_SE_EEEEEEEvNS5_8identityES14_S1E_vS1F_EENS_8epilogue10collective18CollectiveEpilogueINS1H_31Sm100PtrArrayTmaWarpSpecializedILi4ELi2ELi32ELb1ELb0EEEJNS6_IJSJ_SI_SJ_EEENS6_IJNSX_ISJ_SE_EENSX_INS6_IJNSC_ILi32EEESD_EEENS6_IJSE_SH_EEEEEEEESL_PNS6_IJSE_lSM_EEESL_S1U_NS1H_6fusion15FusionCallbacksIS1L_NS1V_17LinearCombinationISL_fSL_fLNS_15FloatRoundStyleE2EEES1M_S1S_JEEENS5_5SM1004TMEM4LOAD26SM100_TMEM_LOAD_16dp256b4xENS5_13SM90_TMA_LOADENS15_IS17_S19_NSX_INS6_IJSJ_S1A_EEENS6_IJSE_SJ_EEEEEEENS5_17SM75_U16x8_LDSM_TENS5_14SM90_TMA_STOREES29_NS5_17SM90_U16x8_STSM_TENS5_39AutoVectorizingCopyWithAssumedAlignmentILi128EEEEEEvvEEEEvNT_6ParamsE:
        /*0000*/ 	.byte	0x40, 0x06, 0x01, 0x00, 0x70, 0x4f, 0x00, 0x00, 0x70, 0x4f, 0x00, 0x00, 0x70, 0x4f, 0x00, 0x00
        /*0010*/ 	.byte	0x70, 0x4f, 0x00, 0x00, 0x70, 0x4f, 0x00, 0x00, 0x70, 0x4f, 0x00, 0x00, 0x70, 0x4f, 0x00, 0x00
        /*0020*/ 	.byte	0xa0, 0xe9, 0x00, 0x00, 0x70, 0x4f, 0x00, 0x00


//--------------------- .text._ZN7cutlass13device_kernelINS_4gemm6kernel13GemmUniversalINS1_17GroupProblemShapeIN4cute5tupleIJiiiEEEEENS1_10collective13CollectiveMmaINS1_40MainloopSm100ArrayTmaUmmaWarpSpecializedILi7ELi8ELi4ENS6_IJNS5_1CILi2EEENSC_ILi1EEESE_EEEEENS6_IJNSC_ILi128EEENSC_ILi256EEENSC_ILi64EEEEEENS_6half_tEPNS6_IJlSE_NSC_ILi0EEEEEESL_SO_NS5_8TiledMMAINS5_8MMA_AtomIJNS5_26SM100_MMA_F16BF16_2x1SM_SSISL_SL_fLi128ELi256ELNS5_4UMMA5MajorE0ELST_0ELNSS_7ScaleInE0ELSU_0EEEEEENS5_6LayoutINS6_IJSE_SE_SE_EEENS6_IJSM_SM_SM_EEEEENS6_IJNS5_10UnderscoreES11_S11_EEEEENS5_18SM100_TMA_2SM_LOADENS5_14ComposedLayoutINS5_7SwizzleILi3ELi4ELi3EEENS5_18smem_ptr_flag_bitsILi16EEENSX_INS6_IJNSC_ILi8EEESJ_EEENS6_IJSJ_SE_EEEEEEEvNS5_8identityES14_S1E_vS1F_EENS_8epilogue10collective18CollectiveEpilogueINS1H_31Sm100PtrArrayTmaWarpSpecializedILi4ELi2ELi32ELb1ELb0EEEJNS6_IJSJ_SI_SJ_EEENS6_IJNSX_ISJ_SE_EENSX_INS6_IJNSC_ILi32EEESD_EEENS6_IJSE_SH_EEEEEEEESL_PNS6_IJSE_lSM_EEESL_S1U_NS1H_6fusion15FusionCallbacksIS1L_NS1V_17LinearCombinationISL_fSL_fLNS_15FloatRoundStyleE2EEES1M_S1S_JEEENS5_5SM1004TMEM4LOAD26SM100_TMEM_LOAD_16dp256b4xENS5_13SM90_TMA_LOADENS15_IS17_S19_NSX_INS6_IJSJ_S1A_EEENS6_IJSE_SJ_EEEEEEENS5_17SM75_U16x8_LDSM_TENS5_14SM90_TMA_STOREES29_NS5_17SM90_U16x8_STSM_TENS5_39AutoVectorizingCopyWithAssumedAlignmentILi128EEEEEEvvEEEEvNT_6ParamsE --------------------------
	.section	.text._ZN7cutlass13device_kernelINS_4gemm6kernel13GemmUniversalINS1_17GroupProblemShapeIN4cute5tupleIJiiiEEEEENS1_10collective13CollectiveMmaINS1_40MainloopSm100ArrayTmaUmmaWarpSpecializedILi7ELi8ELi4ENS6_IJNS5_1CILi2EEENSC_ILi1EEESE_EEEEENS6_IJNSC_ILi128EEENSC_ILi256EEENSC_ILi64EEEEEENS_6half_tEPNS6_IJlSE_NSC_ILi0EEEEEESL_SO_NS5_8TiledMMAINS5_8MMA_AtomIJNS5_26SM100_MMA_F16BF16_2x1SM_SSISL_SL_fLi128ELi256ELNS5_4UMMA5MajorE0ELST_0ELNSS_7ScaleInE0ELSU_0EEEEEENS5_6LayoutINS6_IJSE_SE_SE_EEENS6_IJSM_SM_SM_EEEEENS6_IJNS5_10UnderscoreES11_S11_EEEEENS5_18SM100_TMA_2SM_LOADENS5_14ComposedLayoutINS5_7SwizzleILi3ELi4ELi3EEENS5_18smem_ptr_flag_bitsILi16EEENSX_INS6_IJNSC_ILi8EEESJ_EEENS6_IJSJ_SE_EEEEEEEvNS5_8identityES14_S1E_vS1F_EENS_8epilogue10collective18CollectiveEpilogueINS1H_31Sm100PtrArrayTmaWarpSpecializedILi4ELi2ELi32ELb1ELb0EEEJNS6_IJSJ_SI_SJ_EEENS6_IJNSX_ISJ_SE_EENSX_INS6_IJNSC_ILi32EEESD_EEENS6_IJSE_SH_EEEEEEEESL_PNS6_IJSE_lSM_EEESL_S1U_NS1H_6fusion15FusionCallbacksIS1L_NS1V_17LinearCombinationISL_fSL_fLNS_15FloatRoundStyleE2EEES1M_S1S_JEEENS5_5SM1004TMEM4LOAD26SM100_TMEM_LOAD_16dp256b4xENS5_13SM90_TMA_LOADENS15_IS17_S19_NSX_INS6_IJSJ_S1A_EEENS6_IJSE_SJ_EEEEEEENS5_17SM75_U16x8_LDSM_TENS5_14SM90_TMA_STOREES29_NS5_17SM90_U16x8_STSM_TENS5_39AutoVectorizingCopyWithAssumedAlignmentILi128EEEEEEvvEEEEvNT_6ParamsE,"ax",@progbits
	.align	128
.text._ZN7cutlass13device_kernelINS_4gemm6kernel13GemmUniversalINS1_17GroupProblemShapeIN4cute5tupleIJiiiEEEEENS1_10collective13CollectiveMmaINS1_40MainloopSm100ArrayTmaUmmaWarpSpecializedILi7ELi8ELi4ENS6_IJNS5_1CILi2EEENSC_ILi1EEESE_EEEEENS6_IJNSC_ILi128EEENSC_ILi256EEENSC_ILi64EEEEEENS_6half_tEPNS6_IJlSE_NSC_ILi0EEEEEESL_SO_NS5_8TiledMMAINS5_8MMA_AtomIJNS5_26SM100_MMA_F16BF16_2x1SM_SSISL_SL_fLi128ELi256ELNS5_4UMMA5MajorE0ELST_0ELNSS_7ScaleInE0ELSU_0EEEEEENS5_6LayoutINS6_IJSE_SE_SE_EEENS6_IJSM_SM_SM_EEEEENS6_IJNS5_10UnderscoreES11_S11_EEEEENS5_18SM100_TMA_2SM_LOADENS5_14ComposedLayoutINS5_7SwizzleILi3ELi4ELi3EEENS5_18smem_ptr_flag_bitsILi16EEENSX_INS6_IJNSC_ILi8EEESJ_EEENS6_IJSJ_SE_EEEEEEEvNS5_8identityES14_S1E_vS1F_EENS_8epilogue10collective18CollectiveEpilogueINS1H_31Sm100PtrArrayTmaWarpSpecializedILi4ELi2ELi32ELb1ELb0EEEJNS6_IJSJ_SI_SJ_EEENS6_IJNSX_ISJ_SE_EENSX_INS6_IJNSC_ILi32EEESD_EEENS6_IJSE_SH_EEEEEEEESL_PNS6_IJSE_lSM_EEESL_S1U_NS1H_6fusion15FusionCallbacksIS1L_NS1V_17LinearCombinationISL_fSL_fLNS_15FloatRoundStyleE2EEES1M_S1S_JEEENS5_5SM1004TMEM4LOAD26SM100_TMEM_LOAD_16dp256b4xENS5_13SM90_TMA_LOADENS15_IS17_S19_NSX_INS6_IJSJ_S1A_EEENS6_IJSE_SJ_EEEEEEENS5_17SM75_U16x8_LDSM_TENS5_14SM90_TMA_STOREES29_NS5_17SM90_U16x8_STSM_TENS5_39AutoVectorizingCopyWithAssumedAlignmentILi128EEEEEEvvEEEEvNT_6ParamsE:
        .type           _ZN7cutlass13device_kernelINS_4gemm6kernel13GemmUniversalINS1_17GroupProblemShapeIN4cute5tupleIJiiiEEEEENS1_10collective13CollectiveMmaINS1_40MainloopSm100ArrayTmaUmmaWarpSpecializedILi7ELi8ELi4ENS6_IJNS5_1CILi2EEENSC_ILi1EEESE_EEEEENS6_IJNSC_ILi128EEENSC_ILi256EEENSC_ILi64EEEEEENS_6half_tEPNS6_IJlSE_NSC_ILi0EEEEEESL_SO_NS5_8TiledMMAINS5_8MMA_AtomIJNS5_26SM100_MMA_F16BF16_2x1SM_SSISL_SL_fLi128ELi256ELNS5_4UMMA5MajorE0ELST_0ELNSS_7ScaleInE0ELSU_0EEEEEENS5_6LayoutINS6_IJSE_SE_SE_EEENS6_IJSM_SM_SM_EEEEENS6_IJNS5_10UnderscoreES11_S11_EEEEENS5_18SM100_TMA_2SM_LOADENS5_14ComposedLayoutINS5_7SwizzleILi3ELi4ELi3EEENS5_18smem_ptr_flag_bitsILi16EEENSX_INS6_IJNSC_ILi8EEESJ_EEENS6_IJSJ_SE_EEEEEEEvNS5_8identityES14_S1E_vS1F_EENS_8epilogue10collective18CollectiveEpilogueINS1H_31Sm100PtrArrayTmaWarpSpecializedILi4ELi2ELi32ELb1ELb0EEEJNS6_IJSJ_SI_SJ_EEENS6_IJNSX_ISJ_SE_EENSX_INS6_IJNSC_ILi32EEESD_EEENS6_IJSE_SH_EEEEEEEESL_PNS6_IJSE_lSM_EEESL_S1U_NS1H_6fusion15FusionCallbacksIS1L_NS1V_17LinearCombinationISL_fSL_fLNS_15FloatRoundStyleE2EEES1M_S1S_JEEENS5_5SM1004TMEM4LOAD26SM100_TMEM_LOAD_16dp256b4xENS5_13SM90_TMA_LOADENS15_IS17_S19_NSX_INS6_IJSJ_S1A_EEENS6_IJSE_SJ_EEEEEEENS5_17SM75_U16x8_LDSM_TENS5_14SM90_TMA_STOREES29_NS5_17SM90_U16x8_STSM_TENS5_39AutoVectorizingCopyWithAssumedAlignmentILi128EEEEEEvvEEEEvNT_6ParamsE,@function
        .size           _ZN7cutlass13device_kernelINS_4gemm6kernel13GemmUniversalINS1_17GroupProblemShapeIN4cute5tupleIJiiiEEEEENS1_10collective13CollectiveMmaINS1_40MainloopSm100ArrayTmaUmmaWarpSpecializedILi7ELi8ELi4ENS6_IJNS5_1CILi2EEENSC_ILi1EEESE_EEEEENS6_IJNSC_ILi128EEENSC_ILi256EEENSC_ILi64EEEEEENS_6half_tEPNS6_IJlSE_NSC_ILi0EEEEEESL_SO_NS5_8TiledMMAINS5_8MMA_AtomIJNS5_26SM100_MMA_F16BF16_2x1SM_SSISL_SL_fLi128ELi256ELNS5_4UMMA5MajorE0ELST_0ELNSS_7ScaleInE0ELSU_0EEEEEENS5_6LayoutINS6_IJSE_SE_SE_EEENS6_IJSM_SM_SM_EEEEENS6_IJNS5_10UnderscoreES11_S11_EEEEENS5_18SM100_TMA_2SM_LOADENS5_14ComposedLayoutINS5_7SwizzleILi3ELi4ELi3EEENS5_18smem_ptr_flag_bitsILi16EEENSX_INS6_IJNSC_ILi8EEESJ_EEENS6_IJSJ_SE_EEEEEEEvNS5_8identityES14_S1E_vS1F_EENS_8epilogue10collective18CollectiveEpilogueINS1H_31Sm100PtrArrayTmaWarpSpecializedILi4ELi2ELi32ELb1ELb0EEEJNS6_IJSJ_SI_SJ_EEENS6_IJNSX_ISJ_SE_EENSX_INS6_IJNSC_ILi32EEESD_EEENS6_IJSE_SH_EEEEEEEESL_PNS6_IJSE_lSM_EEESL_S1U_NS1H_6fusion15FusionCallbacksIS1L_NS1V_17LinearCombinationISL_fSL_fLNS_15FloatRoundStyleE2EEES1M_S1S_JEEENS5_5SM1004TMEM4LOAD26SM100_TMEM_LOAD_16dp256b4xENS5_13SM90_TMA_LOADENS15_IS17_S19_NSX_INS6_IJSJ_S1A_EEENS6_IJSE_SJ_EEEEEEENS5_17SM75_U16x8_LDSM_TENS5_14SM90_TMA_STOREES29_NS5_17SM90_U16x8_STSM_TENS5_39AutoVectorizingCopyWithAssumedAlignmentILi128EEEEEEvvEEEEvNT_6ParamsE,(.L_x_314 - _ZN7cutlass13device_kernelINS_4gemm6kernel13GemmUniversalINS1_17GroupProblemShapeIN4cute5tupleIJiiiEEEEENS1_10collective13CollectiveMmaINS1_40MainloopSm100ArrayTmaUmmaWarpSpecializedILi7ELi8ELi4ENS6_IJNS5_1CILi2EEENSC_ILi1EEESE_EEEEENS6_IJNSC_ILi128EEENSC_ILi256EEENSC_ILi64EEEEEENS_6half_tEPNS6_IJlSE_NSC_ILi0EEEEEESL_SO_NS5_8TiledMMAINS5_8MMA_AtomIJNS5_26SM100_MMA_F16BF16_2x1SM_SSISL_SL_fLi128ELi256ELNS5_4UMMA5MajorE0ELST_0ELNSS_7ScaleInE0ELSU_0EEEEEENS5_6LayoutINS6_IJSE_SE_SE_EEENS6_IJSM_SM_SM_EEEEENS6_IJNS5_10UnderscoreES11_S11_EEEEENS5_18SM100_TMA_2SM_LOADENS5_14ComposedLayoutINS5_7SwizzleILi3ELi4ELi3EEENS5_18smem_ptr_flag_bitsILi16EEENSX_INS6_IJNSC_ILi8EEESJ_EEENS6_IJSJ_SE_EEEEEEEvNS5_8identityES14_S1E_vS1F_EENS_8epilogue10collective18CollectiveEpilogueINS1H_31Sm100PtrArrayTmaWarpSpecializedILi4ELi2ELi32ELb1ELb0EEEJNS6_IJSJ_SI_SJ_EEENS6_IJNSX_ISJ_SE_EENSX_INS6_IJNSC_ILi32EEESD_EEENS6_IJSE_SH_EEEEEEEESL_PNS6_IJSE_lSM_EEESL_S1U_NS1H_6fusion15FusionCallbacksIS1L_NS1V_17LinearCombinationISL_fSL_fLNS_15FloatRoundStyleE2EEES1M_S1S_JEEENS5_5SM1004TMEM4LOAD26SM100_TMEM_LOAD_16dp256b4xENS5_13SM90_TMA_LOADENS15_IS17_S19_NSX_INS6_IJSJ_S1A_EEENS6_IJSE_SJ_EEEEEEENS5_17SM75_U16x8_LDSM_TENS5_14SM90_TMA_STOREES29_NS5_17SM90_U16x8_STSM_TENS5_39AutoVectorizingCopyWithAssumedAlignmentILi128EEEEEEvvEEEEvNT_6ParamsE)
        .other          _ZN7cutlass13device_kernelINS_4gemm6kernel13GemmUniversalINS1_17GroupProblemShapeIN4cute5tupleIJiiiEEEEENS1_10collective13CollectiveMmaINS1_40MainloopSm100ArrayTmaUmmaWarpSpecializedILi7ELi8ELi4ENS6_IJNS5_1CILi2EEENSC_ILi1EEESE_EEEEENS6_IJNSC_ILi128EEENSC_ILi256EEENSC_ILi64EEEEEENS_6half_tEPNS6_IJlSE_NSC_ILi0EEEEEESL_SO_NS5_8TiledMMAINS5_8MMA_AtomIJNS5_26SM100_MMA_F16BF16_2x1SM_SSISL_SL_fLi128ELi256ELNS5_4UMMA5MajorE0ELST_0ELNSS_7ScaleInE0ELSU_0EEEEEENS5_6LayoutINS6_IJSE_SE_SE_EEENS6_IJSM_SM_SM_EEEEENS6_IJNS5_10UnderscoreES11_S11_EEEEENS5_18SM100_TMA_2SM_LOADENS5_14ComposedLayoutINS5_7SwizzleILi3ELi4ELi3EEENS5_18smem_ptr_flag_bitsILi16EEENSX_INS6_IJNSC_ILi8EEESJ_EEENS6_IJSJ_SE_EEEEEEEvNS5_8identityES14_S1E_vS1F_EENS_8epilogue10collective18CollectiveEpilogueINS1H_31Sm100PtrArrayTmaWarpSpecializedILi4ELi2ELi32ELb1ELb0EEEJNS6_IJSJ_SI_SJ_EEENS6_IJNSX_ISJ_SE_EENSX_INS6_IJNSC_ILi32EEESD_EEENS6_IJSE_SH_EEEEEEEESL_PNS6_IJSE_lSM_EEESL_S1U_NS1H_6fusion15FusionCallbacksIS1L_NS1V_17LinearCombinationISL_fSL_fLNS_15FloatRoundStyleE2EEES1M_S1S_JEEENS5_5SM1004TMEM4LOAD26SM100_TMEM_LOAD_16dp256b4xENS5_13SM90_TMA_LOADENS15_IS17_S19_NSX_INS6_IJSJ_S1A_EEENS6_IJSE_SJ_EEEEEEENS5_17SM75_U16x8_LDSM_TENS5_14SM90_TMA_STOREES29_NS5_17SM90_U16x8_STSM_TENS5_39AutoVectorizingCopyWithAssumedAlignmentILi128EEEEEEvvEEEEvNT_6ParamsE,@"STO_CUDA_ENTRY STV_DEFAULT"
_ZN7cutlass13device_kernelINS_4gemm6kernel13GemmUniversalINS1_17GroupProblemShapeIN4cute5tupleIJiiiEEEEENS1_10collective13CollectiveMmaINS1_40MainloopSm100ArrayTmaUmmaWarpSpecializedILi7ELi8ELi4ENS6_IJNS5_1CILi2EEENSC_ILi1EEESE_EEEEENS6_IJNSC_ILi128EEENSC_ILi256EEENSC_ILi64EEEEEENS_6half_tEPNS6_IJlSE_NSC_ILi0EEEEEESL_SO_NS5_8TiledMMAINS5_8MMA_AtomIJNS5_26SM100_MMA_F16BF16_2x1SM_SSISL_SL_fLi128ELi256ELNS5_4UMMA5MajorE0ELST_0ELNSS_7ScaleInE0ELSU_0EEEEEENS5_6LayoutINS6_IJSE_SE_SE_EEENS6_IJSM_SM_SM_EEEEENS6_IJNS5_10UnderscoreES11_S11_EEEEENS5_18SM100_TMA_2SM_LOADENS5_14ComposedLayoutINS5_7SwizzleILi3ELi4ELi3EEENS5_18smem_ptr_flag_bitsILi16EEENSX_INS6_IJNSC_ILi8EEESJ_EEENS6_IJSJ_SE_EEEEEEEvNS5_8identityES14_S1E_vS1F_EENS_8epilogue10collective18CollectiveEpilogueINS1H_31Sm100PtrArrayTmaWarpSpecializedILi4ELi2ELi32ELb1ELb0EEEJNS6_IJSJ_SI_SJ_EEENS6_IJNSX_ISJ_SE_EENSX_INS6_IJNSC_ILi32EEESD_EEENS6_IJSE_SH_EEEEEEEESL_PNS6_IJSE_lSM_EEESL_S1U_NS1H_6fusion15FusionCallbacksIS1L_NS1V_17LinearCombinationISL_fSL_fLNS_15FloatRoundStyleE2EEES1M_S1S_JEEENS5_5SM1004TMEM4LOAD26SM100_TMEM_LOAD_16dp256b4xENS5_13SM90_TMA_LOADENS15_IS17_S19_NSX_INS6_IJSJ_S1A_EEENS6_IJSE_SJ_EEEEEEENS5_17SM75_U16x8_LDSM_TENS5_14SM90_TMA_STOREES29_NS5_17SM90_U16x8_STSM_TENS5_39AutoVectorizingCopyWithAssumedAlignmentILi128EEEEEEvvEEEEvNT_6ParamsE:
[----:B------:R-:W1:Y:S01]  /*0000*/  LDC R1, c[0x0][0x37c] ;  /* 0x0000df00ff017b82 */ /* 0x000e620000000800 */
[----:B------:R-:W2:Y:S07]  /*0010*/  S2R R0, SR_TID.X ;  /* 0x0000000000007919 */ /* 0x000eae0000002100 */
[----:B------:R-:W3:Y:S01]  /*0020*/  S2UR UR31, SR_CgaCtaId ;  /* 0x00000000001f79c3 */ /* 0x000ee20000008800 */
[----:B------:R-:W-:Y:S01]  /*0030*/  UMOV UR37, 0x4 ;  /* 0x0000000400257882 */ /* 0x000fe20000000000 */
[----:B------:R-:W4:Y:S01]  /*0040*/  LDCU UR30, c[0x0][0x370] ;  /* 0x00006e00ff1e77ac */ /* 0x000f220008000800 */
[----:B------:R-:W-:-:S05]  /*0050*/  ELECT P2, URZ, PT ;  /* 0x0000000000ff782f */ /* 0x000fca0003840000 */
[----:B------:R-:W-:Y:S08]  /*0060*/  S2UR UR42, SR_CTAID.X ;  /* 0x00000000002a79c3 */ /* 0x000ff00000002500 */
[----:B------:R-:W4:Y:S01]  /*0070*/  S2UR UR58, SR_CTAID.Y ;  /* 0x00000000003a79c3 */ /* 0x000f220000002600 */
[----:B---3--:R-:W-:Y:S02]  /*0080*/  ULOP3.LUT UR44, UR31, 0x1, URZ, 0xc0, !UPT ;  /* 0x000000011f2c7892 */ /* 0x008fe4000f8ec0ff */
[----:B------:R-:W-:Y:S01]  /*0090*/  ULOP3.LUT UR43, UR31, 0x1, URZ, 0x3c, !UPT ;  /* 0x000000011f2b7892 */ /* 0x000fe2000f8e3cff */
[----:B--2---:R-:W-:-:S05]  /*00a0*/  SHF.R.U32.HI R80, RZ, 0x5, R0 ;  /* 0x00000005ff507819 */ /* 0x004fca0000011600 */
[----:B------:R-:W2:Y:S01]  /*00b0*/  SHFL.IDX PT, R2, R80, RZ, 0x1f ;  /* 0x00001fff50027589 */ /* 0x000ea200000e0000 */
[----:B----4-:R-:W-:Y:S01]  /*00c0*/  UIMAD UR28, UR58, UR30, UR42 ;  /* 0x0000001e3a1c72a4 */ /* 0x010fe2000f8e022a */
[----:B--2---:R-:W-:-:S13]  /*00d0*/  R2UR UR21, R2 ;  /* 0x00000000021572ca */ /* 0x004fda00000e0000 */
[----:B------:R-:W-:Y:S02]  /*00e0*/  UISETP.GE.AND UP0, UPT, UR21, 0x8, UPT ;  /* 0x000000081500788c */ /* 0x000fe4000bf06270 */
[----:B------:R-:W-:Y:S02]  /*00f0*/  UISETP.GT.AND UP1, UPT, UR21, 0x3, UPT ;  /* 0x000000031500788c */ /* 0x000fe4000bf24270 */
[----:B------:R-:W-:-:S04]  /*0100*/  USEL UR37, UR37, 0x8, !UP0 ;  /* 0x0000000825257887 */ /* 0x000fc8000c000000 */
[----:B------:R-:W-:Y:S02]  /*0110*/  USEL UR37, UR37, UR21, UP1 ;  /* 0x0000001525257287 */ /* 0x000fe40008800000 */
[----:B------:R-:W-:Y:S02]  /*0120*/  ULOP3.LUT UR21, UR21, 0xfffffffc, URZ, 0xc0, !UPT ;  /* 0xfffffffc15157892 */ /* 0x000fe4000f8ec0ff */
[----:B------:R-:W-:-:S09]  /*0130*/  UISETP.NE.AND UP0, UPT, UR37, 0x2, UPT ;  /* 0x000000022500788c */ /* 0x000fd2000bf05270 */
[----:B-1----:R-:W-:Y:S05]  /*0140*/  BRA.U UP0, `(.L_x_0) ;  /* 0x0000000100f87547 */ /* 0x002fea000b800000 */
[----:B------:R-:W1:Y:S01]  /*0150*/  LDCU UR34, c[0x0][0xc1c] ;  /* 0x00018380ff2277ac */ /* 0x000e620008000800 */
[----:B------:R-:W-:Y:S01]  /*0160*/  BSSY.RECONVERGENT B0, `(.L_x_1) ;  /* 0x000003b000007945 */ /* 0x000fe20003800200 */
[----:B------:R-:W2:Y:S01]  /*0170*/  LDCU.64 UR4, c[0x0][0x820] ;  /* 0x00010400ff0477ac */ /* 0x000ea20008000a00 */
[----:B------:R-:W-:Y:S01]  /*0180*/  ELECT P0, URZ, PT ;  /* 0x0000000000ff782f */ /* 0x000fe20003800000 */
[----:B------:R-:W-:Y:S02]  /*0190*/  UIMAD UR38, UR28, 0x11, URZ ;  /* 0x000000111c2678a4 */ /* 0x000fe4000f8e02ff */
[----:B-1----:R-:W-:-:S04]  /*01a0*/  UIADD3 UR34, UPT, UPT, UR28, UR34, URZ ;  /* 0x000000221c227290 */ /* 0x002fc8000fffe0ff */
[----:B------:R-:W-:Y:S02]  /*01b0*/  UIMAD UR34, UR34, 0x11, URZ ;  /* 0x00000011222278a4 */ /* 0x000fe4000f8e02ff */
[----:B--2---:R-:W-:Y:S02]  /*01c0*/  UIMAD.WIDE.U32 UR38, UR38, 0x80, UR4 ;  /* 0x00000080262678a5 */ /* 0x004fe4000f8e0004 */
[----:B------:R-:W-:Y:S02]  /*01d0*/  UIMAD.WIDE.U32 UR34, UR34, 0x80, UR4 ;  /* 0x00000080222278a5 */ /* 0x000fe4000f8e0004 */
[----:B------:R-:W-:Y:S10]  /*01e0*/  @!P0 BRA `(.L_x_2) ;  /* 0x0000000000c88947 */ /* 0x000ff40003800000 */
[----:B------:R-:W1:Y:S01]  /*01f0*/  LDC.64 R64, c[0x0][0x400] ;  /* 0x00010000ff407b82 */ /* 0x000e620000000a00 */
[----:B------:R-:W-:Y:S02]  /*0200*/  UMOV UR4, 0x400 ;  /* 0x0000040000047882 */ /* 0x000fe40000000000 */
[----:B------:R-:W-:-:S05]  /*0210*/  ULEA UR4, UR31, UR4, 0x18 ;  /* 0x000000041f047291 */ /* 0x000fca000f8ec0ff */
[----:B------:R-:W1:Y:S08]  /*0220*/  LDC.64 R66, c[0x0][0x408] ;  /* 0x00010200ff427b82 */ /* 0x000e700000000a00 */
[----:B------:R-:W2:Y:S08]  /*0230*/  LDC.64 R60, c[0x0][0x410] ;  /* 0x00010400ff3c7b82 */ /* 0x000eb00000000a00 */
[----:B------:R-:W2:Y:S08]  /*0240*/  LDC.64 R62, c[0x0][0x418] ;  /* 0x00010600ff3e7b82 */ /* 0x000eb00000000a00 */
[----:B------:R-:W3:Y:S01]  /*0250*/  LDC.64 R56, c[0x0][0x420] ;  /* 0x00010800ff387b82 */ /* 0x000ee20000000a00 */
[----:B-1----:R1:W-:Y:S07]  /*0260*/  STS.128 [UR4+0x480], R64 ;  /* 0x00048040ff007988 */ /* 0x0023ee0008000c04 */
[----:B------:R-:W3:Y:S08]  /*0270*/  LDC.64 R58, c[0x0][0x428] ;  /* 0x00010a00ff3a7b82 */ /* 0x000ef00000000a00 */
[----:B------:R-:W4:Y:S01]  /*0280*/  LDC.64 R52, c[0x0][0x430] ;  /* 0x00010c00ff347b82 */ /* 0x000f220000000a00 */
[----:B--2---:R1:W-:Y:S07]  /*0290*/  STS.128 [UR4+0x490], R60 ;  /* 0x0004903cff007988 */ /* 0x0043ee0008000c04 */
[----:B------:R-:W4:Y:S08]  /*02a0*/  LDC.64 R54, c[0x0][0x438] ;  /* 0x00010e00ff367b82 */ /* 0x000f300000000a00 */
[----:B------:R-:W2:Y:S01]  /*02b0*/  LDC.64 R48, c[0x0][0x440] ;  /* 0x00011000ff307b82 */ /* 0x000ea20000000a00 */
[----:B---3--:R1:W-:Y:S07]  /*02c0*/  STS.128 [UR4+0x4a0], R56 ;  /* 0x0004a038ff007988 */ /* 0x0083ee0008000c04 */
[----:B------:R-:W2:Y:S08]  /*02d0*/  LDC.64 R50, c[0x0][0x448] ;  /* 0x00011200ff327b82 */ /* 0x000eb00000000a00 */
[----:B------:R-:W3:Y:S01]  /*02e0*/  LDC.64 R44, c[0x0][0x450] ;  /* 0x00011400ff2c7b82 */ /* 0x000ee20000000a00 */
[----:B----4-:R1:W-:Y:S07]  /*02f0*/  STS.128 [UR4+0x4b0], R52 ;  /* 0x0004b034ff007988 */ /* 0x0103ee0008000c04 */
        /* <DEDUP_REMOVED lines=30> */
[----:B------:R-:W4:Y:S01]  /*04e0*/  LDC.64 R6, c[0x0][0x578] ;  /* 0x00015e00ff067b82 */ /* 0x000f220000000a00 */
[----:B---3--:R1:W-:Y:S04]  /*04f0*/  STS.128 [UR4+0x560], R8 ;  /* 0x00056008ff007988 */ /* 0x0083e80008000c04 */
[----:B----4-:R1:W-:Y:S02]  /*0500*/  STS.128 [UR4+0x570], R4 ;  /* 0x00057004ff007988 */ /* 0x0103e40008000c04 */
.L_x_2:
[----:B------:R-:W-:Y:S05]  /*0510*/  BSYNC.RECONVERGENT B0 ;  /* 0x0000000000007941 */ /* 0x000fea0003800200 */
.L_x_1:
[----:B------:R-:W-:Y:S01]  /*0520*/  NOP ;  /* 0x0000000000007918 */ /* 0x000fe20000000000 */
.L_x_0:
[----:B------:R-:W-:-:S09]  /*0530*/  UISETP.NE.AND UP0, UPT, UR37, 0x3, UPT ;  /* 0x000000032500788c */ /* 0x000fd2000bf05270 */
[----:B------:R-:W-:Y:S05]  /*0540*/  BRA.U UP0, `(.L_x_3) ;  /* 0x00000001007c7547 */ /* 0x000fea000b800000 */
[----:B-1----:R-:W1:Y:S01]  /*0550*/  LDC.64 R32, c[0x0][0x900] ;  /* 0x00024000ff207b82 */ /* 0x002e620000000a00 */
[----:B------:R-:W2:Y:S01]  /*0560*/  LDCU.64 UR6, c[0x0][0xb00] ;  /* 0x00016000ff0677ac */ /* 0x000ea20008000a00 */
[----:B------:R-:W-:Y:S01]  /*0570*/  ELECT P0, URZ, PT ;  /* 0x0000000000ff782f */ /* 0x000fe20003800000 */
[----:B------:R-:W-:-:S05]  /*0580*/  UMOV UR4, 0x400 ;  /* 0x0000040000047882 */ /* 0x000fca0000000000 */
[----:B------:R-:W1:Y:S01]  /*0590*/  LDC.64 R34, c[0x0][0x908] ;  /* 0x00024200ff227b82 */ /* 0x000e620000000a00 */
[----:B------:R-:W-:Y:S02]  /*05a0*/  ULEA UR4, UR31, UR4, 0x18 ;  /* 0x000000041f047291 */ /* 0x000fe4000f8ec0ff */
[----:B------:R-:W-:-:S05]  /*05b0*/  UIMAD UR22, UR28, 0xe, URZ ;  /* 0x0000000e1c1678a4 */ /* 0x000fca000f8e02ff */
[----:B------:R-:W3:Y:S01]  /*05c0*/  LDC.64 R28, c[0x0][0x910] ;  /* 0x00024400ff1c7b82 */ /* 0x000ee20000000a00 */
[----:B--2---:R-:W-:-:S07]  /*05d0*/  UIMAD.WIDE.U32 UR22, UR22, 0x80, UR6 ;  /* 0x00000080161678a5 */ /* 0x004fce000f8e0006 */
[----:B------:R-:W3:Y:S08]  /*05e0*/  LDC.64 R30, c[0x0][0x918] ;  /* 0x00024600ff1e7b82 */ /* 0x000ef00000000a00 */
[----:B------:R-:W2:Y:S01]  /*05f0*/  LDC.64 R24, c[0x0][0x920] ;  /* 0x00024800ff187b82 */ /* 0x000ea20000000a00 */
[----:B-1----:R4:W-:Y:S07]  /*0600*/  @P0 STS.128 [UR4+0x380], R32 ;  /* 0x00038020ff000988 */ /* 0x0029ee0008000c04 */
[----:B------:R-:W2:Y:S08]  /*0610*/  LDC.64 R26, c[0x0][0x928] ;  /* 0x00024a00ff1a7b82 */ /* 0x000eb00000000a00 */
[----:B------:R-:W1:Y:S01]  /*0620*/  LDC.64 R20, c[0x0][0x930] ;  /* 0x00024c00ff147b82 */ /* 0x000e620000000a00 */
[----:B---3--:R4:W-:Y:S07]  /*0630*/  @P0 STS.128 [UR4+0x390], R28 ;  /* 0x0003901cff000988 */ /* 0x0089ee0008000c04 */
[----:B------:R-:W1:Y:S08]  /*0640*/  LDC.64 R22, c[0x0][0x938] ;  /* 0x00024e00ff167b82 */ /* 0x000e700000000a00 */
[----:B------:R-:W3:Y:S01]  /*0650*/  LDC.64 R16, c[0x0][0x940] ;  /* 0x00025000ff107b82 */ /* 0x000ee20000000a00 */
[----:B--2---:R4:W-:Y:S07]  /*0660*/  @P0 STS.128 [UR4+0x3a0], R24 ;  /* 0x0003a018ff000988 */ /* 0x0049ee0008000c04 */
        /* <DEDUP_REMOVED lines=9> */
[----:B------:R-:W3:Y:S01]  /*0700*/  LDC.64 R6, c[0x0][0x978] ;  /* 0x00025e00ff067b82 */ /* 0x000ee20000000a00 */
[----:B-1----:R4:W-:Y:S04]  /*0710*/  @P0 STS.128 [UR4+0x3e0], R8 ;  /* 0x0003e008ff000988 */ /* 0x0029e80008000c04 */
[----:B---3--:R4:W-:Y:S01]  /*0720*/  @P0 STS.128 [UR4+0x3f0], R4 ;  /* 0x0003f004ff000988 */ /* 0x0089e20008000c04 */
[----:B------:R-:W-:Y:S01]  /*0730*/  NOP ;  /* 0x0000000000007918 */ /* 0x000fe20000000000 */
.L_x_3:
[----:B------:R-:W2:Y:S02]  /*0740*/  SHFL.IDX PT, R2, R80, RZ, 0x1f ;  /* 0x00001fff50027589 */ /* 0x000ea400000e0000 */
[----:B--2---:R-:W-:-:S13]  /*0750*/  ISETP.NE.AND P0, PT, R2, RZ, PT ;  /* 0x000000ff0200720c */ /* 0x004fda0003f05270 */
[----:B------:R-:W-:Y:S05]  /*0760*/  @P0 BRA `(.L_x_4) ;  /* 0x00000000005c0947 */ /* 0x000fea0003800000 */
[----:B------:R-:W-:Y:S01]  /*0770*/  UMOV UR5, 0x400 ;  /* 0x0000040000057882 */ /* 0x000fe20000000000 */
[----:B------:R-:W-:Y:S01]  /*0780*/  UMOV UR4, 0x1 ;  /* 0x0000000100047882 */ /* 0x000fe20000000000 */
[----:B------:R-:W-:Y:S02]  /*0790*/  ULEA UR5, UR31, UR5, 0x18 ;  /* 0x000000051f057291 */ /* 0x000fe4000f8ec0ff */
[----:B------:R-:W-:-:S04]  /*07a0*/  UIADD3 UR6, UPT, UPT, -UR4, 0x100000, URZ ;  /* 0x0010000004067890 */ /* 0x000fc8000fffe1ff */
[----:B------:R-:W-:Y:S02]  /*07b0*/  USHF.L.U32 UR7, UR6, 0xb, URZ ;  /* 0x0000000b06077899 */ /* 0x000fe400080006ff */
[----:B------:R-:W-:Y:S01]  /*07c0*/  USHF.L.U32 UR6, UR6, 0x1, URZ ;  /* 0x0000000106067899 */ /* 0x000fe200080006ff */
[----:B------:R-:W-:Y:S01]  /*07d0*/  ELECT P0, URZ, PT ;  /* 0x0000000000ff782f */ /* 0x000fe20003800000 */
[----:B------:R-:W2:Y:S10]  /*07e0*/  FENCE.VIEW.ASYNC.S ;  /* 0x00000000000073c6 */ /* 0x000eb40000000000 */
[----:B--2---:R2:W3:Y:S01]  /*07f0*/  SYNCS.EXCH.64 URZ, [UR5], UR6 ;  /* 0x0000000605ff75b2 */ /* 0x0044e20008000100 */
[----:B------:R2:W1:Y:S01]  /*0800*/  SYNCS.EXCH.64 URZ, [UR5+0x38], UR6 ;  /* 0x0000380605ff75b2 */ /* 0x0004620008000100 */
        /* <DEDUP_REMOVED lines=11> */
[----:B------:R2:W1:Y:S02]  /*08c0*/  SYNCS.EXCH.64 URZ, [UR5+0x68], UR6 ;  /* 0x0000680605ff75b2 */ /* 0x0004640008000100 */
[----:B--2---:R-:W-:Y:S01]  /*08d0*/  NOP ;  /* 0x0000000000007918 */ /* 0x004fe20000000000 */
.L_x_4:
[----:B------:R-:W2:Y:S01]  /*08e0*/  SHFL.IDX PT, R2, R80, RZ, 0x1f ;  /* 0x00001fff50027589 */ /* 0x000ea200000e0000 */
[----:B------:R-:W-:Y:S01]  /*08f0*/  NOP ;  /* 0x0000000000007918 */ /* 0x000fe20000000000 */
[----:B--2---:R-:W-:-:S13]  /*0900*/  ISETP.NE.AND P0, PT, R2, 0x1, PT ;  /* 0x000000010200780c */ /* 0x004fda0003f05270 */
[----:B------:R-:W-:Y:S05]  /*0910*/  @P0 BRA `(.L_x_5) ;  /* 0x0000000000540947 */ /* 0x000fea0003800000 */
[----:B------:R-:W-:Y:S01]  /*0920*/  UMOV UR6, 0x400 ;  /* 0x0000040000067882 */ /* 0x000fe20000000000 */
[----:B------:R-:W-:Y:S01]  /*0930*/  UMOV UR5, 0x20 ;  /* 0x0000002000057882 */ /* 0x000fe20000000000 */
[----:B------:R-:W-:Y:S01]  /*0940*/  UMOV UR4, 0x80 ;  /* 0x0000008000047882 */ /* 0x000fe20000000000 */
[----:B------:R-:W-:Y:S02]  /*0950*/  ULEA UR6, UR31, UR6, 0x18 ;  /* 0x000000061f067291 */ /* 0x000fe4000f8ec0ff */
[----:B------:R-:W-:-:S04]  /*0960*/  UIADD3 UR8, UPT, UPT, -UR5, 0x100000, URZ ;  /* 0x0010000005087890 */ /* 0x000fc8000fffe1ff */
[----:B------:R-:W-:Y:S02]  /*0970*/  USHF.L.U32 UR9, UR8, 0xb, URZ ;  /* 0x0000000b08097899 */ /* 0x000fe400080006ff */
[----:B------:R-:W-:Y:S02]  /*0980*/  USHF.L.U32 UR8, UR8, 0x1, URZ ;  /* 0x0000000108087899 */ /* 0x000fe400080006ff */
[----:B------:R-:W-:-:S04]  /*0990*/  UIADD3 UR4, UPT, UPT, -UR4, 0x100000, URZ ;  /* 0x0010000004047890 */ /* 0x000fc8000fffe1ff */
[----:B------:R-:W-:Y:S02]  /*09a0*/  USHF.L.U32 UR5, UR4, 0xb, URZ ;  /* 0x0000000b04057899 */ /* 0x000fe400080006ff */
[----:B------:R-:W-:Y:S01]  /*09b0*/  USHF.L.U32 UR4, UR4, 0x1, URZ ;  /* 0x0000000104047899 */ /* 0x000fe200080006ff */
[----:B------:R-:W-:Y:S01]  /*09c0*/  ELECT P0, URZ, PT ;  /* 0x0000000000ff782f */ /* 0x000fe20003800000 */
[----:B------:R-:W2:Y:S02]  /*09d0*/  FENCE.VIEW.ASYNC.S ;  /* 0x00000000000073c6 */ /* 0x000ea40000000000 */
[----:B--2---:R2:W1:Y:S08]  /*09e0*/  SYNCS.EXCH.64 URZ, [UR6+0x70], UR8 ;  /* 0x0000700806ff75b2 */ /* 0x0044700008000100 */
[----:B------:R2:W1:Y:S01]  /*09f0*/  SYNCS.EXCH.64 URZ, [UR6+0x90], UR4 ;  /* 0x0000900406ff75b2 */ /* 0x0004620008000100 */
[----:B------:R2:W1:Y:S01]  /*0a00*/  SYNCS.EXCH.64 URZ, [UR6+0x78], UR8 ;  /* 0x0000780806ff75b2 */ /* 0x0004620008000100 */
[----:B------:R2:W1:Y:S01]  /*0a10*/  SYNCS.EXCH.64 URZ, [UR6+0x98], UR4 ;  /* 0x0000980406ff75b2 */ /* 0x0004620008000100 */
[----:B------:R2:W1:Y:S01]  /*0a20*/  SYNCS.EXCH.64 URZ, [UR6+0x80], UR8 ;  /* 0x0000800806ff75b2 */ /* 0x0004620008000100 */
[----:B------:R2:W1:Y:S01]  /*0a30*/  SYNCS.EXCH.64 URZ, [UR6+0xa0], UR4 ;  /* 0x0000a00406ff75b2 */ /* 0x0004620008000100 */
[----:B------:R2:W1:Y:S01]  /*0a40*/  SYNCS.EXCH.64 URZ, [UR6+0x88], UR8 ;  /* 0x0000880806ff75b2 */ /* 0x0004620008000100 */
[----:B------:R2:W1:Y:S01]  /*0a50*/  SYNCS.EXCH.64 URZ, [UR6+0xa8], UR4 ;  /* 0x0000a80406ff75b2 */ /* 0x0004620008000100 */
[----:B------:R-:W-:Y:S01]  /*0a60*/  NOP ;  /* 0x0000000000007918 */ /* 0x000fe20000000000 */
.L_x_5:
[----:B------:R-:W5:Y:S01]  /*0a70*/  SHFL.IDX PT, R2, R80, RZ, 0x1f ;  /* 0x00001fff50027589 */ /* 0x000f6200000e0000 */
[----:B------:R-:W-:Y:S01]  /*0a80*/  NOP ;  /* 0x0000000000007918 */ /* 0x000fe20000000000 */
[----:B-----5:R-:W-:-:S13]  /*0a90*/  ISETP.NE.AND P0, PT, R2, 0x3, PT ;  /* 0x000000030200780c */ /* 0x020fda0003f05270 */
[----:B------:R-:W-:Y:S05]  /*0aa0*/  @P0 BRA `(.L_x_6) ;  /* 0x00000000002c0947 */ /* 0x000fea0003800000 */
[----:B--2---:R-:W-:Y:S01]  /*0ab0*/  UMOV UR5, 0x400 ;  /* 0x0000040000057882 */ /* 0x004fe20000000000 */
[----:B------:R-:W-:Y:S01]  /*0ac0*/  UMOV UR4, 0x20 ;  /* 0x0000002000047882 */ /* 0x000fe20000000000 */
[----:B------:R-:W-:Y:S02]  /*0ad0*/  ULEA UR5, UR31, UR5, 0x18 ;  /* 0x000000051f057291 */ /* 0x000fe4000f8ec0ff */
[----:B------:R-:W-:-:S04]  /*0ae0*/  UIADD3 UR6, UPT, UPT, -UR4, 0x100000, URZ ;  /* 0x0010000004067890 */ /* 0x000fc8000fffe1ff */
[----:B------:R-:W-:Y:S02]  /*0af0*/  USHF.L.U32 UR7, UR6, 0xb, URZ ;  /* 0x0000000b06077899 */ /* 0x000fe400080006ff */
[----:B------:R-:W-:Y:S01]  /*0b00*/  USHF.L.U32 UR6, UR6, 0x1, URZ ;  /* 0x0000000106067899 */ /* 0x000fe200080006ff */
[----:B------:R-:W-:Y:S01]  /*0b10*/  ELECT P0, URZ, PT ;  /* 0x0000000000ff782f */ /* 0x000fe20003800000 */
[----:B------:R-:W2:Y:S10]  /*0b20*/  FENCE.VIEW.ASYNC.S ;  /* 0x00000000000073c6 */ /* 0x000eb40000000000 */
[----:B--2---:R2:W1:Y:S01]  /*0b30*/  SYNCS.EXCH.64 URZ, [UR5+0xb0], UR6 ;  /* 0x0000b00605ff75b2 */ /* 0x0044620008000100 */
[----:B------:R2:W1:Y:S01]  /*0b40*/  SYNCS.EXCH.64 URZ, [UR5+0xb8], UR6 ;  /* 0x0000b80605ff75b2 */ /* 0x0004620008000100 */
[----:B------:R-:W-:Y:S01]  /*0b50*/  NOP ;  /* 0x0000000000007918 */ /* 0x000fe20000000000 */
.L_x_6:
[----:B------:R-:W5:Y:S01]  /*0b60*/  SHFL.IDX PT, R2, R80, RZ, 0x1f ;  /* 0x00001fff50027589 */ /* 0x000f6200000e0000 */
[----:B------:R-:W-:Y:S01]  /*0b70*/  NOP ;  /* 0x0000000000007918 */ /* 0x000fe20000000000 */
[----:B-----5:R-:W-:-:S13]  /*0b80*/  ISETP.NE.AND P0, PT, R2, 0x4, PT ;  /* 0x000000040200780c */ /* 0x020fda0003f05270 */
[----:B------:R-:W-:Y:S05]  /*0b90*/  @P0 BRA `(.L_x_7) ;  /* 0x0000000000740947 */ /* 0x000fea0003800000 */
[----:B--2---:R-:W-:Y:S01]  /*0ba0*/  UMOV UR6, 0x400 ;  /* 0x0000040000067882 */ /* 0x004fe20000000000 */
        /* <DEDUP_REMOVED lines=28> */
.L_x_7:
        /* <DEDUP_REMOVED lines=33> */
.L_x_8:
[----:B------:R-:W5:Y:S01]  /*0f80*/  SHFL.IDX PT, R2, R80, RZ, 0x1f ;  /* 0x00001fff50027589 */ /* 0x000f6200000e0000 */
[----:B------:R-:W-:Y:S01]  /*0f90*/  ISETP.NE.OR P0, PT, RZ, UR37, !P2 ;  /* 0x00000025ff007c0c */ /* 0x000fe2000d705670 */
        /* <DEDUP_REMOVED lines=24> */
.L_x_9:
[----:B------:R-:W-:Y:S01]  /*1120*/  VOTEU.ALL UP0, P0 ;  /* 0x0000000000ff7886 */ /* 0x000fe20000000000 */
[----:B--2---:R-:W-:Y:S01]  /*1130*/  UMOV UR4, 0x20 ;  /* 0x0000002000047882 */ /* 0x004fe20000000000 */
[----:B------:R-:W-:Y:S01]  /*1140*/  UISETP.NE.AND UP1, UPT, UR37, 0x2, UPT ;  /* 0x000000022500788c */ /* 0x000fe2000bf25270 */
[----:B------:R-:W-:Y:S02]  /*1150*/  NOP ;  /* 0x0000000000007918 */ /* 0x000fe40000000000 */
[----:B------:R-:W-:Y:S01]  /*1160*/  @!UP0 UMOV UR5, 0x400 ;  /* 0x0000040000058882 */ /* 0x000fe20000000000 */
[----:B------:R-:W-:-:S04]  /*1170*/  @!UP0 UIADD3 UR6, UPT, UPT, -UR4, 0x100000, URZ ;  /* 0x0010000004068890 */ /* 0x000fc8000fffe1ff */
[----:B------:R-:W-:Y:S02]  /*1180*/  @!UP0 USHF.L.U32 UR7, UR6, 0xb, URZ ;  /* 0x0000000b06078899 */ /* 0x000fe400080006ff */
[----:B------:R-:W-:Y:S02]  /*1190*/  @!UP0 USHF.L.U32 UR6, UR6, 0x1, URZ ;  /* 0x0000000106068899 */ /* 0x000fe400080006ff */
[----:B------:R-:W-:Y:S01]  /*11a0*/  @!UP0 ULEA UR5, UR31, UR5, 0x18 ;  /* 0x000000051f058291 */ /* 0x000fe2000f8ec0ff */
[----:B------:R-:W2:Y:S01]  /*11b0*/  LDCU UR4, c[0x0][0x36c] ;  /* 0x00006d80ff0477ac */ /* 0x000ea20008000800 */
[----:B------:R-:W-:Y:S01]  /*11c0*/  VOTEU.ALL UP0, P0 ;  /* 0x0000000000ff7886 */ /* 0x000fe20000000000 */
[----:B------:R-:W-:Y:S02]  /*11d0*/  USEL UR20, URZ, 0x1, UP1 ;  /* 0x00000001ff147887 */ /* 0x000fe40008800000 */
[----:B------:R-:W-:Y:S01]  /*11e0*/  UISETP.EQ.AND UP2, UPT, UR44, URZ, !UP1 ;  /* 0x000000ff2c00728c */ /* 0x000fe2000cf42270 */
[----:B------:R-:W5:Y:S06]  /*11f0*/  FENCE.VIEW.ASYNC.S ;  /* 0x00000000000073c6 */ /* 0x000f6c0000000000 */
[----:B-----5:R1:W1:Y:S01]  /*1200*/  @!UP0 SYNCS.EXCH.64 URZ, [UR5+0x190], UR6 ;  /* 0x0001900605ff85b2 */ /* 0x0202620008000100 */
[----:B------:R-:W-:Y:S01]  /*1210*/  UISETP.NE.AND UP0, UPT, UR37, URZ, UPT ;  /* 0x000000ff2500728c */ /* 0x000fe2000bf05270 */
[----:B------:R-:W-:-:S03]  /*1220*/  PLOP3.LUT P2, PT, P2, PT, UP2, 0x80, 0x8 ;  /* 0x000000000008781c */ /* 0x000fc6000174f028 */
[----:B------:R-:W-:Y:S02]  /*1230*/  USEL UR29, UR20, 0x2, UP0 ;  /* 0x00000002141d7887 */ /* 0x000fe40008000000 */
[----:B--2---:R-:W-:-:S09]  /*1240*/  UISETP.EQ.U32.AND UP0, UPT, UR4, 0x1, UPT ;  /* 0x000000010400788c */ /* 0x004fd2000bf02070 */
[----:B------:R-:W-:Y:S05]  /*1250*/  BRA.U !UP0, `(.L_x_10) ;  /* 0x0000000108087547 */ /* 0x000fea000b800000 */
[----:B-1-3--:R-:W-:Y:S01]  /*1260*/  UCGABAR_ARV ;  /* 0x00000000000079c7 */ /* 0x00afe20008000000 */
[----:B------:R-:W-:Y:S05]  /*1270*/  BRA `(.L_x_11) ;  /* 0x0000000000047947 */ /* 0x000fea0003800000 */
.L_x_10:
[----:B-1-3--:R-:W-:Y:S01]  /*1280*/  NOP ;  /* 0x0000000000007918 */ /* 0x00afe20000000000 */
.L_x_11:
[----:B----4-:R-:W1:Y:S01]  /*1290*/  LDC.64 R4, c[0x0][0xbf0] ;  /* 0x0002fc00ff047b82 */ /* 0x010e620000000a00 */
[----:B------:R-:W1:Y:S01]  /*12a0*/  LDCU.64 UR50, c[0x0][0x358] ;  /* 0x00006b00ff3277ac */ /* 0x000e620008000a00 */
[----:B------:R-:W2:Y:S01]  /*12b0*/  LDCU UR27, c[0x0][0xc0c] ;  /* 0x00018180ff1b77ac */ /* 0x000ea20008000800 */
[----:B------:R-:W2:Y:S01]  /*12c0*/  LDCU UR4, c[0x0][0xbdc] ;  /* 0x00017b80ff0477ac */ /* 0x000ea20008000800 */
[----:B------:R-:W3:Y:S01]  /*12d0*/  LDCU UR26, c[0x0][0xc10] ;  /* 0x00018200ff1a77ac */ /* 0x000ee20008000800 */
[----:B------:R-:W4:Y:S01]  /*12e0*/  LDCU.128 UR12, c[0x0][0xba0] ;  /* 0x00017400ff0c77ac */ /* 0x000f220008000c00 */
[----:B------:R-:W4:Y:S01]  /*12f0*/  LDCU.128 UR8, c[0x0][0xbb0] ;  /* 0x00017600ff0877ac */ /* 0x000f220008000c00 */
[----:B-1----:R-:W4:Y:S01]  /*1300*/  LDG.E R9, desc[UR50][R4.64] ;  /* 0x0000003204097981 */ /* 0x002f22000c1e1900 */
[----:B------:R-:W1:Y:S03]  /*1310*/  LDCU UR45, c[0x0][0xbe8] ;  /* 0x00017d00ff2d77ac */ /* 0x000e660008000800 */
[----:B------:R1:W4:Y:S01]  /*1320*/  LDG.E R3, desc[UR50][R4.64+0x4] ;  /* 0x0000043204037981 */ /* 0x000322000c1e1900 */
[----:B--2---:R-:W-:Y:S01]  /*1330*/  USHF.L.U32 UR27, UR27, UR4, URZ ;  /* 0x000000041b1b7299 */ /* 0x004fe200080006ff */
[----:B------:R-:W-:Y:S01]  /*1340*/  LOP3.LUT R8, R0, 0x1f, RZ, 0xc0, !PT ;  /* 0x0000001f00087812 */ /* 0x000fe200078ec0ff */
[----:B---3--:R-:W-:Y:S01]  /*1350*/  USHF.L.U32 UR26, UR26, UR4, URZ ;  /* 0x000000041a1a7299 */ /* 0x008fe200080006ff */
[----:B------:R-:W-:Y:S01]  /*1360*/  CS2R R6, SRZ ;  /* 0x0000000000067805 */ /* 0x000fe2000001ff00 */
[----:B------:R-:W2:Y:S01]  /*1370*/  LDCU.128 UR4, c[0x0][0xbc0] ;  /* 0x00017800ff0477ac */ /* 0x000ea20008000c00 */
[----:B----4-:R-:W-:Y:S01]  /*1380*/  UISETP.NE.U32.AND UP3, UPT, UR14, URZ, UPT ;  /* 0x000000ff0e00728c */ /* 0x010fe2000bf65070 */
[----:B------:R-:W-:Y:S01]  /*1390*/  UMOV UR36, 0x400 ;  /* 0x0000040000247882 */ /* 0x000fe20000000000 */
[----:B------:R-:W-:Y:S01]  /*13a0*/  UISETP.NE.AND UP5, UPT, UR37, 0x8, UPT ;  /* 0x000000082500788c */ /* 0x000fe2000bfa5270 */
[----:B------:R-:W3:Y:S01]  /*13b0*/  LDCU UR40, c[0x0][0xbe0] ;  /* 0x00017c00ff2877ac */ /* 0x000ee20008000800 */
[----:B-1----:R-:W-:Y:S01]  /*13c0*/  ISETP.GE.AND P0, PT, R8, UR45, PT ;  /* 0x0000002d08007c0c */ /* 0x002fe2000bf06270 */
[----:B------:R-:W-:Y:S01]  /*13d0*/  UISETP.NE.AND UP1, UPT, UR37, 0x1, UPT ;  /* 0x000000012500788c */ /* 0x000fe2000bf25270 */
[----:B------:R-:W-:-:S05]  /*13e0*/  CS2R.32 R21, SR_CgaSize ;  /* 0x0000000000157805 */ /* 0x000fca0000008a00 */
[----:B------:R-:W-:-:S05]  /*13f0*/  IMAD R21, R21, -0xa0, RZ ;  /* 0xffffff6015157824 */ /* 0x000fca00078e02ff */
[----:B------:R-:W-:-:S14]  /*1400*/  R2UR UR33, R21 ;  /* 0x00000000152172ca */ /* 0x000fdc00000e0000 */
[----:B------:R-:W1:Y:S01]  /*1410*/  LDCU UR33, c[0x0][UR33+0x2b0] ;  /* 0x00005600212177ac */ /* 0x000e620008000800 */
[----:B------:R-:W-:-:S05]  /*1420*/  CS2R.32 R21, SR_CgaSize ;  /* 0x0000000000157805 */ /* 0x000fca0000008a00 */
[----:B------:R-:W-:-:S05]  /*1430*/  IMAD R21, R21, -0xa0, RZ ;  /* 0xffffff6015157824 */ /* 0x000fca00078e02ff */
[----:B------:R-:W-:-:S14]  /*1440*/  R2UR UR24, R21 ;  /* 0x00000000151872ca */ /* 0x000fdc00000e0000 */
[----:B------:R-:W4:Y:S01]  /*1450*/  LDCU UR24, c[0x0][UR24+0x2b4] ;  /* 0x00005680181877ac */ /* 0x000f220008000800 */
[----:B------:R-:W-:Y:S02]  /*1460*/  IMAD.U32 R5, RZ, RZ, UR27 ;  /* 0x0000001bff057e24 */ /* 0x000fe4000f8e00ff */
[----:B------:R-:W-:Y:S01]  /*1470*/  IMAD.U32 R4, RZ, RZ, UR26 ;  /* 0x0000001aff047e24 */ /* 0x000fe2000f8e00ff */
[----:B------:R-:W-:Y:S01]  /*1480*/  UISETP.NE.AND.EX UP3, UPT, UR15, URZ, UPT, UP3 ;  /* 0x000000ff0f00728c */ /* 0x000fe2000bf65330 */
[----:B------:R-:W2:Y:S01]  /*1490*/  @!P0 LDC.64 R12, c[0x0][0xbf0] ;  /* 0x0002fc00ff0c8b82 */ /* 0x000ea20000000a00 */
[----:B------:R-:W-:Y:S01]  /*14a0*/  IABS R2, R5 ;  /* 0x0000000500027213 */ /* 0x000fe20000000000 */
[----:B------:R-:W3:Y:S03]  /*14b0*/  LDCU UR17, c[0x0][0x374] ;  /* 0x00006e80ff1177ac */ /* 0x000ee60008000800 */
[----:B------:R-:W-:Y:S01]  /*14c0*/  R2UR UR48, R2 ;  /* 0x00000000023072ca */ /* 0x000fe200000e0000 */
[----:B------:R-:W3:Y:S01]  /*14d0*/  LDCU.U8 UR16, c[0x0][0xbd8] ;  /* 0x00017b00ff1077ac */ /* 0x000ee20008000000 */
[----:B------:R-:W-:-:S04]  /*14e0*/  IABS R2, R4 ;  /* 0x0000000400027213 */ /* 0x000fc80000000000 */
[----:B------:R-:W-:-:S07]  /*14f0*/  R2UR UR47, R2 ;  /* 0x00000000022f72ca */ /* 0x000fce00000e0000 */
[----:B------:R-:W1:Y:S01]  /*1500*/  I2F.RP R2, UR48 ;  /* 0x0000003000027d06 */ /* 0x000e620008209400 */
[----:B------:R-:W-:Y:S01]  /*1510*/  ULEA UR36, UR31, UR36, 0x18 ;  /* 0x000000241f247291 */ /* 0x000fe2000f8ec0ff */
[----:B------:R-:W-:Y:S01]  /*1520*/  I2FP.F32.U32 R10, UR42 ;  /* 0x0000002a000a7c45 */ /* 0x000fe20008201000 */
[----:B--2---:R-:W-:-:S05]  /*1530*/  @!P0 IMAD.WIDE.U32 R12, R8, 0xc, R12 ;  /* 0x0000000c080c8825 */ /* 0x004fca00078e000c */
[----:B-1----:R-:W1:Y:S01]  /*1540*/  MUFU.RCP R2, R2 ;  /* 0x0000000200027308 */ /* 0x002e620000001000 */
[----:B------:R-:W-:Y:S01]  /*1550*/  FMUL R10, R10, UR33 ;  /* 0x000000210a0a7c20 */ /* 0x000fe20008400000 */
[----:B------:R2:W5:Y:S04]  /*1560*/  @!P0 LDG.E R6, desc[UR50][R12.64] ;  /* 0x000000320c068981 */ /* 0x000568000c1e1900 */
[----:B------:R2:W5:Y:S01]  /*1570*/  @!P0 LDG.E R7, desc[UR50][R12.64+0x4] ;  /* 0x000004320c078981 */ /* 0x000562000c1e1900 */
[----:B------:R-:W-:Y:S01]  /*1580*/  UMOV UR33, URZ ;  /* 0x000000ff00217c82 */ /* 0x000fe20008000000 */
[----:B------:R-:W-:Y:S01]  /*1590*/  F2I.U32.TRUNC.NTZ R10, R10 ;  /* 0x0000000a000a7305 */ /* 0x000fe2000020f000 */
[----:B------:R-:W-:-:S05]  /*15a0*/  CS2R.32 R21, SR_CgaSize ;  /* 0x0000000000157805 */ /* 0x000fca0000008a00 */
[----:B------:R-:W-:-:S05]  /*15b0*/  IMAD R21, R21, -0xa0, RZ ;  /* 0xffffff6015157824 */ /* 0x000fca00078e02ff */
[----:B------:R-:W-:-:S14]  /*15c0*/  R2UR UR56, R21 ;  /* 0x00000000153872ca */ /* 0x000fdc00000e0000 */
[----:B------:R-:W2:Y:S01]  /*15d0*/  LDCU UR56, c[0x0][UR56+0x2a0] ;  /* 0x00005400383877ac */ /* 0x000ea20008000800 */
[----:B------:R-:W-:Y:S01]  /*15e0*/  LOP3.LUT R11, R11, 0xfffffffd, RZ, 0xc0, !PT ;  /* 0xfffffffd0b0b7812 */ /* 0x000fe200078ec0ff */
[----:B------:R-:W-:Y:S01]  /*15f0*/  IMAD.MOV.U32 R21, RZ, RZ, RZ ;  /* 0x000000ffff157224 */ /* 0x000fe200078e00ff */
[----:B---3--:R-:W-:Y:S02]  /*1600*/  ISETP.NE.AND P3, PT, RZ, UR16, PT ;  /* 0x00000010ff007c0c */ /* 0x008fe4000bf65270 */
[----:B------:R-:W-:-:S05]  /*1610*/  CS2R.32 R17, SR_CgaSize ;  /* 0x0000000000117805 */ /* 0x000fca0000008a00 */
[----:B------:R-:W-:-:S05]  /*1620*/  IMAD R17, R17, -0xa0, RZ ;  /* 0xffffff6011117824 */ /* 0x000fca00078e02ff */
[----:B------:R-:W-:-:S14]  /*1630*/  R2UR UR54, R17 ;  /* 0x00000000113672ca */ /* 0x000fdc00000e0000 */
[----:B------:R-:W3:Y:S01]  /*1640*/  LDCU UR54, c[0x0][UR54+0x2a4] ;  /* 0x00005480363677ac */ /* 0x000ee20008000800 */
[----:B------:R-:W-:Y:S02]  /*1650*/  IMAD.MOV.U32 R17, RZ, RZ, -0x1 ;  /* 0xffffffffff117424 */ /* 0x000fe400078e00ff */
[----:B-1----:R-:W-:Y:S01]  /*1660*/  VIADD R2, R2, 0xffffffe ;  /* 0x0ffffffe02027836 */ /* 0x002fe20000000000 */
[----:B------:R-:W-:-:S05]  /*1670*/  UISETP.NE.AND UP0, UPT, UR37, URZ, UPT ;  /* 0x000000ff2500728c */ /* 0x000fca000bf05270 */
[----:B------:R-:W-:Y:S01]  /*1680*/  F2I.FTZ.U32.TRUNC.NTZ R2, R2 ;  /* 0x0000000200027305 */ /* 0x000fe2000021f000 */
[----:B------:R-:W-:Y:S02]  /*1690*/  R2UR UR59, R9 ;  /* 0x00000000093b72ca */ /* 0x000fe400000e0000 */
[----:B------:R-:W-:Y:S02]  /*16a0*/  I2FP.F32.U32 R9, UR58 ;  /* 0x0000003a00097c45 */ /* 0x000fe40008201000 */
[----:B------:R-:W-:-:S03]  /*16b0*/  R2UR UR19, R3 ;  /* 0x00000000031372ca */ /* 0x000fc600000e0000 */
[----:B------:R-:W1:Y:S01]  /*16c0*/  I2F.RP R3, UR47 ;  /* 0x0000002f00037d06 */ /* 0x000e620008209400 */
[----:B----4-:R-:W-:-:S05]  /*16d0*/  FMUL R9, R9, UR24 ;  /* 0x0000001809097c20 */ /* 0x010fca0008400000 */
[----:B------:R-:W-:Y:S02]  /*16e0*/  UIADD3 UR32, UP2, UPT, UR59, UR12, URZ ;  /* 0x0000000c3b207290 */ /* 0x000fe4000ff5e0ff */
[----:B------:R-:W-:Y:S02]  /*16f0*/  F2I.U32.TRUNC.NTZ R9, R9 ;  /* 0x0000000900097305 */ /* 0x000fe4000020f000 */
[----:B------:R-:W-:Y:S02]  /*1700*/  ULEA.HI.X.SX32 UR59, UR59, UR13, 0x1, UP2 ;  /* 0x0000000d3b3b7291 */ /* 0x000fe400090f0eff */
[----:B------:R-:W-:Y:S02]  /*1710*/  UIADD3 UR32, UP2, UPT, UR32, -0x1, URZ ;  /* 0xffffffff20207890 */ /* 0x000fe4000ff5e0ff */
[----:B------:R-:W-:Y:S02]  /*1720*/  UIADD3 UR25, UP4, UPT, UR19, UR10, URZ ;  /* 0x0000000a13197290 */ /* 0x000fe4000ff9e0ff */
[----:B-1----:R-:W1:Y:S01]  /*1730*/  MUFU.RCP R3, R3 ;  /* 0x0000000300037308 */ /* 0x002e620000001000 */
[----:B------:R-:W-:-:S02]  /*1740*/  UIADD3.X UR59, UPT, UPT, UR59, -0x1, URZ, UP2, !UPT ;  /* 0xffffffff3b3b7890 */ /* 0x000fc400097fe4ff */
[----:B------:R-:W-:Y:S02]  /*1750*/  UIADD3 UR18, UP6, UPT, UR32, UR9, URZ ;  /* 0x0000000920127290 */ /* 0x000fe4000ffde0ff */
[----:B------:R-:W-:Y:S02]  /*1760*/  ULEA.HI.X.SX32 UR19, UR19, UR11, 0x1, UP4 ;  /* 0x0000000b13137291 */ /* 0x000fe4000a0f0eff */
[----:B------:R-:W-:Y:S02]  /*1770*/  UIADD3.X UR41, UPT, UPT, URZ, UR59, URZ, UP6, !UPT ;  /* 0x0000003bff297290 */ /* 0x000fe4000b7fe4ff */
[----:B------:R-:W-:Y:S02]  /*1780*/  UIADD3 UR25, UP4, UPT, UR25, -0x1, URZ ;  /* 0xffffffff19197890 */ /* 0x000fe4000ff9e0ff */
[----:B------:R-:W-:Y:S02]  /*1790*/  UIMAD.WIDE.U32 UR62, UR41, UR14, URZ ;  /* 0x0000000e293e72a5 */ /* 0x000fe4000f8e00ff */
[----:B------:R-:W-:-:S02]  /*17a0*/  UIADD3.X UR19, UPT, UPT, UR19, -0x1, URZ, UP4, !UPT ;  /* 0xffffffff13137890 */ /* 0x000fc4000a7fe4ff */
[----:B------:R-:W-:Y:S02]  /*17b0*/  UIADD3 UR46, UP4, UPT, UR25, UR7, URZ ;  /* 0x00000007192e7290 */ /* 0x000fe4000ff9e0ff */
[----:B------:R-:W-:Y:S01]  /*17c0*/  UIMAD.WIDE.U32 UR52, UR18, UR14, URZ ;  /* 0x0000000e123472a5 */ /* 0x000fe2000f8e00ff */
[----:B-1----:R-:W-:Y:S01]  /*17d0*/  VIADD R3, R3, 0xffffffe ;  /* 0x0ffffffe03037836 */ /* 0x002fe20000000000 */
[----:B------:R-:W-:Y:S02]  /*17e0*/  UIMAD.WIDE.U32 UR62, UP6, UR18, UR15, UR62 ;  /* 0x0000000f123e72a5 */ /* 0x000fe4000f8c003e */
[----:B------:R-:W-:Y:S02]  /*17f0*/  UIADD3.X UR18, UPT, UPT, URZ, UR19, URZ, UP4, !UPT ;  /* 0x00000013ff127290 */ /* 0x000fe4000a7fe4ff */
[----:B------:R-:W-:Y:S01]  /*1800*/  UIADD3.X UR61, UPT, UPT, URZ, URZ, URZ, UP6, !UPT ;  /* 0x000000ffff3d7290 */ /* 0x000fe2000b7fe4ff */
[----:B------:R-:W1:Y:S01]  /*1810*/  F2I.FTZ.U32.TRUNC.NTZ R3, R3 ;  /* 0x0000000300037305 */ /* 0x000e62000021f000 */
[----:B------:R-:W-:-:S02]  /*1820*/  UIMAD.WIDE.U32 UR64, UR18, UR4, URZ ;  /* 0x00000004124072a5 */ /* 0x000fc4000f8e00ff */
[----:B------:R-:W-:Y:S01]  /*1830*/  UIADD3 URZ, UP6, UPT, UR53, UR62, URZ ;  /* 0x0000003e35ff7290 */ /* 0x000fe2000ffde0ff */
[----:B------:R-:W-:Y:S01]  /*1840*/  UMOV UR60, UR63 ;  /* 0x0000003f003c7c82 */ /* 0x000fe20008000000 */
[----:B------:R-:W-:Y:S02]  /*1850*/  UIMAD.WIDE.U32 UR52, UP4, UR46, UR5, UR64 ;  /* 0x000000052e3472a5 */ /* 0x000fe4000f880040 */
[----:B------:R-:W-:Y:S02]  /*1860*/  UIMAD.WIDE.U32.X UR64, UR41, UR15, UR60, UP6 ;  /* 0x0000000f294072a5 */ /* 0x000fe4000b0e043c */
[----:B------:R-:W-:Y:S02]  /*1870*/  UIMAD.WIDE.U32 UR62, UR46, UR4, URZ ;  /* 0x000000042e3e72a5 */ /* 0x000fe4000f8e00ff */
[----:B------:R-:W-:Y:S02]  /*1880*/  USEL UR32, UR32, UR64, !UP3 ;  /* 0x0000004020207287 */ /* 0x000fe4000d800000 */
[----:B------:R-:W-:Y:S01]  /*1890*/  USEL UR59, UR59, UR65, !UP3 ;  /* 0x000000413b3b7287 */ /* 0x000fe2000d800000 */
[----:B------:R-:W-:Y:S01]  /*18a0*/  R2UR UR65, R2 ;  /* 0x00000000024172ca */ /* 0x000fe200000e0000 */
[----:B------:R-:W-:Y:S01]  /*18b0*/  UIADD3.X UR61, UPT, UPT, URZ, URZ, URZ, UP4, !UPT ;  /* 0x000000ffff3d7290 */ /* 0x000fe2000a7fe4ff */
[----:B------:R-:W-:Y:S01]  /*18c0*/  IABS R2, R5 ;  /* 0x0000000500027213 */ /* 0x000fe20000000000 */
[----:B------:R-:W-:-:S02]  /*18d0*/  UISETP.NE.U32.AND UP2, UPT, UR4, URZ, UPT ;  /* 0x000000ff0400728c */ /* 0x000fc4000bf45070 */
[----:B------:R-:W-:Y:S02]  /*18e0*/  UIADD3 URZ, UP4, UPT, UR63, UR52, URZ ;  /* 0x000000343fff7290 */ /* 0x000fe4000ff9e0ff */
[----:B------:R-:W-:Y:S01]  /*18f0*/  USHF.R.U64 UR59, UR32, UR8, UR59 ;  /* 0x00000008203b7299 */ /* 0x000fe2000800123b */
[----:B------:R-:W-:Y:S01]  /*1900*/  IMAD.MOV R2, RZ, RZ, -R2 ;  /* 0x000000ffff027224 */ /* 0x000fe200078e0a02 */
[----:B------:R-:W-:Y:S01]  /*1910*/  UMOV UR60, UR53 ;  /* 0x00000035003c7c82 */ /* 0x000fe20008000000 */
[----:B------:R-:W-:Y:S01]  /*1920*/  UISETP.NE.AND.EX UP2, UPT, UR5, URZ, UPT, UP2 ;  /* 0x000000ff0500728c */ /* 0x000fe2000bf45320 */
[----:B-1----:R-:W-:Y:S01]  /*1930*/  R2UR UR53, R3 ;  /* 0x00000000033572ca */ /* 0x002fe200000e0000 */
[----:B------:R-:W-:Y:S02]  /*1940*/  UIMAD.WIDE.U32.X UR60, UR18, UR5, UR60, UP4 ;  /* 0x00000005123c72a5 */ /* 0x000fe4000a0e043c */
[----:B------:R-:W-:Y:S02]  /*1950*/  UIADD3 UR59, UPT, UPT, UR27, -0x1, UR59 ;  /* 0xffffffff1b3b7890 */ /* 0x000fe4000fffe03b */
[----:B------:R-:W-:-:S02]  /*1960*/  USEL UR25, UR25, UR60, !UP2 ;  /* 0x0000003c19197287 */ /* 0x000fc4000d000000 */
[----:B------:R-:W-:Y:S01]  /*1970*/  USEL UR19, UR19, UR61, !UP2 ;  /* 0x0000003d13137287 */ /* 0x000fe2000d000000 */
[----:B------:R-:W-:Y:S01]  /*1980*/  R2UR UR60, R2 ;  /* 0x00000000023c72ca */ /* 0x000fe200000e0000 */
[----:B------:R-:W-:Y:S01]  /*1990*/  IMAD.U32 R3, RZ, RZ, UR59 ;  /* 0x0000003bff037e24 */ /* 0x000fe2000f8e00ff */
[----:B------:R-:W-:Y:S01]  /*19a0*/  UIADD3 UR32, UPT, UPT, URZ, -UR65, URZ ;  /* 0x80000041ff207290 */ /* 0x000fe2000fffe0ff */
[----:B------:R-:W-:Y:S01]  /*19b0*/  IABS R2, R4 ;  /* 0x0000000400027213 */ /* 0x000fe20000000000 */
[----:B------:R-:W-:Y:S02]  /*19c0*/  USHF.R.U64 UR19, UR25, UR6, UR19 ;  /* 0x0000000619137299 */ /* 0x000fe40008001213 */
[----:B------:R-:W-:Y:S01]  /*19d0*/  IABS R3, R3 ;  /* 0x0000000300037213 */ /* 0x000fe20000000000 */
[----:B------:R-:W-:Y:S01]  /*19e0*/  UIMAD UR32, UR32, UR48, URZ ;  /* 0x00000030202072a4 */ /* 0x000fe2000f8e02ff */
[----:B------:R-:W-:Y:S01]  /*19f0*/  IMAD.MOV R2, RZ, RZ, -R2 ;  /* 0x000000ffff027224 */ /* 0x000fe200078e0a02 */
[----:B------:R-:W-:Y:S01]  /*1a00*/  UIADD3 UR57, UPT, UPT, UR26, -0x1, UR19 ;  /* 0xffffffff1a397890 */ /* 0x000fe2000fffe013 */
[----:B------:R-:W-:Y:S01]  /*1a10*/  R2UR UR25, R3 ;  /* 0x00000000031972ca */ /* 0x000fe200000e0000 */
[----:B------:R-:W-:Y:S01]  /*1a20*/  UMOV UR64, URZ ;  /* 0x000000ff00407c82 */ /* 0x000fe20008000000 */
[----:B------:R-:W-:Y:S01]  /*1a30*/  UIADD3 UR19, UPT, UPT, URZ, -UR53, URZ ;  /* 0x80000035ff137290 */ /* 0x000fe2000fffe0ff */
[----:B------:R-:W-:Y:S01]  /*1a40*/  R2UR UR46, R2 ;  /* 0x00000000022e72ca */ /* 0x000fe200000e0000 */
[----:B------:R-:W-:Y:S01]  /*1a50*/  UIMAD.WIDE.U32 UR62, UR65, UR32, UR64 ;  /* 0x00000020413e72a5 */ /* 0x000fe2000f8e0040 */
[----:B------:R-:W-:Y:S01]  /*1a60*/  IMAD.U32 R3, RZ, RZ, UR57 ;  /* 0x00000039ff037e24 */ /* 0x000fe2000f8e00ff */
[----:B------:R-:W-:Y:S01]  /*1a70*/  UIMAD UR19, UR19, UR47, URZ ;  /* 0x0000002f131372a4 */ /* 0x000fe2000f8e02ff */
[----:B------:R-:W-:Y:S01]  /*1a80*/  UMOV UR52, URZ ;  /* 0x000000ff00347c82 */ /* 0x000fe20008000000 */
[----:B------:R-:W-:-:S02]  /*1a90*/  UISETP.NE.AND UP4, UPT, UR40, 0x1, UPT ;  /* 0x000000012800788c */ /* 0x000fc4000bf85270 */
[----:B------:R-:W-:Y:S01]  /*1aa0*/  IABS R3, R3 ;  /* 0x0000000300037213 */ /* 0x000fe20000000000 */
[----:B------:R-:W-:Y:S01]  /*1ab0*/  UMOV UR49, UR63 ;  /* 0x0000003f00317c82 */ /* 0x000fe20008000000 */
[----:B------:R-:W-:Y:S01]  /*1ac0*/  UIMAD.WIDE.U32 UR52, UR53, UR19, UR52 ;  /* 0x00000013353472a5 */ /* 0x000fe2000f8e0034 */
[----:B------:R-:W-:Y:S01]  /*1ad0*/  R2UR UR40, R10 ;  /* 0x000000000a2872ca */ /* 0x000fe200000e0000 */
[----:B------:R-:W-:Y:S01]  /*1ae0*/  UIMAD.WIDE.U32 UR62, UR49, UR25, URZ ;  /* 0x00000019313e72a5 */ /* 0x000fe2000f8e00ff */
[----:B------:R-:W-:Y:S01]  /*1af0*/  R2UR UR55, R3 ;  /* 0x00000000033772ca */ /* 0x000fe200000e0000 */
[----:B------:R-:W-:Y:S01]  /*1b00*/  USEL UR32, UR42, UR58, !UP4 ;  /* 0x0000003a2a207287 */ /* 0x000fe2000e000000 */
[----:B------:R-:W1:Y:S01]  /*1b10*/  LDC.64 R2, c[0x0][0xbd0] ;  /* 0x0002f400ff027b82 */ /* 0x000e620000000a00 */
[----:B------:R-:W-:Y:S01]  /*1b20*/  ULOP3.LUT UR52, URZ, UR27, URZ, 0x33, !UPT ;  /* 0x0000001bff347292 */ /* 0x000fe2000f8e33ff */
[----:B------:R-:W-:Y:S01]  /*1b30*/  PRMT R10, RZ, 0x7610, R10 ;  /* 0x00007610ff0a7816 */ /* 0x000fe2000000000a */
[----:B------:R-:W-:Y:S01]  /*1b40*/  ULOP3.LUT UR49, URZ, UR26, URZ, 0x33, !UPT ;  /* 0x0000001aff317292 */ /* 0x000fe2000f8e33ff */
[----:B------:R-:W-:Y:S01]  /*1b50*/  UMOV UR19, UR63 ;  /* 0x0000003f00137c82 */ /* 0x000fe20008000000 */
[----:B------:R-:W-:-:S02]  /*1b60*/  UIMAD.WIDE.U32 UR62, UR30, UR17, URZ ;  /* 0x000000111e3e72a5 */ /* 0x000fc4000f8e00ff */
[----:B------:R-:W-:Y:S02]  /*1b70*/  UIMAD UR60, UR19, UR60, UR25 ;  /* 0x0000003c133c72a4 */ /* 0x000fe4000f8e0219 */
[----:B------:R-:W-:Y:S02]  /*1b80*/  UIADD3 UR19, UPT, UPT, UR36, 0x2c0, URZ ;  /* 0x000002c024137890 */ /* 0x000fe4000fffe0ff */
[----:B------:R-:W-:Y:S02]  /*1b90*/  UIMAD.WIDE.U32 UR66, UR53, UR55, URZ ;  /* 0x00000037354272a5 */ /* 0x000fe4000f8e00ff */
[----:B------:R-:W-:Y:S02]  /*1ba0*/  UISETP.GT.U32.AND UP6, UPT, UR48, UR60, UPT ;  /* 0x0000003c3000728c */ /* 0x000fe4000bfc4070 */
[----:B------:R-:W-:Y:S01]  /*1bb0*/  UIADD3 UR36, UPT, UPT, UR36, 0x220, URZ ;  /* 0x0000022024247890 */ /* 0x000fe2000fffe0ff */
[----:B------:R-:W4:Y:S03]  /*1bc0*/  LDCU UR25, c[0x0][0x378] ;  /* 0x00006f00ff1977ac */ /* 0x000f260008000800 */
[----:B------:R-:W-:-:S02]  /*1bd0*/  @UP5 USEL UR36, UR36, UR19, !UP1 ;  /* 0x0000001324245287 */ /* 0x000fc4000c800000 */
[----:B------:R-:W-:Y:S01]  /*1be0*/  UISETP.GE.AND UP1, UPT, UR59, URZ, UPT ;  /* 0x000000ff3b00728c */ /* 0x000fe2000bf26270 */
[----:B------:R-:W-:Y:S02]  /*1bf0*/  UMOV UR19, UR67 ;  /* 0x0000004300137c82 */ /* 0x000fe40008000000 */
[----:B------:R-:W-:Y:S02]  /*1c00*/  @!UP6 UIADD3 UR60, UPT, UPT, UR60, -UR48, URZ ;  /* 0x800000303c3ce290 */ /* 0x000fe4000fffe0ff */
[----:B------:R-:W-:Y:S02]  /*1c10*/  UIMAD UR55, UR19, UR46, UR55 ;  /* 0x0000002e133772a4 */ /* 0x000fe4000f8e0237 */
[----:B------:R-:W-:Y:S02]  /*1c20*/  UISETP.GT.U32.AND UP6, UPT, UR48, UR60, UPT ;  /* 0x0000003c3000728c */ /* 0x000fe4000bfc4070 */
[----:B------:R-:W-:Y:S02]  /*1c30*/  UISETP.GT.U32.AND UP5, UPT, UR47, UR55, UPT ;  /* 0x000000372f00728c */ /* 0x000fe4000bfa4070 */
[----:B------:R-:W-:-:S02]  /*1c40*/  USEL UR19, UR58, UR42, !UP4 ;  /* 0x0000002a3a137287 */ /* 0x000fc4000e000000 */
[----:B------:R-:W-:Y:S02]  /*1c50*/  USEL UR17, UR30, UR17, !UP4 ;  /* 0x000000111e117287 */ /* 0x000fe4000e000000 */
[----:B----4-:R-:W-:Y:S02]  /*1c60*/  UIMAD.WIDE.U32 UR30, UR62, UR25, URZ ;  /* 0x000000193e1e72a5 */ /* 0x010fe4000f8e00ff */
[----:B------:R-:W-:Y:S02]  /*1c70*/  UIMAD UR25, UR63, UR25, URZ ;  /* 0x000000193f1972a4 */ /* 0x000fe4000f8e02ff */
[----:B------:R-:W-:Y:S02]  /*1c80*/  @!UP6 UIADD3 UR60, UPT, UPT, UR60, -UR48, URZ ;  /* 0x800000303c3ce290 */ /* 0x000fe4000fffe0ff */
[----:B------:R-:W-:Y:S02]  /*1c90*/  @!UP5 UIADD3 UR55, UPT, UPT, UR55, -UR47, URZ ;  /* 0x8000002f3737d290 */ /* 0x000fe4000fffe0ff */
[----:B------:R-:W-:Y:S01]  /*1ca0*/  UIMAD.WIDE.U32 UR62, UR19, UR17, UR32 ;  /* 0x00000011133e72a5 */ /* 0x000fe2000f8e0020 */
[----:B------:R-:W-:Y:S01]  /*1cb0*/  R2UR UR19, R9 ;  /* 0x00000000091372ca */ /* 0x000fe200000e0000 */
[----:B------:R-:W-:Y:S01]  /*1cc0*/  UISETP.GT.U32.AND UP5, UPT, UR47, UR55, UPT ;  /* 0x000000372f00728c */ /* 0x000fe2000bfa4070 */
[----:B------:R-:W-:Y:S01]  /*1cd0*/  PRMT R9, RZ, 0x7610, R9 ;  /* 0x00007610ff097816 */ /* 0x000fe20000000009 */
[----:B------:R-:W-:-:S02]  /*1ce0*/  @!UP1 UIADD3 UR60, UPT, UPT, -UR60, URZ, URZ ;  /* 0x000000ff3c3c9290 */ /* 0x000fc4000fffe1ff */
[----:B------:R-:W-:Y:S01]  /*1cf0*/  UISETP.GE.AND UP1, UPT, UR57, URZ, UPT ;  /* 0x000000ff3900728c */ /* 0x000fe2000bf26270 */
[----:B------:R-:W-:Y:S01]  /*1d00*/  UMOV UR24, UR62 ;  /* 0x0000003e00187c82 */ /* 0x000fe20008000000 */
[----:B------:R-:W-:Y:S01]  /*1d10*/  UMOV UR17, UR63 ;  /* 0x0000003f00117c82 */ /* 0x000fe20008000000 */
[----:B-1----:R-:W-:Y:S01]  /*1d20*/  ISETP.LE.U32.AND P0, PT, R2, UR24, PT ;  /* 0x0000001802007c0c */ /* 0x002fe2000bf03070 */
[----:B------:R-:W-:Y:S01]  /*1d30*/  IMAD.U32 R2, RZ, RZ, UR17 ;  /* 0x00000011ff027e24 */ /* 0x000fe2000f8e00ff */
[----:B------:R-:W-:Y:S02]  /*1d40*/  UISETP.NE.AND UP6, UPT, UR27, URZ, UPT ;  /* 0x000000ff1b00728c */ /* 0x000fe4000bfc5270 */
[----:B------:R-:W-:Y:S02]  /*1d50*/  @!UP5 UIADD3 UR55, UPT, UPT, UR55, -UR47, URZ ;  /* 0x8000002f3737d290 */ /* 0x000fe4000fffe0ff */
[----:B------:R-:W-:Y:S01]  /*1d60*/  UISETP.NE.AND UP5, UPT, UR26, URZ, UPT ;  /* 0x000000ff1a00728c */ /* 0x000fe2000bfa5270 */
[----:B------:R-:W-:Y:S01]  /*1d70*/  ISETP.GE.U32.AND.EX P1, PT, R2, R3, PT, P0 ;  /* 0x000000030200720c */ /* 0x000fe20003f26100 */
[----:B------:R-:W-:Y:S01]  /*1d80*/  @!UP1 UIADD3 UR55, UPT, UPT, -UR55, URZ, URZ ;  /* 0x000000ff37379290 */ /* 0x000fe2000fffe1ff */
[----:B------:R-:W-:Y:S01]  /*1d90*/  PLOP3.LUT P0, PT, PT, PT, PT, 0x80, 0x8 ;  /* 0x000000000008781c */ /* 0x000fe20003f0f070 */
[----:B------:R-:W-:-:S02]  /*1da0*/  USEL UR60, UR52, UR60, !UP6 ;  /* 0x0000003c343c7287 */ /* 0x000fc4000f000000 */
[----:B------:R-:W-:Y:S02]  /*1db0*/  USEL UR55, UR49, UR55, !UP5 ;  /* 0x0000003731377287 */ /* 0x000fe4000e800000 */
[----:B------:R-:W-:Y:S02]  /*1dc0*/  UIADD3 UR60, UPT, UPT, UR59, -UR60, URZ ;  /* 0x8000003c3b3c7290 */ /* 0x000fe4000fffe0ff */
[----:B------:R-:W-:Y:S02]  /*1dd0*/  UIADD3 UR55, UPT, UPT, UR57, -UR55, URZ ;  /* 0x8000003739377290 */ /* 0x000fe4000fffe0ff */
[----:B------:R-:W-:Y:S02]  /*1de0*/  UIADD3 UR40, UPT, UPT, -UR40, URZ, URZ ;  /* 0x000000ff28287290 */ /* 0x000fe4000fffe1ff */
[----:B------:R-:W-:Y:S02]  /*1df0*/  UIMAD UR62, UR60, UR55, URZ ;  /* 0x000000373c3e72a4 */ /* 0x000fe4000f8e02ff */
[----:B------:R-:W-:Y:S01]  /*1e00*/  USEL UR60, UR55, UR60, !UP4 ;  /* 0x0000003c373c7287 */ /* 0x000fe2000e000000 */
[----:B------:R-:W-:Y:S01]  /*1e10*/  @P0 LOP3.LUT R11, R11, 0x2, RZ, 0xfc, !PT ;  /* 0x000000020b0b0812 */ /* 0x000fe200078efcff */
[----:B------:R-:W-:Y:S01]  /*1e20*/  UIADD3 UR19, UPT, UPT, -UR19, URZ, URZ ;  /* 0x000000ff13137290 */ /* 0x000fe2000fffe1ff */
[----:B------:R-:W-:Y:S01]  /*1e30*/  UMOV UR18, 0xffffffff ;  /* 0xffffffff00127882 */ /* 0x000fe20000000000 */
[----:B------:R-:W-:Y:S01]  /*1e40*/  UMOV UR41, URZ ;  /* 0x000000ff00297c82 */ /* 0x000fe20008000000 */
[----:B------:R-:W-:-:S02]  /*1e50*/  UIADD3 UR25, UPT, UPT, UR31, UR25, URZ ;  /* 0x000000191f197290 */ /* 0x000fc4000fffe0ff */
[----:B------:R-:W-:Y:S02]  /*1e60*/  USHF.R.S32.HI UR57, URZ, 0x1f, UR62 ;  /* 0x0000001fff397899 */ /* 0x000fe4000801143e */
[----:B------:R-:W-:Y:S02]  /*1e70*/  USHF.R.S32.HI UR55, URZ, 0x1f, UR60 ;  /* 0x0000001fff377899 */ /* 0x000fe4000801143c */
[----:B--2---:R-:W-:Y:S02]  /*1e80*/  UIMAD UR40, UR56, UR40, UR42 ;  /* 0x00000028382872a4 */ /* 0x004fe4000f8e022a */
[----:B---3--:R-:W-:Y:S01]  /*1e90*/  UIMAD UR19, UR54, UR19, UR58 ;  /* 0x00000013361372a4 */ /* 0x008fe2000f8e023a */
[----:B------:R-:W-:Y:S11]  /*1ea0*/  BRA.U UP0, `(.L_x_12) ;  /* 0x0000000100347547 */ /* 0x000ff6000b800000 */
[----:B------:R-:W-:Y:S02]  /*1eb0*/  UISETP.NE.AND UP0, UPT, UR21, 0x4, UPT ;  /* 0x000000041500788c */ /* 0x000fe4000bf05270 */
[----:B------:R-:W-:-:S04]  /*1ec0*/  UISETP.NE.AND UP1, UPT, UR19, URZ, UPT ;  /* 0x000000ff1300728c */ /* 0x000fc8000bf25270 */
[----:B------:R-:W-:Y:S01]  /*1ed0*/  PLOP3.LUT P0, PT, PT, PT, UP0, 0x80, 0x8 ;  /* 0x000000000008781c */ /* 0x000fe20003f0f008 */
[----:B------:R-:W-:-:S04]  /*1ee0*/  UISETP.LT.U32.OR UP1, UPT, UR40, 0x2, !UP1 ;  /* 0x000000022800788c */ /* 0x000fc8000cf21470 */
[----:B------:R-:W-:Y:S01]  /*1ef0*/  @UP0 ULOP3.LUT UR40, UR40, 0xfffffffe, URZ, 0xc0, !UPT ;  /* 0xfffffffe28280892 */ /* 0x000fe2000f8ec0ff */
[----:B------:R-:W-:Y:S01]  /*1f00*/  @UP0 UMOV UR19, 0x3 ;  /* 0x0000000300130882 */ /* 0x000fe20000000000 */
[----:B------:R-:W-:Y:S02]  /*1f10*/  USEL UR56, URZ, 0x1, !UP1 ;  /* 0x00000001ff387887 */ /* 0x000fe4000c800000 */
[----:B------:R-:W-:Y:S02]  /*1f20*/  @UP0 USHF.L.U32 UR19, UR19, UR40, URZ ;  /* 0x0000002813130299 */ /* 0x000fe400080006ff */
[----:B------:R-:W-:-:S04]  /*1f30*/  USEL UR54, URZ, 0x2, !UP1 ;  /* 0x00000002ff367887 */ /* 0x000fc8000c800000 */
[----:B------:R-:W-:Y:S01]  /*1f40*/  UIADD3 UR54, UPT, UPT, UR56, UR54, URZ ;  /* 0x0000003638367290 */ /* 0x000fe2000fffe0ff */
[----:B------:R-:W-:-:S05]  /*1f50*/  @P0 IMAD.U32 R2, RZ, RZ, UR19 ;  /* 0x00000013ff020e24 */ /* 0x000fca000f8e00ff */
[----:B------:R-:W-:Y:S01]  /*1f60*/  IMAD.U32 R10, RZ, RZ, UR54 ;  /* 0x00000036ff0a7e24 */ /* 0x000fe2000f8e00ff */
[----:B------:R-:W-:-:S07]  /*1f70*/  @P0 PRMT R9, R2, 0x7610, R9 ;  /* 0x0000761002090816 */ /* 0x000fce0000000009 */
.L_x_12:
[----:B------:R-:W-:Y:S01]  /*1f80*/  UMOV UR63, UR57 ;  /* 0x00000039003f7c82 */ /* 0x000fe20008000000 */
[----:B------:R-:W-:Y:S01]  /*1f90*/  UMOV UR61, UR55 ;  /* 0x00000037003d7c82 */ /* 0x000fe20008000000 */
[----:B------:R-:W-:Y:S01]  /*1fa0*/  IMAD.U32 R14, RZ, RZ, UR62 ;  /* 0x0000003eff0e7e24 */ /* 0x000fe2000f8e00ff */
[----:B------:R-:W-:Y:S01]  /*1fb0*/  MOV R12, UR60 ;  /* 0x0000003c000c7c02 */ /* 0x000fe20008000f00 */
[----:B------:R-:W-:Y:S01]  /*1fc0*/  IMAD.U32 R15, RZ, RZ, UR63 ;  /* 0x0000003fff0f7e24 */ /* 0x000fe2000f8e00ff */
[----:B------:R-:W-:Y:S01]  /*1fd0*/  MOV R13, UR61 ;  /* 0x0000003d000d7c02 */ /* 0x000fe20008000f00 */
[----:B------:R-:W-:Y:S01]  /*1fe0*/  UMOV UR40, URZ ;  /* 0x000000ff00287c82 */ /* 0x000fe20008000000 */
[----:B------:R-:W-:Y:S01]  /*1ff0*/  UMOV UR19, 0xffffffff ;  /* 0xffffffff00137882 */ /* 0x000fe20000000000 */
[----:B------:R-:W-:Y:S05]  /*2000*/  @P1 BRA P3, `(.L_x_13) ;  /* 0x0000001400f01947 */ /* 0x000fea0001800000 */
[----:B------:R-:W-:Y:S01]  /*2010*/  IMAD.U32 R3, RZ, RZ, UR17 ;  /* 0x00000011ff037e24 */ /* 0x000fe2000f8e00ff */
[----:B------:R-:W-:Y:S01]  /*2020*/  ISETP.LE.U32.AND P0, PT, R14, UR24, PT ;  /* 0x000000180e007c0c */ /* 0x000fe2000bf03070 */
[----:B------:R-:W-:Y:S01]  /*2030*/  UMOV UR41, URZ ;  /* 0x000000ff00297c82 */ /* 0x000fe20008000000 */
[----:B------:R-:W-:Y:S01]  /*2040*/  UMOV UR40, URZ ;  /* 0x000000ff00287c82 */ /* 0x000fe20008000000 */
[----:B------:R-:W-:Y:S01]  /*2050*/  IMAD.MOV.U32 R21, RZ, RZ, RZ ;  /* 0x000000ffff157224 */ /* 0x000fe200078e00ff */
[----:B------:R-:W-:-:S13]  /*2060*/  ISETP.GE.U32.AND.EX P0, PT, R3, R15, PT, P0 ;  /* 0x0000000f0300720c */ /* 0x000fda0003f06100 */
[----:B------:R-:W-:Y:S05]  /*2070*/  @!P0 BRA `(.L_x_14) ;  /* 0x0000001000b48947 */ /* 0x000fea0003800000 */
[----:B------:R-:W-:Y:S02]  /*2080*/  VIADD R2, R8, 0x20 ;  /* 0x0000002008027836 */ /* 0x000fe40000000000 */
[----:B------:R-:W-:Y:S02]  /*2090*/  IMAD.MOV.U32 R15, RZ, RZ, R8 ;  /* 0x000000ffff0f7224 */ /* 0x000fe400078e0008 */
[----:B-----5:R-:W-:Y:S01]  /*20a0*/  IMAD.MOV.U32 R16, RZ, RZ, R7 ;  /* 0x000000ffff107224 */ /* 0x020fe200078e0007 */
[----:B------:R-:W-:Y:S02]  /*20b0*/  ISETP.GE.AND P0, PT, R2, UR45, PT ;  /* 0x0000002d02007c0c */ /* 0x000fe4000bf06270 */
[----:B------:R-:W-:-:S11]  /*20c0*/  MOV R2, R6 ;  /* 0x0000000600027202 */ /* 0x000fd60000000f00 */
[----:B------:R-:W1:Y:S01]  /*20d0*/  @!P0 LDC.64 R20, c[0x0][0xbf0] ;  /* 0x0002fc00ff148b82 */ /* 0x000e620000000a00 */
[----:B------:R-:W-:Y:S02]  /*20e0*/  UIADD3 UR19, UP1, UPT, UR10, -0x1, URZ ;  /* 0xffffffff0a137890 */ /* 0x000fe4000ff3e0ff */
[----:B------:R-:W-:Y:S01]  /*20f0*/  UIADD3 UR12, UP0, UPT, UR12, -0x1, URZ ;  /* 0xffffffff0c0c7890 */ /* 0x000fe2000ff1e0ff */
[----:B------:R-:W-:Y:S01]  /*2100*/  BSSY.RECONVERGENT B0, `(.L_x_15) ;  /* 0x0000051000007945 */ /* 0x000fe20003800200 */
[----:B------:R-:W-:Y:S01]  /*2110*/  UIADD3.X UR40, UPT, UPT, UR11, -0x1, URZ, UP1, !UPT ;  /* 0xffffffff0b287890 */ /* 0x000fe20008ffe4ff */
[----:B-1----:R-:W-:-:S05]  /*2120*/  @!P0 IMAD.WIDE.U32 R20, R15, 0xc, R20 ;  /* 0x0000000c0f148825 */ /* 0x002fca00078e0014 */
[----:B------:R1:W5:Y:S04]  /*2130*/  @!P0 LDG.E R6, desc[UR50][R20.64+0x180] ;  /* 0x0001803214068981 */ /* 0x000368000c1e1900 */
[----:B------:R1:W5:Y:S01]  /*2140*/  @!P0 LDG.E R7, desc[UR50][R20.64+0x184] ;  /* 0x0001843214078981 */ /* 0x000362000c1e1900 */
[----:B------:R-:W-:Y:S01]  /*2150*/  ISETP.GE.AND P0, PT, R15, UR45, PT ;  /* 0x0000002d0f007c0c */ /* 0x000fe2000bf06270 */
[----:B------:R-:W-:Y:S01]  /*2160*/  UIADD3.X UR13, UPT, UPT, UR13, -0x1, URZ, UP0, !UPT ;  /* 0xffffffff0d0d7890 */ /* 0x000fe200087fe4ff */
[----:B------:R-:W-:Y:S01]  /*2170*/  HFMA2 R17, -RZ, RZ, 0, 0 ;  /* 0x00000000ff117431 */ /* 0x000fe200000001ff */
[----:B------:R-:W-:-:S10]  /*2180*/  MOV R18, 0x7fffffff ;  /* 0x7fffffff00127802 */ /* 0x000fd40000000f00 */
[----:B------:R-:W-:Y:S05]  /*2190*/  @P0 BRA `(.L_x_16) ;  /* 0x00000004001c0947 */ /* 0x000fea0003800000 */
[----:B------:R-:W-:Y:S01]  /*21a0*/  IADD3 R3, P1, PT, R2, UR12, RZ ;  /* 0x0000000c02037c10 */ /* 0x000fe2000ff3e0ff */
[----:B------:R-:W-:Y:S01]  /*21b0*/  UIADD3 UR10, UPT, UPT, URZ, -UR65, URZ ;  /* 0x80000041ff0a7290 */ /* 0x000fe2000fffe0ff */
[----:B------:R-:W-:Y:S01]  /*21c0*/  IADD3 R14, P0, PT, R16, UR19, RZ ;  /* 0x00000013100e7c10 */ /* 0x000fe2000ff1e0ff */
[----:B------:R-:W-:Y:S01]  /*21d0*/  UMOV UR54, URZ ;  /* 0x000000ff00367c82 */ /* 0x000fe20008000000 */
[----:B------:R-:W-:Y:S01]  /*21e0*/  LEA.HI.X.SX32 R2, R2, UR13, 0x1, P1 ;  /* 0x0000000d02027c11 */ /* 0x000fe200088f0eff */
[----:B------:R-:W-:Y:S01]  /*21f0*/  UIMAD UR10, UR10, UR48, URZ ;  /* 0x000000300a0a72a4 */ /* 0x000fe2000f8e02ff */
[----:B------:R-:W-:Y:S01]  /*2200*/  IADD3 R22, P1, PT, R3, UR9, RZ ;  /* 0x0000000903167c10 */ /* 0x000fe2000ff3e0ff */
[----:B------:R-:W-:Y:S01]  /*2210*/  UMOV UR55, UR65 ;  /* 0x0000004100377c82 */ /* 0x000fe20008000000 */
[----:B------:R-:W-:Y:S01]  /*2220*/  LEA.HI.X.SX32 R13, R16, UR40, 0x1, P0 ;  /* 0x00000028100d7c11 */ /* 0x000fe200080f0eff */
[----:B------:R-:W-:Y:S01]  /*2230*/  UIMAD.WIDE.U32 UR10, UR65, UR10, UR54 ;  /* 0x0000000a410a72a5 */ /* 0x000fe2000f8e0036 */
[----:B------:R-:W-:Y:S01]  /*2240*/  IADD3 R17, P0, PT, R14, UR7, RZ ;  /* 0x000000070e117c10 */ /* 0x000fe2000ff1e0ff */
[----:B------:R-:W-:-:S04]  /*2250*/  IMAD.X R12, RZ, RZ, R2, P1 ;  /* 0x000000ffff0c7224 */ /* 0x000fc800008e0602 */
[----:B-1----:R-:W-:-:S04]  /*2260*/  IMAD.WIDE.U32 R20, R12, UR14, RZ ;  /* 0x0000000e0c147c25 */ /* 0x002fc8000f8e00ff */
[----:B------:R-:W-:Y:S02]  /*2270*/  IMAD.X R16, RZ, RZ, R13, P0 ;  /* 0x000000ffff107224 */ /* 0x000fe400000e060d */
[----:B------:R-:W-:-:S04]  /*2280*/  IMAD.WIDE.U32 R20, P1, R22, UR15, R20 ;  /* 0x0000000f16147c25 */ /* 0x000fc8000f820014 */
[----:B------:R-:W-:-:S04]  /*2290*/  IMAD.WIDE.U32 R18, R16, UR4, RZ ;  /* 0x0000000410127c25 */ /* 0x000fc8000f8e00ff */
[----:B------:R-:W-:-:S04]  /*22a0*/  IMAD.WIDE.U32 R22, R22, UR14, RZ ;  /* 0x0000000e16167c25 */ /* 0x000fc8000f8e00ff */
[----:B------:R-:W-:-:S04]  /*22b0*/  IMAD.WIDE.U32 R18, P0, R17, UR5, R18 ;  /* 0x0000000511127c25 */ /* 0x000fc8000f800012 */
[----:B------:R-:W-:-:S04]  /*22c0*/  IMAD.WIDE.U32 R24, R17, UR4, RZ ;  /* 0x0000000411187c25 */ /* 0x000fc8000f8e00ff */
[----:B------:R-:W-:Y:S01]  /*22d0*/  IMAD.X R27, RZ, RZ, RZ, P1 ;  /* 0x000000ffff1b7224 */ /* 0x000fe200008e06ff */
[----:B------:R-:W-:Y:S01]  /*22e0*/  IADD3 RZ, P1, PT, R23, R20, RZ ;  /* 0x0000001417ff7210 */ /* 0x000fe20007f3e0ff */
[----:B------:R-:W-:Y:S02]  /*22f0*/  IMAD.MOV.U32 R26, RZ, RZ, R21 ;  /* 0x000000ffff1a7224 */ /* 0x000fe400078e0015 */
[----:B------:R-:W-:Y:S01]  /*2300*/  IMAD.X R23, RZ, RZ, RZ, P0 ;  /* 0x000000ffff177224 */ /* 0x000fe200000e06ff */
[----:B------:R-:W-:Y:S01]  /*2310*/  IADD3 RZ, P0, PT, R25, R18, RZ ;  /* 0x0000001219ff7210 */ /* 0x000fe20007f1e0ff */
[----:B------:R-:W-:Y:S01]  /*2320*/  IMAD.WIDE.U32.X R26, R12, UR15, R26, P1 ;  /* 0x0000000f0c1a7c25 */ /* 0x000fe200088e041a */
[----:B------:R-:W-:-:S03]  /*2330*/  PLOP3.LUT P1, PT, PT, PT, UP3, 0x80, 0x8 ;  /* 0x000000000008781c */ /* 0x000fc60003f2f038 */
[----:B------:R-:W-:Y:S01]  /*2340*/  IMAD.MOV.U32 R22, RZ, RZ, R19 ;  /* 0x000000ffff167224 */ /* 0x000fe200078e0013 */
[----:B------:R-:W-:Y:S02]  /*2350*/  SEL R3, R3, R26, !P1 ;  /* 0x0000001a03037207 */ /* 0x000fe40004800000 */
[----:B------:R-:W-:Y:S01]  /*2360*/  SEL R2, R2, R27, !P1 ;  /* 0x0000001b02027207 */ /* 0x000fe20004800000 */
[----:B------:R-:W-:Y:S01]  /*2370*/  IMAD.WIDE.U32.X R16, R16, UR5, R22, P0 ;  /* 0x0000000510107c25 */ /* 0x000fe200080e0416 */
[----:B------:R-:W-:Y:S02]  /*2380*/  PLOP3.LUT P0, PT, PT, PT, UP2, 0x80, 0x8 ;  /* 0x000000000008781c */ /* 0x000fe40003f0f028 */
[----:B------:R-:W-:Y:S02]  /*2390*/  SHF.R.U64 R2, R3, UR8, R2 ;  /* 0x0000000803027c19 */ /* 0x000fe40008001202 */
[----:B------:R-:W-:Y:S02]  /*23a0*/  SEL R14, R14, R16, !P0 ;  /* 0x000000100e0e7207 */ /* 0x000fe40004000000 */
[----:B------:R-:W-:-:S02]  /*23b0*/  SEL R13, R13, R17, !P0 ;  /* 0x000000110d0d7207 */ /* 0x000fc40004000000 */
[----:B------:R-:W-:Y:S02]  /*23c0*/  IADD3 R12, PT, PT, R5, -0x1, R2 ;  /* 0xffffffff050c7810 */ /* 0x000fe40007ffe002 */
[----:B------:R-:W-:Y:S02]  /*23d0*/  SHF.R.U64 R3, R14, UR6, R13 ;  /* 0x000000060e037c19 */ /* 0x000fe4000800120d */
[----:B------:R-:W-:Y:S02]  /*23e0*/  IABS R2, R5 ;  /* 0x0000000500027213 */ /* 0x000fe40000000000 */
[----:B------:R-:W-:Y:S02]  /*23f0*/  IADD3 R3, PT, PT, R4, -0x1, R3 ;  /* 0xffffffff04037810 */ /* 0x000fe40007ffe003 */
[----:B------:R-:W-:Y:S01]  /*2400*/  IABS R17, R12 ;  /* 0x0000000c00117213 */ /* 0x000fe20000000000 */
[----:B------:R-:W-:Y:S01]  /*2410*/  IMAD.MOV R2, RZ, RZ, -R2 ;  /* 0x000000ffff027224 */ /* 0x000fe200078e0a02 */
[----:B------:R-:W-:-:S02]  /*2420*/  IABS R13, R3 ;  /* 0x00000003000d7213 */ /* 0x000fc40000000000 */
[----:B------:R-:W-:Y:S01]  /*2430*/  ISETP.GE.AND P4, PT, R12, RZ, PT ;  /* 0x000000ff0c00720c */ /* 0x000fe20003f86270 */
[----:B------:R-:W-:Y:S01]  /*2440*/  IMAD.HI.U32 R16, R17, UR11, RZ ;  /* 0x0000000b11107c27 */ /* 0x000fe2000f8e00ff */
[----:B------:R-:W-:-:S03]  /*2450*/  ISETP.GE.AND P3, PT, R3, RZ, PT ;  /* 0x000000ff0300720c */ /* 0x000fc60003f66270 */
[----:B------:R-:W-:-:S04]  /*2460*/  IMAD.HI.U32 R14, R13, UR53, RZ ;  /* 0x000000350d0e7c27 */ /* 0x000fc8000f8e00ff */
[----:B------:R-:W-:Y:S02]  /*2470*/  IMAD R2, R16, R2, R17 ;  /* 0x0000000210027224 */ /* 0x000fe400078e0211 */
[----:B------:R-:W-:Y:S02]  /*2480*/  IMAD R17, R14, UR46, R13 ;  /* 0x0000002e0e117c24 */ /* 0x000fe4000f8e020d */
[----:B------:R-:W-:Y:S01]  /*2490*/  IMAD.U32 R13, RZ, RZ, UR52 ;  /* 0x00000034ff0d7e24 */ /* 0x000fe2000f8e00ff */
[----:B------:R-:W-:Y:S02]  /*24a0*/  ISETP.LT.U32.AND P1, PT, R2, UR48, PT ;  /* 0x0000003002007c0c */ /* 0x000fe4000bf21070 */
[----:B------:R-:W-:-:S11]  /*24b0*/  ISETP.LT.U32.AND P0, PT, R17, UR47, PT ;  /* 0x0000002f11007c0c */ /* 0x000fd6000bf01070 */
[----:B------:R-:W-:Y:S02]  /*24c0*/  @!P1 VIADD R2, R2, -UR48 ;  /* 0x8000003002029c36 */ /* 0x000fe40008000000 */
[----:B------:R-:W-:-:S03]  /*24d0*/  @!P0 VIADD R17, R17, -UR47 ;  /* 0x8000002f11118c36 */ /* 0x000fc60008000000 */
[----:B------:R-:W-:Y:S02]  /*24e0*/  ISETP.LT.U32.AND P1, PT, R2, UR48, PT ;  /* 0x0000003002007c0c */ /* 0x000fe4000bf21070 */
[----:B------:R-:W-:-:S11]  /*24f0*/  ISETP.LT.U32.AND P0, PT, R17, UR47, PT ;  /* 0x0000002f11007c0c */ /* 0x000fd6000bf01070 */
[----:B------:R-:W-:Y:S01]  /*2500*/  @!P1 VIADD R2, R2, -UR48 ;  /* 0x8000003002029c36 */ /* 0x000fe20008000000 */
[----:B------:R-:W-:Y:S01]  /*2510*/  PLOP3.LUT P1, PT, PT, PT, UP6, 0x80, 0x8 ;  /* 0x000000000008781c */ /* 0x000fe20003f2f068 */
[----:B------:R-:W-:Y:S01]  /*2520*/  @!P0 VIADD R17, R17, -UR47 ;  /* 0x8000002f11118c36 */ /* 0x000fe20008000000 */
[----:B------:R-:W-:Y:S01]  /*2530*/  PLOP3.LUT P0, PT, PT, PT, UP5, 0x80, 0x8 ;  /* 0x000000000008781c */ /* 0x000fe20003f0f058 */
[----:B------:R-:W-:Y:S02]  /*2540*/  IMAD.MOV.U32 R14, RZ, RZ, R2 ;  /* 0x000000ffff0e7224 */ /* 0x000fe400078e0002 */
[----:B------:R-:W-:Y:S02]  /*2550*/  IMAD.U32 R2, RZ, RZ, UR49 ;  /* 0x00000031ff027e24 */ /* 0x000fe4000f8e00ff */
[----:B------:R-:W-:Y:S02]  /*2560*/  @!P4 IMAD.MOV R14, RZ, RZ, -R14 ;  /* 0x000000ffff0ec224 */ /* 0x000fe400078e0a0e */
[----:B------:R-:W-:-:S03]  /*2570*/  @!P3 IMAD.MOV R17, RZ, RZ, -R17 ;  /* 0x000000ffff11b224 */ /* 0x000fc600078e0a11 */
[----:B------:R-:W-:Y:S02]  /*2580*/  SEL R13, R13, R14, !P1 ;  /* 0x0000000e0d0d7207 */ /* 0x000fe40004800000 */
[----:B------:R-:W-:Y:S02]  /*2590*/  SEL R2, R2, R17, !P0 ;  /* 0x0000001102027207 */ /* 0x000fe40004000000 */
[----:B------:R-:W-:Y:S01]  /*25a0*/  PLOP3.LUT P0, PT, PT, PT, UP4, 0x80, 0x8 ;  /* 0x000000000008781c */ /* 0x000fe20003f0f048 */
[----:B------:R-:W-:Y:S02]  /*25b0*/  IMAD.IADD R13, R12, 0x1, -R13 ;  /* 0x000000010c0d7824 */ /* 0x000fe400078e0a0d */
[----:B------:R-:W-:-:S04]  /*25c0*/  IMAD.IADD R2, R3, 0x1, -R2 ;  /* 0x0000000103027824 */ /* 0x000fc800078e0a02 */
[----:B------:R-:W-:Y:S01]  /*25d0*/  IMAD R18, R13, R2, RZ ;  /* 0x000000020d127224 */ /* 0x000fe200078e02ff */
[----:B------:R-:W-:-:S04]  /*25e0*/  SEL R12, R2, R13, !P0 ;  /* 0x0000000d020c7207 */ /* 0x000fc80004000000 */
[----:B------:R-:W-:Y:S02]  /*25f0*/  SHF.R.S32.HI R13, RZ, 0x1f, R12 ;  /* 0x0000001fff0d7819 */ /* 0x000fe4000001140c */
[----:B------:R-:W-:Y:S02]  /*2600*/  SHF.R.S32.HI R17, RZ, 0x1f, R18 ;  /* 0x0000001fff117819 */ /* 0x000fe40000011412 */
.L_x_16:
[----:B------:R-:W-:Y:S05]  /*2610*/  BSYNC.RECONVERGENT B0 ;  /* 0x0000000000007941 */ /* 0x000fea0003800200 */
.L_x_15:
[----:B------:R-:W2:Y:S01]  /*2620*/  SHFL.UP PT, R3, R18, 0x1, RZ ;  /* 0x0420000012037989 */ /* 0x000ea200000e00ff */
[C---:B------:R-:W-:Y:S02]  /*2630*/  ISETP.NE.AND P6, PT, R8.reuse, RZ, PT ;  /* 0x000000ff0800720c */ /* 0x040fe40003fc5270 */
[C---:B------:R-:W-:Y:S01]  /*2640*/  ISETP.GE.U32.AND P1, PT, R8.reuse, 0x2, PT ;  /* 0x000000020800780c */ /* 0x040fe20003f26070 */
[----:B------:R-:W3:Y:S01]  /*2650*/  SHFL.UP PT, R2, R17, 0x1, RZ ;  /* 0x0420000011027989 */ /* 0x000ee200000e00ff */
[C---:B------:R-:W-:Y:S02]  /*2660*/  ISETP.GE.U32.AND P3, PT, R8.reuse, 0x4, PT ;  /* 0x000000040800780c */ /* 0x040fe40003f66070 */
[C---:B------:R-:W-:Y:S02]  /*2670*/  ISETP.GE.U32.AND P4, PT, R8.reuse, 0x8, PT ;  /* 0x000000080800780c */ /* 0x040fe40003f86070 */
[----:B------:R-:W-:Y:S02]  /*2680*/  ISETP.GE.U32.AND P5, PT, R8, 0x10, PT ;  /* 0x000000100800780c */ /* 0x000fe40003fa6070 */
[----:B--2---:R-:W-:-:S02]  /*2690*/  SEL R3, R3, RZ, P6 ;  /* 0x000000ff03037207 */ /* 0x004fc40003000000 */
[----:B---3--:R-:W-:Y:S02]  /*26a0*/  SEL R2, R2, RZ, P6 ;  /* 0x000000ff02027207 */ /* 0x008fe40003000000 */
[----:B------:R-:W-:-:S05]  /*26b0*/  IADD3 R3, P0, PT, R3, R18, RZ ;  /* 0x0000001203037210 */ /* 0x000fca0007f1e0ff */
[----:B------:R-:W-:Y:S01]  /*26c0*/  IMAD.X R2, R2, 0x1, R17, P0 ;  /* 0x0000000102027824 */ /* 0x000fe200000e0611 */
[----:B------:R-:W2:Y:S04]  /*26d0*/  SHFL.UP PT, R14, R3, 0x2, RZ ;  /* 0x04400000030e7989 */ /* 0x000ea800000e00ff */
[----:B------:R-:W3:Y:S01]  /*26e0*/  SHFL.UP PT, R16, R2, 0x2, RZ ;  /* 0x0440000002107989 */ /* 0x000ee200000e00ff */
[----:B--2---:R-:W-:-:S04]  /*26f0*/  SEL R14, R14, RZ, P1 ;  /* 0x000000ff0e0e7207 */ /* 0x004fc80000800000 */
[----:B------:R-:W-:Y:S02]  /*2700*/  IADD3 R14, P0, PT, R14, R3, RZ ;  /* 0x000000030e0e7210 */ /* 0x000fe40007f1e0ff */
[----:B---3--:R-:W-:-:S05]  /*2710*/  SEL R19, R16, RZ, P1 ;  /* 0x000000ff10137207 */ /* 0x008fca0000800000 */
[----:B------:R-:W-:Y:S02]  /*2720*/  IMAD.X R16, R19, 0x1, R2, P0 ;  /* 0x0000000113107824 */ /* 0x000fe400000e0602 */
[----:B------:R-:W2:Y:S04]  /*2730*/  SHFL.UP PT, R19, R14, 0x4, RZ ;  /* 0x048000000e137989 */ /* 0x000ea800000e00ff */
[----:B-1----:R-:W1:Y:S01]  /*2740*/  SHFL.UP PT, R20, R16, 0x4, RZ ;  /* 0x0480000010147989 */ /* 0x002e6200000e00ff */
[----:B--2---:R-:W-:-:S04]  /*2750*/  SEL R19, R19, RZ, P3 ;  /* 0x000000ff13137207 */ /* 0x004fc80001800000 */
[----:B------:R-:W-:Y:S02]  /*2760*/  IADD3 R19, P0, PT, R19, R14, RZ ;  /* 0x0000000e13137210 */ /* 0x000fe40007f1e0ff */
[----:B-1----:R-:W-:-:S03]  /*2770*/  SEL R3, R20, RZ, P3 ;  /* 0x000000ff14037207 */ /* 0x002fc60001800000 */
[----:B------:R-:W1:Y:S02]  /*2780*/  SHFL.UP PT, R20, R19, 0x8, RZ ;  /* 0x0500000013147989 */ /* 0x000e6400000e00ff */
[----:B------:R-:W-:-:S05]  /*2790*/  IMAD.X R2, R3, 0x1, R16, P0 ;  /* 0x0000000103027824 */ /* 0x000fca00000e0610 */
[----:B------:R-:W2:Y:S01]  /*27a0*/  SHFL.UP PT, R3, R2, 0x8, RZ ;  /* 0x0500000002037989 */ /* 0x000ea200000e00ff */
[----:B-1----:R-:W-:-:S04]  /*27b0*/  SEL R20, R20, RZ, P4 ;  /* 0x000000ff14147207 */ /* 0x002fc80002000000 */
[----:B------:R-:W-:Y:S02]  /*27c0*/  IADD3 R14, P0, PT, R20, R19, RZ ;  /* 0x00000013140e7210 */ /* 0x000fe40007f1e0ff */
[----:B--2---:R-:W-:-:S03]  /*27d0*/  SEL R3, R3, RZ, P4 ;  /* 0x000000ff03037207 */ /* 0x004fc60002000000 */
[----:B------:R-:W1:Y:S02]  /*27e0*/  SHFL.UP PT, R21, R14, 0x10, RZ ;  /* 0x060000000e157989 */ /* 0x000e6400000e00ff */
[----:B------:R-:W-:-:S05]  /*27f0*/  IMAD.X R16, R3, 0x1, R2, P0 ;  /* 0x0000000103107824 */ /* 0x000fca00000e0602 */
[----:B------:R-:W2:Y:S01]  /*2800*/  SHFL.UP PT, R3, R16, 0x10, RZ ;  /* 0x0600000010037989 */ /* 0x000ea200000e00ff */
[----:B-1----:R-:W-:-:S04]  /*2810*/  SEL R21, R21, RZ, P5 ;  /* 0x000000ff15157207 */ /* 0x002fc80002800000 */
[----:B------:R-:W-:Y:S02]  /*2820*/  IADD3 R21, P0, PT, R21, R14, RZ ;  /* 0x0000000e15157210 */ /* 0x000fe40007f1e0ff */
[----:B--2---:R-:W-:-:S05]  /*2830*/  SEL R3, R3, RZ, P5 ;  /* 0x000000ff03037207 */ /* 0x004fca0002800000 */
[----:B------:R-:W-:Y:S01]  /*2840*/  IMAD.X R20, R3, 0x1, R16, P0 ;  /* 0x0000000103147824 */ /* 0x000fe200000e0610 */
[----:B------:R-:W-:Y:S01]  /*2850*/  ISETP.LE.U32.AND P0, PT, R21, UR24, PT ;  /* 0x0000001815007c0c */ /* 0x000fe2000bf03070 */
[----:B------:R-:W-:Y:S02]  /*2860*/  IMAD.U32 R3, RZ, RZ, UR17 ;  /* 0x00000011ff037e24 */ /* 0x000fe4000f8e00ff */
[----:B------:R-:W-:Y:S02]  /*2870*/  IMAD.MOV.U32 R16, RZ, RZ, R21 ;  /* 0x000000ffff107224 */ /* 0x000fe400078e0015 */
[----:B------:R-:W-:Y:S01]  /*2880*/  IMAD.MOV.U32 R19, RZ, RZ, R20 ;  /* 0x000000ffff137224 */ /* 0x000fe200078e0014 */
[----:B------:R-:W-:Y:S02]  /*2890*/  ISETP.GE.U32.AND.EX P0, PT, R3, R20, PT, P0 ;  /* 0x000000140300720c */ /* 0x000fe40003f06100 */
[----:B------:R-:W-:-:S11]  /*28a0*/  CS2R R2, SRZ ;  /* 0x0000000000027805 */ /* 0x000fd6000001ff00 */
[----:B------:R-:W-:-:S04]  /*28b0*/  VOTE.ANY R22, PT, !P0 ;  /* 0x0000000000167806 */ /* 0x000fc800040e0100 */
[----:B------:R-:W-:-:S13]  /*28c0*/  ISETP.NE.AND P0, PT, R22, RZ, PT ;  /* 0x000000ff1600720c */ /* 0x000fda0003f05270 */
[----:B------:R-:W-:Y:S05]  /*28d0*/  @P0 BRA `(.L_x_17) ;  /* 0x0000000800500947 */ /* 0x000fea0003800000 */
[----:B------:R-:W1:Y:S01]  /*28e0*/  LDC R14, c[0x0][0xbe0] ;  /* 0x0002f800ff0e7b82 */ /* 0x000e620000000800 */
[----:B------:R-:W-:Y:S01]  /*28f0*/  LOP3.LUT R11, R11, 0xfffffffe, RZ, 0xc0, !PT ;  /* 0xfffffffe0b0b7812 */ /* 0x000fe200078ec0ff */
[----:B------:R-:W2:Y:S01]  /*2900*/  LDCU UR45, c[0x0][0xbe8] ;  /* 0x00017d00ff2d77ac */ /* 0x000ea20008000800 */
[----:B------:R-:W3:Y:S01]  /*2910*/  LDCU.64 UR10, c[0x0][0xba8] ;  /* 0x00017500ff0a77ac */ /* 0x000ee20008000a00 */
[----:B------:R-:W4:Y:S01]  /*2920*/  LDCU.64 UR8, c[0x0][0xbb0] ;  /* 0x00017600ff0877ac */ /* 0x000f220008000a00 */
[----:B------:R-:W1:Y:S02]  /*2930*/  LDCU.128 UR4, c[0x0][0xbc0] ;  /* 0x00017800ff0477ac */ /* 0x000e640008000c00 */
[----:B-1----:R-:W-:-:S13]  /*2940*/  ISETP.NE.AND P0, PT, R14, 0x1, PT ;  /* 0x000000010e00780c */ /* 0x002fda0003f05270 */
[----:B--234-:R-:W-:-:S07]  /*2950*/  @P0 LOP3.LUT R11, R11, 0x1, RZ, 0xfc, !PT ;  /* 0x000000010b0b0812 */ /* 0x01cfce00078efcff */
.L_x_20:
[C---:B------:R-:W-:Y:S01]  /*2960*/  VIADD R2, R15.reuse, 0x40 ;  /* 0x000000400f027836 */ /* 0x040fe20000000000 */
[----:B-----5:R-:W-:Y:S01]  /*2970*/  MOV R19, R6 ;  /* 0x0000000600137202 */ /* 0x020fe20000000f00 */
[----:B------:R-:W-:Y:S02]  /*2980*/  VIADD R15, R15, 0x20 ;  /* 0x000000200f0f7836 */ /* 0x000fe40000000000 */
[----:B------:R-:W-:Y:S01]  /*2990*/  IMAD.MOV.U32 R16, RZ, RZ, R7 ;  /* 0x000000ffff107224 */ /* 0x000fe200078e0007 */
[----:B------:R-:W-:-:S13]  /*29a0*/  ISETP.GE.AND P0, PT, R2, UR45, PT ;  /* 0x0000002d02007c0c */ /* 0x000fda000bf06270 */
[----:B------:R-:W1:Y:S01]  /*29b0*/  @!P0 LDC.64 R22, c[0x0][0xbf0] ;  /* 0x0002fc00ff168b82 */ /* 0x000e620000000a00 */
[----:B------:R2:W3:Y:S01]  /*29c0*/  SHFL.IDX PT, R2, R20, 0x1f, 0x1f ;  /* 0x03e01f0014027f89 */ /* 0x0004e200000e0000 */
[----:B------:R-:W-:Y:S01]  /*29d0*/  BSSY.RECONVERGENT B0, `(.L_x_18) ;  /* 0x000005e000007945 */ /* 0x000fe20003800200 */
[----:B------:R-:W-:Y:S02]  /*29e0*/  HFMA2 R17, -RZ, RZ, 0, 0 ;  /* 0x00000000ff117431 */ /* 0x000fe400000001ff */
[----:B------:R2:W4:Y:S01]  /*29f0*/  SHFL.IDX PT, R3, R21, 0x1f, 0x1f ;  /* 0x03e01f0015037f89 */ /* 0x00052200000e0000 */
[----:B-1----:R-:W-:-:S05]  /*2a00*/  @!P0 IMAD.WIDE.U32 R22, R15, 0xc, R22 ;  /* 0x0000000c0f168825 */ /* 0x002fca00078e0016 */
[----:B------:R2:W5:Y:S04]  /*2a10*/  @!P0 LDG.E R6, desc[UR50][R22.64+0x180] ;  /* 0x0001803216068981 */ /* 0x000568000c1e1900 */
[----:B------:R2:W5:Y:S01]  /*2a20*/  @!P0 LDG.E R7, desc[UR50][R22.64+0x184] ;  /* 0x0001843216078981 */ /* 0x000562000c1e1900 */
[----:B------:R-:W-:Y:S02]  /*2a30*/  ISETP.GE.AND P0, PT, R15, UR45, PT ;  /* 0x0000002d0f007c0c */ /* 0x000fe4000bf06270 */
[----:B------:R-:W-:-:S11]  /*2a40*/  MOV R18, 0x7fffffff ;  /* 0x7fffffff00127802 */ /* 0x000fd60000000f00 */
[----:B---34-:R-:W-:Y:S05]  /*2a50*/  @P0 BRA `(.L_x_19) ;  /* 0x0000000400540947 */ /* 0x018fea0003800000 */
[----:B------:R-:W-:-:S04]  /*2a60*/  IADD3 R13, P0, PT, R19, UR12, RZ ;  /* 0x0000000c130d7c10 */ /* 0x000fc8000ff1e0ff */
[----:B------:R-:W-:Y:S02]  /*2a70*/  LEA.HI.X.SX32 R12, R19, UR13, 0x1, P0 ;  /* 0x0000000d130c7c11 */ /* 0x000fe400080f0eff */
[----:B------:R-:W-:-:S04]  /*2a80*/  IADD3 R19, P0, PT, R16, UR19, RZ ;  /* 0x0000001310137c10 */ /* 0x000fc8000ff1e0ff */
[----:B------:R-:W-:Y:S02]  /*2a90*/  LEA.HI.X.SX32 R18, R16, UR40, 0x1, P0 ;  /* 0x0000002810127c11 */ /* 0x000fe400080f0eff */
[----:B------:R-:W-:-:S05]  /*2aa0*/  IADD3 R17, P0, PT, R13, UR9, RZ ;  /* 0x000000090d117c10 */ /* 0x000fca000ff1e0ff */
[----:B------:R-:W-:Y:S01]  /*2ab0*/  IMAD.X R16, RZ, RZ, R12, P0 ;  /* 0x000000ffff107224 */ /* 0x000fe200000e060c */
[----:B--2---:R-:W-:Y:S01]  /*2ac0*/  IADD3 R21, P0, PT, R19, UR7, RZ ;  /* 0x0000000713157c10 */ /* 0x004fe2000ff1e0ff */
[----:B------:R-:W-:-:S04]  /*2ad0*/  IMAD.WIDE.U32 R30, R17, UR10, RZ ;  /* 0x0000000a111e7c25 */ /* 0x000fc8000f8e00ff */
[----:B------:R-:W-:-:S04]  /*2ae0*/  IMAD.WIDE.U32 R28, R16, UR10, RZ ;  /* 0x0000000a101c7c25 */ /* 0x000fc8000f8e00ff */
[----:B------:R-:W-:Y:S02]  /*2af0*/  IMAD.X R20, RZ, RZ, R18, P0 ;  /* 0x000000ffff147224 */ /* 0x000fe400000e0612 */
[----:B------:R-:W-:-:S04]  /*2b00*/  IMAD.WIDE.U32 R28, P0, R17, UR11, R28 ;  /* 0x0000000b111c7c25 */ /* 0x000fc8000f80001c */
[----:B------:R-:W-:-:S04]  /*2b10*/  IMAD.WIDE.U32 R24, R20, UR4, RZ ;  /* 0x0000000414187c25 */ /* 0x000fc8000f8e00ff */
[----:B------:R-:W-:Y:S02]  /*2b20*/  IMAD.X R27, RZ, RZ, RZ, P0 ;  /* 0x000000ffff1b7224 */ /* 0x000fe400000e06ff */
[----:B------:R-:W-:-:S04]  /*2b30*/  IMAD.WIDE.U32 R24, P0, R21, UR5, R24 ;  /* 0x0000000515187c25 */ /* 0x000fc8000f800018 */
[----:B------:R-:W-:Y:S01]  /*2b40*/  IMAD.X R23, RZ, RZ, RZ, P0 ;  /* 0x000000ffff177224 */ /* 0x000fe200000e06ff */
[----:B------:R-:W-:Y:S01]  /*2b50*/  IADD3 RZ, P0, PT, R31, R28, RZ ;  /* 0x0000001c1fff7210 */ /* 0x000fe20007f1e0ff */
[----:B------:R-:W-:Y:S02]  /*2b60*/  IMAD.MOV.U32 R26, RZ, RZ, R29 ;  /* 0x000000ffff1a7224 */ /* 0x000fe400078e001d */
[----:B------:R-:W-:Y:S02]  /*2b70*/  IMAD.MOV.U32 R22, RZ, RZ, R25 ;  /* 0x000000ffff167224 */ /* 0x000fe400078e0019 */
[----:B------:R-:W-:-:S04]  /*2b80*/  IMAD.WIDE.U32.X R16, R16, UR11, R26, P0 ;  /* 0x0000000b10107c25 */ /* 0x000fc800080e041a */
[----:B------:R-:W-:-:S05]  /*2b90*/  IMAD.WIDE.U32 R26, R21, UR4, RZ ;  /* 0x00000004151a7c25 */ /* 0x000fca000f8e00ff */
[----:B------:R-:W-:-:S05]  /*2ba0*/  IADD3 RZ, P0, PT, R27, R24, RZ ;  /* 0x000000181bff7210 */ /* 0x000fca0007f1e0ff */
[----:B------:R-:W-:Y:S01]  /*2bb0*/  IMAD.WIDE.U32.X R20, R20, UR5, R22, P0 ;  /* 0x0000000514147c25 */ /* 0x000fe200080e0416 */
[----:B------:R-:W-:-:S04]  /*2bc0*/  ISETP.NE.U32.AND P0, PT, RZ, UR10, PT ;  /* 0x0000000aff007c0c */ /* 0x000fc8000bf05070 */
[----:B------:R-:W-:-:S04]  /*2bd0*/  ISETP.NE.AND.EX P0, PT, RZ, UR11, PT, P0 ;  /* 0x0000000bff007c0c */ /* 0x000fc8000bf05300 */
[----:B------:R-:W-:Y:S02]  /*2be0*/  SEL R13, R13, R16, !P0 ;  /* 0x000000100d0d7207 */ /* 0x000fe40004000000 */
[----:B------:R-:W-:Y:S02]  /*2bf0*/  SEL R12, R12, R17, !P0 ;  /* 0x000000110c0c7207 */ /* 0x000fe40004000000 */
[----:B------:R-:W-:Y:S02]  /*2c00*/  ISETP.NE.U32.AND P0, PT, RZ, UR4, PT ;  /* 0x00000004ff007c0c */ /* 0x000fe4000bf05070 */
[----:B------:R-:W-:Y:S02]  /*2c10*/  SHF.R.U64 R12, R13, UR8, R12 ;  /* 0x000000080d0c7c19 */ /* 0x000fe4000800120c */
[----:B------:R-:W-:-:S04]  /*2c20*/  ISETP.NE.AND.EX P0, PT, RZ, UR5, PT, P0 ;  /* 0x00000005ff007c0c */ /* 0x000fc8000bf05300 */
[----:B------:R-:W-:Y:S02]  /*2c30*/  SEL R16, R18, R21, !P0 ;  /* 0x0000001512107207 */ /* 0x000fe40004000000 */
[-C--:B------:R-:W-:Y:S02]  /*2c40*/  IABS R18, R5.reuse ;  /* 0x0000000500127213 */ /* 0x080fe40000000000 */
[----:B------:R-:W-:Y:S02]  /*2c50*/  SEL R19, R19, R20, !P0 ;  /* 0x0000001413137207 */ /* 0x000fe40004000000 */
[----:B------:R-:W1:Y:S01]  /*2c60*/  I2F.RP R21, R18 ;  /* 0x0000001200157306 */ /* 0x000e620000209400 */
[----:B------:R-:W-:Y:S02]  /*2c70*/  IADD3 R20, PT, PT, R5, -0x1, R12 ;  /* 0xffffffff05147810 */ /* 0x000fe40007ffe00c */
[----:B------:R-:W-:Y:S02]  /*2c80*/  IABS R12, R5 ;  /* 0x00000005000c7213 */ /* 0x000fe40000000000 */
[----:B------:R-:W-:-:S02]  /*2c90*/  IABS R13, R20 ;  /* 0x00000014000d7213 */ /* 0x000fc40000000000 */
[----:B------:R-:W-:Y:S01]  /*2ca0*/  SHF.R.U64 R19, R19, UR6, R16 ;  /* 0x0000000613137c19 */ /* 0x000fe20008001210 */
[----:B------:R-:W-:-:S03]  /*2cb0*/  IMAD.MOV R12, RZ, RZ, -R12 ;  /* 0x000000ffff0c7224 */ /* 0x000fc600078e0a0c */
[----:B------:R-:W-:Y:S01]  /*2cc0*/  IADD3 R19, PT, PT, R4, -0x1, R19 ;  /* 0xffffffff04137810 */ /* 0x000fe20007ffe013 */
[----:B-1----:R-:W1:Y:S02]  /*2cd0*/  MUFU.RCP R22, R21 ;  /* 0x0000001500167308 */ /* 0x002e640000001000 */
[----:B-1----:R-:W-:-:S06]  /*2ce0*/  VIADD R22, R22, 0xffffffe ;  /* 0x0ffffffe16167836 */ /* 0x002fcc0000000000 */
[----:B------:R-:W1:Y:S02]  /*2cf0*/  F2I.FTZ.U32.TRUNC.NTZ R23, R22 ;  /* 0x0000001600177305 */ /* 0x000e64000021f000 */
[----:B-1----:R-:W-:Y:S02]  /*2d00*/  IMAD.MOV R17, RZ, RZ, -R23 ;  /* 0x000000ffff117224 */ /* 0x002fe400078e0a17 */
[----:B------:R-:W-:Y:S02]  /*2d10*/  IMAD.MOV.U32 R22, RZ, RZ, RZ ;  /* 0x000000ffff167224 */ /* 0x000fe400078e00ff */
[----:B------:R-:W-:-:S04]  /*2d20*/  IMAD R17, R17, R18, RZ ;  /* 0x0000001211117224 */ /* 0x000fc800078e02ff */
[----:B------:R-:W-:-:S06]  /*2d30*/  IMAD.HI.U32 R17, R23, R17, R22 ;  /* 0x0000001117117227 */ /* 0x000fcc00078e0016 */
[----:B------:R-:W-:-:S04]  /*2d40*/  IMAD.HI.U32 R17, R17, R13, RZ ;  /* 0x0000000d11117227 */ /* 0x000fc800078e00ff */
[----:B------:R-:W-:Y:S01]  /*2d50*/  IMAD R21, R17, R12, R13 ;  /* 0x0000000c11157224 */ /* 0x000fe200078e020d */
[----:B------:R-:W-:Y:S02]  /*2d60*/  IABS R17, R4 ;  /* 0x0000000400117213 */ /* 0x000fe40000000000 */
[----:B------:R-:W-:Y:S02]  /*2d70*/  IABS R13, R19 ;  /* 0x00000013000d7213 */ /* 0x000fe40000000000 */
[----:B------:R-:W1:Y:S01]  /*2d80*/  I2F.RP R24, R17 ;  /* 0x0000001100187306 */ /* 0x000e620000209400 */
[----:B------:R-:W-:-:S13]  /*2d90*/  ISETP.GT.U32.AND P0, PT, R18, R21, PT ;  /* 0x000000151200720c */ /* 0x000fda0003f04070 */
[----:B------:R-:W-:Y:S01]  /*2da0*/  @!P0 IMAD.IADD R21, R21, 0x1, -R18 ;  /* 0x0000000115158824 */ /* 0x000fe200078e0a12 */
[----:B-1----:R-:W1:Y:S02]  /*2db0*/  MUFU.RCP R22, R24 ;  /* 0x0000001800167308 */ /* 0x002e640000001000 */
[----:B-1----:R-:W-:-:S06]  /*2dc0*/  VIADD R22, R22, 0xffffffe ;  /* 0x0ffffffe16167836 */ /* 0x002fcc0000000000 */
[----:B------:R-:W1:Y:S02]  /*2dd0*/  F2I.FTZ.U32.TRUNC.NTZ R23, R22 ;  /* 0x0000001600177305 */ /* 0x000e64000021f000 */
[----:B-1----:R-:W-:Y:S02]  /*2de0*/  IMAD.MOV R12, RZ, RZ, -R23 ;  /* 0x000000ffff0c7224 */ /* 0x002fe400078e0a17 */
[----:B------:R-:W-:Y:S02]  /*2df0*/  IMAD.MOV.U32 R22, RZ, RZ, RZ ;  /* 0x000000ffff167224 */ /* 0x000fe400078e00ff */
[----:B------:R-:W-:Y:S01]  /*2e00*/  IMAD R16, R12, R17, RZ ;  /* 0x000000110c107224 */ /* 0x000fe200078e02ff */
[----:B------:R-:W-:-:S03]  /*2e10*/  IABS R12, R4 ;  /* 0x00000004000c7213 */ /* 0x000fc60000000000 */
[----:B------:R-:W-:-:S04]  /*2e20*/  IMAD.HI.U32 R16, R23, R16, R22 ;  /* 0x0000001017107227 */ /* 0x000fc800078e0016 */
[----:B------:R-:W-:Y:S02]  /*2e30*/  IMAD.MOV R12, RZ, RZ, -R12 ;  /* 0x000000ffff0c7224 */ /* 0x000fe400078e0a0c */
[----:B------:R-:W-:-:S04]  /*2e40*/  IMAD.HI.U32 R16, R16, R13, RZ ;  /* 0x0000000d10107227 */ /* 0x000fc800078e00ff */
[----:B------:R-:W-:-:S05]  /*2e50*/  IMAD R12, R16, R12, R13 ;  /* 0x0000000c100c7224 */ /* 0x000fca00078e020d */
[----:B------:R-:W-:-:S13]  /*2e60*/  ISETP.GT.U32.AND P0, PT, R17, R12, PT ;  /* 0x0000000c1100720c */ /* 0x000fda0003f04070 */
[----:B------:R-:W-:Y:S01]  /*2e70*/  @!P0 IMAD.IADD R12, R12, 0x1, -R17 ;  /* 0x000000010c0c8824 */ /* 0x000fe200078e0a11 */
[----:B------:R-:W-:-:S13]  /*2e80*/  ISETP.GT.U32.AND P0, PT, R18, R21, PT ;  /* 0x000000151200720c */ /* 0x000fda0003f04070 */
[----:B------:R-:W-:Y:S01]  /*2e90*/  @!P0 IMAD.IADD R21, R21, 0x1, -R18 ;  /* 0x0000000115158824 */ /* 0x000fe200078e0a12 */
[----:B------:R-:W-:-:S13]  /*2ea0*/  ISETP.GT.U32.AND P0, PT, R17, R12, PT ;  /* 0x0000000c1100720c */ /* 0x000fda0003f04070 */
[----:B------:R-:W-:Y:S01]  /*2eb0*/  @!P0 IMAD.IADD R12, R12, 0x1, -R17 ;  /* 0x000000010c0c8824 */ /* 0x000fe200078e0a11 */
[----:B------:R-:W-:-:S13]  /*2ec0*/  ISETP.GE.AND P0, PT, R20, RZ, PT ;  /* 0x000000ff1400720c */ /* 0x000fda0003f06270 */
[----:B------:R-:W-:Y:S01]  /*2ed0*/  @!P0 IMAD.MOV R21, RZ, RZ, -R21 ;  /* 0x000000ffff158224 */ /* 0x000fe200078e0a15 */
[----:B------:R-:W-:-:S13]  /*2ee0*/  ISETP.GE.AND P0, PT, R19, RZ, PT ;  /* 0x000000ff1300720c */ /* 0x000fda0003f06270 */
[----:B------:R-:W-:Y:S01]  /*2ef0*/  @!P0 IMAD.MOV R12, RZ, RZ, -R12 ;  /* 0x000000ffff0c8224 */ /* 0x000fe200078e0a0c */
[----:B------:R-:W-:-:S13]  /*2f00*/  ISETP.NE.AND P0, PT, RZ, UR27, PT ;  /* 0x0000001bff007c0c */ /* 0x000fda000bf05270 */
[----:B------:R-:W-:Y:S02]  /*2f10*/  @!P0 LOP3.LUT R21, RZ, UR27, RZ, 0x33, !PT ;  /* 0x0000001bff158c12 */ /* 0x000fe4000f8e33ff */
[----:B------:R-:W-:-:S03]  /*2f20*/  ISETP.NE.AND P0, PT, RZ, UR26, PT ;  /* 0x0000001aff007c0c */ /* 0x000fc6000bf05270 */
[----:B------:R-:W-:-:S10]  /*2f30*/  IMAD.IADD R18, R20, 0x1, -R21 ;  /* 0x0000000114127824 */ /* 0x000fd400078e0a15 */
[----:B------:R-:W-:Y:S02]  /*2f40*/  @!P0 LOP3.LUT R12, RZ, UR26, RZ, 0x33, !PT ;  /* 0x0000001aff0c8c12 */ /* 0x000fe4000f8e33ff */
[----:B------:R-:W-:-:S03]  /*2f50*/  ISETP.NE.AND P0, PT, R14, 0x1, PT ;  /* 0x000000010e00780c */ /* 0x000fc60003f05270 */
[----:B------:R-:W-:-:S05]  /*2f60*/  IMAD.IADD R19, R19, 0x1, -R12 ;  /* 0x0000000113137824 */ /* 0x000fca00078e0a0c */
[CC--:B------:R-:W-:Y:S01]  /*2f70*/  SEL R12, R19.reuse, R18.reuse, !P0 ;  /* 0x00000012130c7207 */ /* 0x0c0fe20004000000 */
[----:B------:R-:W-:-:S03]  /*2f80*/  IMAD R18, R19, R18, RZ ;  /* 0x0000001213127224 */ /* 0x000fc600078e02ff */
[----:B------:R-:W-:Y:S02]  /*2f90*/  SHF.R.S32.HI R13, RZ, 0x1f, R12 ;  /* 0x0000001fff0d7819 */ /* 0x000fe4000001140c */
[----:B------:R-:W-:Y:S02]  /*2fa0*/  SHF.R.S32.HI R17, RZ, 0x1f, R18 ;  /* 0x0000001fff117819 */ /* 0x000fe40000011412 */
.L_x_19:
[----:B------:R-:W-:Y:S05]  /*2fb0*/  BSYNC.RECONVERGENT B0 ;  /* 0x0000000000007941 */ /* 0x000fea0003800200 */
.L_x_18:
[----:B------:R-:W1:Y:S04]  /*2fc0*/  SHFL.UP PT, R19, R18, 0x1, RZ ;  /* 0x0420000012137989 */ /* 0x000e6800000e00ff */
[----:B------:R-:W3:Y:S01]  /*2fd0*/  SHFL.UP PT, R16, R17, 0x1, RZ ;  /* 0x0420000011107989 */ /* 0x000ee200000e00ff */
[----:B-1----:R-:W-:Y:S02]  /*2fe0*/  SEL R19, R19, RZ, P6 ;  /* 0x000000ff13137207 */ /* 0x002fe40003000000 */
[----:B---3--:R-:W-:Y:S02]  /*2ff0*/  SEL R16, R16, RZ, P6 ;  /* 0x000000ff10107207 */ /* 0x008fe40003000000 */
[----:B------:R-:W-:-:S05]  /*3000*/  IADD3 R19, P0, PT, R19, R18, RZ ;  /* 0x0000001213137210 */ /* 0x000fca0007f1e0ff */
[----:B------:R-:W-:Y:S01]  /*3010*/  IMAD.X R16, R16, 0x1, R17, P0 ;  /* 0x0000000110107824 */ /* 0x000fe200000e0611 */
[----:B--2---:R-:W1:Y:S04]  /*3020*/  SHFL.UP PT, R20, R19, 0x2, RZ ;  /* 0x0440000013147989 */ /* 0x004e6800000e00ff */
[----:B------:R-:W2:Y:S01]  /*3030*/  SHFL.UP PT, R21, R16, 0x2, RZ ;  /* 0x0440000010157989 */ /* 0x000ea200000e00ff */
[----:B-1----:R-:W-:Y:S02]  /*3040*/  SEL R20, R20, RZ, P1 ;  /* 0x000000ff14147207 */ /* 0x002fe40000800000 */
[----:B--2---:R-:W-:Y:S02]  /*3050*/  SEL R21, R21, RZ, P1 ;  /* 0x000000ff15157207 */ /* 0x004fe40000800000 */
[----:B------:R-:W-:-:S05]  /*3060*/  IADD3 R20, P0, PT, R20, R19, RZ ;  /* 0x0000001314147210 */ /* 0x000fca0007f1e0ff */
[----:B------:R-:W-:Y:S01]  /*3070*/  IMAD.X R21, R21, 0x1, R16, P0 ;  /* 0x0000000115157824 */ /* 0x000fe200000e0610 */
[----:B------:R-:W1:Y:S04]  /*3080*/  SHFL.UP PT, R23, R20, 0x4, RZ ;  /* 0x0480000014177989 */ /* 0x000e6800000e00ff */
        /* <DEDUP_REMOVED lines=9> */
[----:B------:R-:W-:Y:S01]  /*3120*/  IADD3 R24, P0, PT, R16, R23, RZ ;  /* 0x0000001710187210 */ /* 0x000fe20007f1e0ff */
[----:B------:R-:W-:-:S04]  /*3130*/  IMAD.U32 R23, RZ, RZ, UR17 ;  /* 0x00000011ff177e24 */ /* 0x000fc8000f8e00ff */
[----:B------:R-:W-:Y:S02]  /*3140*/  IMAD.X R25, R19, 0x1, R22, P0 ;  /* 0x0000000113197824 */ /* 0x000fe400000e0616 */
[----:B------:R-:W1:Y:S04]  /*3150*/  SHFL.UP PT, R19, R24, 0x10, RZ ;  /* 0x0600000018137989 */ /* 0x000e6800000e00ff */
[----:B------:R-:W2:Y:S01]  /*3160*/  SHFL.UP PT, R20, R25, 0x10, RZ ;  /* 0x0600000019147989 */ /* 0x000ea200000e00ff */
[----:B-1----:R-:W-:Y:S02]  /*3170*/  SEL R19, R19, RZ, P5 ;  /* 0x000000ff13137207 */ /* 0x002fe40002800000 */
[----:B--2---:R-:W-:Y:S02]  /*3180*/  SEL R20, R20, RZ, P5 ;  /* 0x000000ff14147207 */ /* 0x004fe40002800000 */
[----:B------:R-:W-:-:S05]  /*3190*/  IADD3 R16, P0, PT, R19, R24, RZ ;  /* 0x0000001813107210 */ /* 0x000fca0007f1e0ff */
[----:B------:R-:W-:Y:S01]  /*31a0*/  IMAD.X R19, R20, 0x1, R25, P0 ;  /* 0x0000000114137824 */ /* 0x000fe200000e0619 */
[----:B------:R-:W-:-:S05]  /*31b0*/  IADD3 R21, P0, PT, R16, R3, RZ ;  /* 0x0000000310157210 */ /* 0x000fca0007f1e0ff */
[----:B------:R-:W-:Y:S01]  /*31c0*/  IMAD.X R20, R19, 0x1, R2, P0 ;  /* 0x0000000113147824 */ /* 0x000fe200000e0602 */
[----:B------:R-:W-:-:S04]  /*31d0*/  ISETP.LE.U32.AND P0, PT, R21, UR24, PT ;  /* 0x0000001815007c0c */ /* 0x000fc8000bf03070 */
[----:B------:R-:W-:-:S13]  /*31e0*/  ISETP.GE.U32.AND.EX P0, PT, R23, R20, PT, P0 ;  /* 0x000000141700720c */ /* 0x000fda0003f06100 */
[----:B------:R-:W-:-:S04]  /*31f0*/  VOTE.ANY R22, PT, !P0 ;  /* 0x0000000000167806 */ /* 0x000fc800040e0100 */
[----:B------:R-:W-:-:S13]  /*3200*/  ISETP.NE.AND P0, PT, R22, RZ, PT ;  /* 0x000000ff1600720c */ /* 0x000fda0003f05270 */
[----:B------:R-:W-:Y:S05]  /*3210*/  @!P0 BRA `(.L_x_20) ;  /* 0xfffffff400d08947 */ /* 0x000fea000383ffff */
.L_x_17:
[----:B------:R-:W1:Y:S08]  /*3220*/  BREV R23, R22 ;  /* 0x0000001600177301 */ /* 0x000e700000000000 */
[----:B-1----:R-:W1:Y:S02]  /*3230*/  FLO.U32.SH R23, R23 ;  /* 0x0000001700177300 */ /* 0x002e6400000e0400 */
[----:B-1----:R-:W1:Y:S02]  /*3240*/  SHFL.IDX PT, R21, R15, R23, 0x1f ;  /* 0x00001f170f157589 */ /* 0x002e6400000e0000 */
[----:B-1----:R-:W-:-:S05]  /*3250*/  IMAD.IADD R14, R8, 0x1, R21 ;  /* 0x00000001080e7824 */ /* 0x002fca00078e0215 */
[----:B------:R-:W-:-:S13]  /*3260*/  ISETP.GE.AND P0, PT, R14, UR45, PT ;  /* 0x0000002d0e007c0c */ /* 0x000fda000bf06270 */
[----:B------:R-:W1:Y:S02]  /*3270*/  @!P0 LDC.64 R24, c[0x0][0xbf0] ;  /* 0x0002fc00ff188b82 */ /* 0x000e640000000a00 */
[----:B-1----:R-:W-:-:S05]  /*3280*/  @!P0 IMAD.WIDE R24, R14, 0xc, R24 ;  /* 0x0000000c0e188825 */ /* 0x002fca00078e0218 */
[----:B-----5:R1:W5:Y:S04]  /*3290*/  @!P0 LDG.E R6, desc[UR50][R24.64] ;  /* 0x0000003218068981 */ /* 0x020368000c1e1900 */
[----:B------:R1:W5:Y:S01]  /*32a0*/  @!P0 LDG.E R7, desc[UR50][R24.64+0x4] ;  /* 0x0000043218078981 */ /* 0x000362000c1e1900 */
[----:B------:R-:W-:-:S03]  /*32b0*/  IADD3 R16, P1, P0, R3, R16, -R18 ;  /* 0x0000001003107210 */ /* 0x000fc6000783e812 */
[----:B------:R-:W-:Y:S01]  /*32c0*/  SHFL.IDX PT, R15, R17, R23, 0x1f ;  /* 0x00001f17110f7589 */ /* 0x000fe200000e0000 */
[----:B------:R-:W-:-:S03]  /*32d0*/  IADD3.X R2, PT, PT, R2, R19, ~R17, P1, P0 ;  /* 0x0000001302027210 */ /* 0x000fc60000fe0c11 */
[----:B------:R-:W2:Y:S04]  /*32e0*/  SHFL.IDX PT, R16, R16, R23, 0x1f ;  /* 0x00001f1710107589 */ /* 0x000ea800000e0000 */
[----:B------:R-:W3:Y:S04]  /*32f0*/  SHFL.IDX PT, R2, R2, R23, 0x1f ;  /* 0x00001f1702027589 */ /* 0x000ee800000e0000 */
[----:B------:R1:W4:Y:S04]  /*3300*/  SHFL.IDX PT, R14, R18, R23, 0x1f ;  /* 0x00001f17120e7589 */ /* 0x00032800000e0000 */
[----:B------:R1:W1:Y:S04]  /*3310*/  SHFL.IDX PT, R13, R13, R23, 0x1f ;  /* 0x00001f170d0d7589 */ /* 0x00026800000e0000 */
[----:B------:R1:W1:Y:S01]  /*3320*/  SHFL.IDX PT, R12, R12, R23, 0x1f ;  /* 0x00001f170c0c7589 */ /* 0x00026200000e0000 */
[----:B--2---:R-:W-:-:S02]  /*3330*/  R2UR UR41, R16 ;  /* 0x00000000102972ca */ /* 0x004fc400000e0000 */
[----:B---3--:R-:W-:-:S15]  /*3340*/  R2UR UR40, R2 ;  /* 0x00000000022872ca */ /* 0x008fde00000e0000 */
.L_x_14:
[----:B------:R-:W-:Y:S01]  /*3350*/  ISETP.GE.AND P0, PT, R21, UR45, PT ;  /* 0x0000002d15007c0c */ /* 0x000fe2000bf06270 */
[----:B------:R-:W-:Y:S01]  /*3360*/  UMOV UR19, 0xffffffff ;  /* 0xffffffff00137882 */ /* 0x000fe20000000000 */
[----:B------:R-:W-:-:S11]  /*3370*/  MOV R17, 0xffffffff ;  /* 0xffffffff00117802 */ /* 0x000fd60000000f00 */
[----:B------:R-:W-:Y:S05]  /*3380*/  @P0 BRA `(.L_x_13) ;  /* 0x0000000400100947 */ /* 0x000fea0003800000 */
[----:B------:R-:W2:Y:S01]  /*3390*/  LDCU UR8, c[0x0][0xb98] ;  /* 0x00017300ff0877ac */ /* 0x000ea20008000800 */
[----:B-1----:R-:W-:Y:S02]  /*33a0*/  R2UR UR4, R12 ;  /* 0x000000000c0472ca */ /* 0x002fe400000e0000 */
[----:B------:R-:W-:Y:S01]  /*33b0*/  R2UR UR5, R13 ;  /* 0x000000000d0572ca */ /* 0x000fe200000e0000 */
[----:B------:R-:W1:Y:S01]  /*33c0*/  LDCU UR7, c[0x0][0xb88] ;  /* 0x00017100ff0777ac */ /* 0x000e620008000800 */
[----:B------:R-:W3:Y:S01]  /*33d0*/  LDCU UR6, c[0x0][0xbdc] ;  /* 0x00017b80ff0677ac */ /* 0x000ee20008000800 */
[----:B------:R-:W-:-:S04]  /*33e0*/  UIADD3 UR10, UP0, UPT, -UR41, UR24, URZ ;  /* 0x00000018290a7290 */ /* 0x000fc8000ff1e1ff */
[----:B------:R-:W-:-:S04]  /*33f0*/  UIADD3.X UR9, UPT, UPT, ~UR40, UR17, URZ, UP0, !UPT ;  /* 0x0000001128097290 */ /* 0x000fc800087fe5ff */
[----:B--2---:R-:W-:Y:S02]  /*3400*/  USHF.R.U32.HI UR4, URZ, UR8, UR9 ;  /* 0x00000008ff047299 */ /* 0x004fe40008011609 */
[----:B------:R-:W-:Y:S01]  /*3410*/  USHF.R.U64 UR8, UR10, UR8, UR9 ;  /* 0x000000080a087299 */ /* 0x000fe20008001209 */
[----:B-1----:R-:W-:Y:S01]  /*3420*/  SHF.R.U64 R2, R12, UR7, R13 ;  /* 0x000000070c027c19 */ /* 0x002fe2000800120d */
[----:B------:R-:W-:Y:S02]  /*3430*/  USHF.R.U32.HI UR11, URZ, UR7, UR4 ;  /* 0x00000007ff0b7299 */ /* 0x000fe40008011604 */
[----:B------:R-:W-:Y:S02]  /*3440*/  USHF.R.U32.HI UR5, URZ, UR7, UR5 ;  /* 0x00000007ff057299 */ /* 0x000fe40008011605 */
[----:B---3--:R-:W-:Y:S02]  /*3450*/  USHF.R.U32.HI UR9, URZ, UR6, UR11 ;  /* 0x00000006ff097299 */ /* 0x008fe4000801160b */
[----:B------:R-:W-:Y:S01]  /*3460*/  USHF.R.U64 UR7, UR8, UR7, UR4 ;  /* 0x0000000708077299 */ /* 0x000fe20008001204 */
[----:B------:R-:W-:Y:S01]  /*3470*/  R2UR UR4, R2 ;  /* 0x00000000020472ca */ /* 0x000fe200000e0000 */
[----:B------:R-:W-:-:S02]  /*3480*/  ULOP3.LUT UR10, UR9, UR5, URZ, 0xfc, !UPT ;  /* 0x00000005090a7292 */ /* 0x000fc4000f8efcff */
[----:B------:R-:W-:Y:S02]  /*3490*/  USHF.R.U64 UR6, UR7, UR6, UR11 ;  /* 0x0000000607067299 */ /* 0x000fe4000800120b */
[----:B------:R-:W-:-:S09]  /*34a0*/  UISETP.NE.U32.AND UP0, UPT, UR10, URZ, UPT ;  /* 0x000000ff0a00728c */ /* 0x000fd2000bf05070 */
[----:B------:R-:W-:Y:S05]  /*34b0*/  BRA.U UP0, `(.L_x_21) ;  /* 0x0000000100607547 */ /* 0x000fea000b800000 */
[----:B------:R-:W1:Y:S01]  /*34c0*/  I2F.U32.RP R3, UR4 ;  /* 0x0000000400037d06 */ /* 0x000e620008209000 */
[----:B------:R-:W-:Y:S01]  /*34d0*/  UMOV UR10, URZ ;  /* 0x000000ff000a7c82 */ /* 0x000fe20008000000 */
[----:B------:R-:W-:-:S06]  /*34e0*/  UISETP.NE.U32.AND UP0, UPT, UR4, URZ, UPT ;  /* 0x000000ff0400728c */ /* 0x000fcc000bf05070 */
[----:B-1----:R-:W1:Y:S02]  /*34f0*/  MUFU.RCP R2, R3 ;  /* 0x0000000300027308 */ /* 0x002e640000001000 */
[----:B-1----:R-:W-:-:S06]  /*3500*/  IADD3 R2, PT, PT, R2, 0xffffffe, RZ ;  /* 0x0ffffffe02027810 */ /* 0x002fcc0007ffe0ff */
[----:B------:R-:W1:Y:S02]  /*3510*/  F2I.FTZ.U32.TRUNC.NTZ R2, R2 ;  /* 0x0000000200027305 */ /* 0x000e64000021f000 */
[----:B-1----:R-:W-:-:S13]  /*3520*/  R2UR UR11, R2 ;  /* 0x00000000020b72ca */ /* 0x002fda00000e0000 */
[----:B------:R-:W-:-:S04]  /*3530*/  UIADD3 UR5, UPT, UPT, URZ, -UR11, URZ ;  /* 0x8000000bff057290 */ /* 0x000fc8000fffe0ff */
[----:B------:R-:W-:-:S04]  /*3540*/  UIMAD UR5, UR5, UR4, URZ ;  /* 0x00000004050572a4 */ /* 0x000fc8000f8e02ff */
[----:B------:R-:W-:-:S07]  /*3550*/  UIMAD.WIDE.U32 UR10, UR11, UR5, UR10 ;  /* 0x000000050b0a72a5 */ /* 0x000fce000f8e000a */
[----:B------:R-:W-:Y:S02]  /*3560*/  UMOV UR5, UR11 ;  /* 0x0000000b00057c82 */ /* 0x000fe40008000000 */
[----:B------:R-:W-:-:S07]  /*3570*/  UIMAD.WIDE.U32 UR12, UR5, UR6, URZ ;  /* 0x00000006050c72a5 */ /* 0x000fce000f8e00ff */
[----:B------:R-:W-:Y:S02]  /*3580*/  UMOV UR12, UR13 ;  /* 0x0000000d000c7c82 */ /* 0x000fe40008000000 */
[----:B------:R-:W-:-:S04]  /*3590*/  UIADD3 UR5, UPT, UPT, -UR12, URZ, URZ ;  /* 0x000000ff0c057290 */ /* 0x000fc8000fffe1ff */
[----:B------:R-:W-:-:S04]  /*35a0*/  UIMAD UR5, UR4, UR5, UR6 ;  /* 0x00000005040572a4 */ /* 0x000fc8000f8e0206 */
[----:B------:R-:W-:-:S11]  /*35b0*/  UISETP.GE.U32.AND UP2, UPT, UR5, UR4, UPT ;  /* 0x000000040500728c */ /* 0x000fd6000bf46070 */
[----:B------:R-:W-:Y:S02]  /*35c0*/  @UP2 UIADD3 UR5, UPT, UPT, UR5, -UR4, URZ ;  /* 0x8000000405052290 */ /* 0x000fe4000fffe0ff */
[----:B------:R-:W-:Y:S02]  /*35d0*/  @UP2 UIADD3 UR12, UPT, UPT, UR12, 0x1, URZ ;  /* 0x000000010c0c2890 */ /* 0x000fe4000fffe0ff */
[----:B------:R-:W-:-:S11]  /*35e0*/  UISETP.GE.U32.AND UP1, UPT, UR5, UR4, UPT ;  /* 0x000000040500728c */ /* 0x000fd6000bf26070 */
[----:B------:R-:W-:Y:S02]  /*35f0*/  @UP1 UIADD3 UR12, UPT, UPT, UR12, 0x1, URZ ;  /* 0x000000010c0c1890 */ /* 0x000fe4000fffe0ff */
[----:B------:R-:W-:-:S04]  /*3600*/  @!UP0 ULOP3.LUT UR12, URZ, UR4, URZ, 0x33, !UPT ;  /* 0x00000004ff0c8292 */ /* 0x000fc8000f8e33ff */
[----:B------:R-:W-:-:S04]  /*3610*/  UIADD3 UR11, UPT, UPT, -UR12, URZ, URZ ;  /* 0x000000ff0c0b7290 */ /* 0x000fc8000fffe1ff */
[----:B------:R-:W-:Y:S01]  /*3620*/  UIMAD UR11, UR4, UR11, UR6 ;  /* 0x0000000b040b72a4 */ /* 0x000fe2000f8e0206 */
[----:B------:R-:W-:Y:S11]  /*3630*/  BRA `(.L_x_22) ;  /* 0x0000000000107947 */ /* 0x000ff60003800000 */
.L_x_21:
[----:B------:R-:W-:Y:S02]  /*3640*/  MOV R2, 0x3660 ;  /* 0x0000366000027802 */ /* 0x000fe40000000f00 */
[----:B----45:R-:W-:Y:S05]  /*3650*/  CALL.REL.NOINC `($__internal_3_$__cuda_sm20_div_u64) ;  /* 0x000000f400187944 */ /* 0x030fea0003c00000 */
[----:B------:R-:W-:-:S04]  /*3660*/  UIADD3 UR11, UPT, UPT, -UR12, URZ, URZ ;  /* 0x000000ff0c0b7290 */ /* 0x000fc8000fffe1ff */
[----:B------:R-:W-:-:S12]  /*3670*/  UIMAD UR11, UR4, UR11, UR6 ;  /* 0x0000000b040b72a4 */ /* 0x000fd8000f8e0206 */
.L_x_22:
[----:B------:R-:W1:Y:S01]  /*3680*/  LDCU UR4, c[0x0][0xbdc] ;  /* 0x00017b80ff0477ac */ /* 0x000e620008000800 */
[----:B------:R-:W-:Y:S01]  /*3690*/  PLOP3.LUT P0, PT, PT, PT, PT, 0x8, 0x80 ;  /* 0x000000000080781c */ /* 0x000fe20003f0e170 */
[----:B------:R-:W-:Y:S01]  /*36a0*/  IMAD.MOV.U32 R17, RZ, RZ, R21 ;  /* 0x000000ffff117224 */ /* 0x000fe200078e0015 */
[----:B------:R-:W-:Y:S01]  /*36b0*/  LOP3.LUT R11, R11, 0xfffffffd, RZ, 0xc0, !PT ;  /* 0xfffffffd0b0b7812 */ /* 0x000fe200078ec0ff */
[----:B------:R-:W2:Y:S01]  /*36c0*/  LDCU UR6, c[0x0][0xb80] ;  /* 0x00017000ff0677ac */ /* 0x000ea20008000800 */
[----:B------:R-:W3:Y:S01]  /*36d0*/  LDCU UR5, c[0x0][0xbe0] ;  /* 0x00017c00ff0577ac */ /* 0x000ee20008000800 */
[----:B------:R-:W-:Y:S01]  /*36e0*/  UMOV UR10, 0xffffffff ;  /* 0xffffffff000a7882 */ /* 0x000fe20000000000 */
[----:B------:R-:W4:Y:S07]  /*36f0*/  LDCU UR9, c[0x0][0xb90] ;  /* 0x00017200ff0977ac */ /* 0x000f2e0008000800 */
[----:B------:R-:W-:Y:S01]  /*3700*/  @P0 LOP3.LUT R11, R11, 0x2, RZ, 0xfc, !PT ;  /* 0x000000020b0b0812 */ /* 0x000fe200078efcff */
[----:B-1----:R-:W-:-:S02]  /*3710*/  USHF.L.U32 UR10, UR10, UR4, URZ ;  /* 0x000000040a0a7299 */ /* 0x002fc400080006ff */
[----:B------:R-:W-:Y:S02]  /*3720*/  USHF.L.U32 UR12, UR12, UR4, URZ ;  /* 0x000000040c0c7299 */ /* 0x000fe400080006ff */
[----:B------:R-:W-:Y:S02]  /*3730*/  ULOP3.LUT UR10, URZ, UR10, URZ, 0x33, !UPT ;  /* 0x0000000aff0a7292 */ /* 0x000fe4000f8e33ff */
[----:B--2---:R-:W-:Y:S02]  /*3740*/  UIADD3 UR4, UPT, UPT, UR6, -0x1, URZ ;  /* 0xffffffff06047890 */ /* 0x004fe4000fffe0ff */
[----:B------:R-:W-:Y:S02]  /*3750*/  ULOP3.LUT UR10, UR7, UR10, URZ, 0xc0, !UPT ;  /* 0x0000000a070a7292 */ /* 0x000fe4000f8ec0ff */
[----:B------:R-:W-:Y:S02]  /*3760*/  ULOP3.LUT UR4, UR4, UR8, URZ, 0xc0, !UPT ;  /* 0x0000000804047292 */ /* 0x000fe4000f8ec0ff */
[----:B------:R-:W-:-:S02]  /*3770*/  UIADD3 UR10, UPT, UPT, UR10, UR12, URZ ;  /* 0x0000000c0a0a7290 */ /* 0x000fc4000fffe0ff */
[----:B---3--:R-:W-:Y:S02]  /*3780*/  UISETP.NE.AND UP0, UPT, UR5, 0x1, UPT ;  /* 0x000000010500788c */ /* 0x008fe4000bf05270 */
[----:B------:R-:W-:Y:S02]  /*3790*/  UIMAD UR4, UR11, UR6, UR4 ;  /* 0x000000060b0472a4 */ /* 0x000fe4000f8e0204 */
[----:B----4-:R-:W-:-:S04]  /*37a0*/  UIMAD UR9, UR10, UR9, UR32 ;  /* 0x000000090a0972a4 */ /* 0x010fc8000f8e0220 */
[----:B------:R-:W-:Y:S02]  /*37b0*/  USEL UR18, UR9, UR4, !UP0 ;  /* 0x0000000409127287 */ /* 0x000fe4000c000000 */
[----:B------:R-:W-:-:S12]  /*37c0*/  USEL UR19, UR4, UR9, !UP0 ;  /* 0x0000000904137287 */ /* 0x000fd8000c000000 */
.L_x_13:
[----:B------:R-:W2:Y:S02]  /*37d0*/  LDCU UR4, c[0x0][0x36c] ;  /* 0x00006d80ff0477ac */ /* 0x000ea40008000800 */
[----:B--2---:R-:W-:-:S09]  /*37e0*/  UISETP.EQ.U32.AND UP0, UPT, UR4, 0x1, UPT ;  /* 0x000000010400788c */ /* 0x004fd2000bf02070 */
[----:B------:R-:W-:Y:S05]  /*37f0*/  BRA.U !UP0, `(.L_x_23) ;  /* 0x00000001080c7547 */ /* 0x000fea000b800000 */
[----:B------:R-:W-:Y:S01]  /*3800*/  UCGABAR_WAIT ;  /* 0x0000000000007dc7 */ /* 0x000fe20008000000 */
[----:B------:R-:W-:Y:S01]  /*3810*/  CCTL.IVALL ;  /* 0x00000000ff00798f */ /* 0x000fe20002000000 */
[----:B------:R-:W-:Y:S05]  /*3820*/  BRA `(.L_x_24) ;  /* 0x0000000000047947 */ /* 0x000fea0003800000 */
.L_x_23:
[----:B------:R-:W-:Y:S06]  /*3830*/  BAR.SYNC.DEFER_BLOCKING 0x0 ;  /* 0x0000000000007b1d */ /* 0x000fec0000010000 */
.L_x_24:
[----:B------:R-:W-:-:S13]  /*3840*/  LOP3.LUT P0, RZ, R11, 0x2, RZ, 0xc0, !PT ;  /* 0x000000020bff7812 */ /* 0x000fda000780c0ff */
[----:B------:R-:W-:Y:S05]  /*3850*/  @P0 EXIT ;  /* 0x000000000000094d */ /* 0x000fea0003800000 */
[----:B------:R-:W2:Y:S01]  /*3860*/  S2UR UR5, SR_CgaCtaId ;  /* 0x00000000000579c3 */ /* 0x000ea20000008800 */
[----:B------:R-:W-:-:S09]  /*3870*/  UISETP.NE.AND UP0, UPT, UR37, 0x2, UPT ;  /* 0x000000022500788c */ /* 0x000fd2000bf05270 */
[----:B------:R-:W-:Y:S05]  /*3880*/  BRA.U UP0, `(.L_x_25) ;  /* 0x0000001500a07547 */ /* 0x000fea000b800000 */
[----:B------:R-:W-:Y:S02]  /*3890*/  USHF.L.U32 UR16, UR42, 0x7, URZ ;  /* 0x000000072a107899 */ /* 0x000fe400080006ff */
[----:B------:R-:W-:Y:S02]  /*38a0*/  USHF.L.U32 UR42, UR42, 0x6, URZ ;  /* 0x000000062a2a7899 */ /* 0x000fe400080006ff */
[----:B------:R-:W-:-:S04]  /*38b0*/  ULOP3.LUT UR16, UR16, 0x80, URZ, 0xc0, !UPT ;  /* 0x0000008010107892 */ /* 0x000fc8000f8ec0ff */
[----:B-1--45:R-:W1:-:S00]  /*38c0*/  USETMAXREG.DEALLOC.CTAPOOL 0x88 ;  /* 0x00000088000079c8 */ /* 0x032e4000080e0500 */
[----:B-1----:R-:W-:Y:S01]  /*38d0*/  ISETP.NE.AND P1, PT, R8, RZ, P2 ;  /* 0x000000ff0800720c */ /* 0x002fe20001725270 */
[----:B------:R-:W-:Y:S01]  /*38e0*/  IMAD.MOV.U32 R16, RZ, RZ, 0x1 ;  /* 0x00000001ff107424 */ /* 0x000fe200078e00ff */
[----:B------:R-:W-:Y:S01]  /*38f0*/  PLOP3.LUT P4, PT, PT, PT, PT, 0x8, 0x80 ;  /* 0x000000000080781c */ /* 0x000fe20003f8e170 */
[----:B------:R-:W-:Y:S01]  /*3900*/  IMAD.MOV.U32 R14, RZ, RZ, RZ ;  /* 0x000000ffff0e7224 */ /* 0x000fe200078e00ff */
[----:B------:R-:W-:Y:S01]  /*3910*/  PRMT R15, RZ, 0x7610, R15 ;  /* 0x00007610ff0f7816 */ /* 0x000fe2000000000f */
[----:B------:R-:W-:Y:S01]  /*3920*/  UMOV UR15, URZ ;  /* 0x000000ff000f7c82 */ /* 0x000fe20008000000 */
[----:B------:R-:W-:-:S09]  /*3930*/  UMOV UR14, URZ ;  /* 0x000000ff000e7c82 */ /* 0x000fd20008000000 */
.L_x_49:
[----:B------:R-:W1:Y:S02]  /*3940*/  LDC.64 R22, c[0x0][0x390] ;  /* 0x0000e400ff167b82 */ /* 0x000e640000000a00 */
[----:B-1--4-:R-:W-:-:S05]  /*3950*/  IMAD.WIDE R22, R17, 0xc, R22 ;  /* 0x0000000c11167825 */ /* 0x012fca00078e0216 */
[----:B------:R-:W3:Y:S02]  /*3960*/  LDG.E R0, desc[UR50][R22.64+0x8] ;  /* 0x0000083216007981 */ /* 0x000ee4000c1e1900 */
[----:B---3--:R-:W-:Y:S01]  /*3970*/  R2UR UR4, R0 ;  /* 0x00000000000472ca */ /* 0x008fe200000e0000 */
[----:B------:R-:W-:-:S14]  /*3980*/  @P4 BRA `(.L_x_26) ;  /* 0x0000000400cc4947 */ /* 0x000fdc0003800000 */
[----:B------:R-:W1:Y:S01]  /*3990*/  S2R R12, SR_LANEID ;  /* 0x00000000000c7919 */ /* 0x000e620000000000 */
[----:B------:R-:W-:Y:S02]  /*39a0*/  ELECT P0, URZ, PT ;  /* 0x0000000000ff782f */ /* 0x000fe40003800000 */
[----:B------:R-:W-:Y:S01]  /*39b0*/  MOV R0, 0x400 ;  /* 0x0000040000007802 */ /* 0x000fe20000000f00 */
[----:B------:R-:W-:Y:S01]  /*39c0*/  BSSY.RECONVERGENT B0, `(.L_x_27) ;  /* 0x0000055000007945 */ /* 0x000fe20003800200 */
[----:B------:R-:W3:Y:S01]  /*39d0*/  S2R R3, SR_CgaCtaId ;  /* 0x0000000000037919 */ /* 0x000ee20000008800 */
[----:B------:R-:W-:Y:S01]  /*39e0*/  LOP3.LUT R13, R15, 0xffff, RZ, 0xc0, !PT ;  /* 0x0000ffff0f0d7812 */ /* 0x000fe200078ec0ff */
[----:B-1----:R-:W-:Y:S01]  /*39f0*/  IMAD.SHL.U32 R12, R12, 0x4, RZ ;  /* 0x000000040c0c7824 */ /* 0x002fe200078e00ff */
[----:B---3--:R-:W-:-:S04]  /*3a00*/  LEA R3, R3, R0, 0x18 ;  /* 0x0000000003037211 */ /* 0x008fc800078ec0ff */
[----:B------:R-:W-:Y:S02]  /*3a10*/  IADD3 R0, PT, PT, R12, 0x480, R3 ;  /* 0x000004800c007810 */ /* 0x000fe40007ffe003 */
[----:B------:R-:W-:Y:S05]  /*3a20*/  @!P0 BRA `(.L_x_28) ;  /* 0x0000000400388947 */ /* 0x000fea0003800000 */
[----:B------:R-:W1:Y:S01]  /*3a30*/  LDC.64 R10, c[0x0][0x830] ;  /* 0x00020c00ff0a7b82 */ /* 0x000e620000000a00 */
[----:B------:R-:W3:Y:S04]  /*3a40*/  LDG.E R18, desc[UR50][R22.64+0x4] ;  /* 0x0000043216127981 */ /* 0x000ee8000c1e1900 */
[----:B------:R4:W5:Y:S03]  /*3a50*/  LDG.E R9, desc[UR50][R22.64] ;  /* 0x0000003216097981 */ /* 0x000966000c1e1900 */
[----:B------:R-:W2:Y:S08]  /*3a60*/  LDC.64 R6, c[0x0][0x840] ;  /* 0x00021000ff067b82 */ /* 0x000eb00000000a00 */
[----:B------:R-:W4:Y:S01]  /*3a70*/  LDC.64 R4, c[0x0][0x828] ;  /* 0x00020a00ff047b82 */ /* 0x000f220000000a00 */
[----:B-1----:R-:W-:-:S07]  /*3a80*/  IMAD.WIDE R10, R17, 0x8, R10 ;  /* 0x00000008110a7825 */ /* 0x002fce00078e020a */
[----:B------:R-:W1:Y:S01]  /*3a90*/  LDC.64 R2, c[0x0][0x838] ;  /* 0x00020e00ff027b82 */ /* 0x000e620000000a00 */
[----:B------:R-:W3:Y:S01]  /*3aa0*/  LDG.E.64 R10, desc[UR50][R10.64] ;  /* 0x000000320a0a7981 */ /* 0x000ee2000c1e1b00 */
[----:B--2---:R-:W-:-:S06]  /*3ab0*/  IMAD.WIDE R6, R17, 0x8, R6 ;  /* 0x0000000811067825 */ /* 0x004fcc00078e0206 */
[----:B------:R-:W2:Y:S01]  /*3ac0*/  LDG.E.64 R6, desc[UR50][R6.64] ;  /* 0x0000003206067981 */ /* 0x000ea2000c1e1b00 */
[----:B----4-:R-:W-:-:S06]  /*3ad0*/  IMAD.WIDE R24, R17, 0x8, R4 ;  /* 0x0000000811187825 */ /* 0x010fcc00078e0204 */
[----:B------:R-:W4:Y:S01]  /*3ae0*/  LDG.E.64 R24, desc[UR50][R24.64] ;  /* 0x0000003218187981 */ /* 0x000f22000c1e1b00 */
[----:B-1----:R-:W-:-:S06]  /*3af0*/  IMAD.WIDE R20, R17, 0x8, R2 ;  /* 0x0000000811147825 */ /* 0x002fcc00078e0202 */
[----:B------:R-:W4:Y:S01]  /*3b00*/  LDG.E.64 R20, desc[UR50][R20.64] ;  /* 0x0000003214147981 */ /* 0x000f22000c1e1b00 */
[----:B------:R-:W1:Y:S01]  /*3b10*/  S2UR UR5, SR_CgaCtaId ;  /* 0x00000000000579c3 */ /* 0x000e620000008800 */
[----:B------:R-:W-:Y:S02]  /*3b20*/  UMOV UR6, 0x400 ;  /* 0x0000040000067882 */ /* 0x000fe40000000000 */
[----:B-1----:R-:W-:-:S09]  /*3b30*/  ULEA UR5, UR5, UR6, 0x18 ;  /* 0x0000000605057291 */ /* 0x002fd2000f8ec0ff */
[----:B------:R-:W1:Y:S04]  /*3b40*/  LDS R5, [UR5+0x49c] ;  /* 0x00049c05ff057984 */ /* 0x000e680008000800 */
[----:B------:R-:W1:Y:S01]  /*3b50*/  LDS R4, [UR5+0x51c] ;  /* 0x00051c05ff047984 */ /* 0x000e620008000800 */
[----:B------:R-:W-:Y:S02]  /*3b60*/  UIADD3 UR7, UPT, UPT, UR5, 0x480, URZ ;  /* 0x0000048005077890 */ /* 0x000fe4000fffe0ff */
[----:B------:R-:W-:Y:S01]  /*3b70*/  UIADD3 UR6, UPT, UPT, UR5, 0x500, URZ ;  /* 0x0000050005067890 */ /* 0x000fe2000fffe0ff */
[----:B------:R-:W-:Y:S04]  /*3b80*/  STS [UR5+0x4b0], RZ ;  /* 0x0004b0ffff007988 */ /* 0x000fe80008000805 */
[----:B------:R-:W-:Y:S01]  /*3b90*/  STS [UR5+0x530], RZ ;  /* 0x000530ffff007988 */ /* 0x000fe20008000805 */
[----:B---3--:R-:W-:-:S04]  /*3ba0*/  SHF.L.U64.HI R26, R10, 0x1, R11 ;  /* 0x000000010a1a7819 */ /* 0x008fc8000001020b */
[----:B------:R-:W-:Y:S02]  /*3bb0*/  LOP3.LUT R26, R26, 0x1fffffff, RZ, 0xc0, !PT ;  /* 0x1fffffff1a1a7812 */ /* 0x000fe400078ec0ff */
[----:B--2---:R-:W-:-:S04]  /*3bc0*/  SHF.L.U64.HI R17, R6, 0x1, R7 ;  /* 0x0000000106117819 */ /* 0x004fc80000010207 */
[----:B------:R-:W-:Y:S02]  /*3bd0*/  LOP3.LUT R17, R17, 0x1fffffff, RZ, 0xc0, !PT ;  /* 0x1fffffff11117812 */ /* 0x000fe400078ec0ff */
[----:B------:R-:W-:Y:S02]  /*3be0*/  SHF.R.U32.HI R2, RZ, 0x4, R26 ;  /* 0x00000004ff027819 */ /* 0x000fe4000001161a */
[----:B------:R-:W-:Y:S02]  /*3bf0*/  SHF.R.U32.HI R3, RZ, 0x4, R17 ;  /* 0x00000004ff037819 */ /* 0x000fe40000011611 */
[----:B-1----:R-:W-:Y:S02]  /*3c00*/  LOP3.LUT R2, R5, 0xf, R2, 0xb8, !PT ;  /* 0x0000000f05027812 */ /* 0x002fe400078eb802 */
[----:B------:R-:W-:-:S03]  /*3c10*/  LOP3.LUT R11, R4, 0xf, R3, 0xb8, !PT ;  /* 0x0000000f040b7812 */ /* 0x000fc600078eb803 */
[----:B------:R-:W-:Y:S04]  /*3c20*/  STS [UR5+0x49c], R2 ;  /* 0x00049c02ff007988 */ /* 0x000fe80008000805 */
[----:B------:R-:W-:Y:S04]  /*3c30*/  STS [UR5+0x51c], R11 ;  /* 0x00051c0bff007988 */ /* 0x000fe80008000805 */
[----:B------:R-:W1:Y:S04]  /*3c40*/  LDS R4, [UR5+0x49c] ;  /* 0x00049c05ff047984 */ /* 0x000e680008000800 */
[----:B------:R-:W2:Y:S01]  /*3c50*/  LDS R3, [UR5+0x51c] ;  /* 0x00051c05ff037984 */ /* 0x000ea20008000800 */
[----:B-1----:R-:W-:-:S02]  /*3c60*/  LOP3.LUT R7, R4, 0xf0, RZ, 0xb8, !PT ;  /* 0x000000f004077812 */ /* 0x002fc400078eb8ff */
[----:B--2---:R-:W-:-:S03]  /*3c70*/  LOP3.LUT R8, R3, 0xf0, RZ, 0xb8, !PT ;  /* 0x000000f003087812 */ /* 0x004fc600078eb8ff */
[----:B------:R-:W-:Y:S04]  /*3c80*/  STS [UR5+0x49c], R7 ;  /* 0x00049c07ff007988 */ /* 0x000fe80008000805 */
[----:B------:R-:W-:Y:S04]  /*3c90*/  STS [UR5+0x51c], R8 ;  /* 0x00051c08ff007988 */ /* 0x000fe80008000805 */
[----:B------:R-:W1:Y:S04]  /*3ca0*/  LDS R5, [UR5+0x49c] ;  /* 0x00049c05ff057984 */ /* 0x000e680008000800 */
[----:B------:R-:W2:Y:S01]  /*3cb0*/  LDS R3, [UR5+0x51c] ;  /* 0x00051c05ff037984 */ /* 0x000ea20008000800 */
[----:B------:R-:W-:-:S02]  /*3cc0*/  IMAD.U32 R4, RZ, RZ, UR7 ;  /* 0x00000007ff047e24 */ /* 0x000fc4000f8e00ff */
[----:B------:R-:W-:-:S03]  /*3cd0*/  IMAD.U32 R2, RZ, RZ, UR6 ;  /* 0x00000006ff027e24 */ /* 0x000fc6000f8e00ff */
[----:B------:R-:W-:Y:S02]  /*3ce0*/  SHF.R.U64 R4, R4, 0x4, RZ ;  /* 0x0000000404047819 */ /* 0x000fe400000012ff */
[----:B------:R-:W-:Y:S02]  /*3cf0*/  SHF.R.U64 R2, R2, 0x4, RZ ;  /* 0x0000000402027819 */ /* 0x000fe400000012ff */
[----:B-1----:R-:W-:Y:S02]  /*3d00*/  LOP3.LUT R5, R5, 0xf00, RZ, 0xb8, !PT ;  /* 0x00000f0005057812 */ /* 0x002fe400078eb8ff */
[----:B--2---:R-:W-:-:S03]  /*3d10*/  LOP3.LUT R3, R3, 0xf00, RZ, 0xb8, !PT ;  /* 0x00000f0003037812 */ /* 0x004fc600078eb8ff */
[----:B------:R1:W-:Y:S04]  /*3d20*/  STS.64 [UR5+0x498], R4 ;  /* 0x00049804ff007988 */ /* 0x0003e80008000a05 */
[----:B------:R-:W-:Y:S04]  /*3d30*/  STS.64 [UR5+0x518], R2 ;  /* 0x00051802ff007988 */ /* 0x000fe80008000a05 */
[----:B------:R-:W2:Y:S04]  /*3d40*/  LDS R22, [UR5+0x49c] ;  /* 0x00049c05ff167984 */ /* 0x000ea80008000800 */
[----:B------:R-:W3:Y:S01]  /*3d50*/  LDS R19, [UR5+0x51c] ;  /* 0x00051c05ff137984 */ /* 0x000ee20008000800 */
[----:B------:R-:W-:Y:S01]  /*3d60*/  IMAD.SHL.U32 R10, R10, 0x2, RZ ;  /* 0x000000020a0a7824 */ /* 0x000fe200078e00ff */
[----:B------:R-:W-:Y:S01]  /*3d70*/  UIADD3 UR6, UPT, UPT, UR4, -0x1, URZ ;  /* 0xffffffff04067890 */ /* 0x000fe2000fffe0ff */
[----:B------:R-:W-:-:S03]  /*3d80*/  IMAD.SHL.U32 R23, R6, 0x2, RZ ;  /* 0x0000000206177824 */ /* 0x000fc600078e00ff */
[----:B------:R-:W-:Y:S02]  /*3d90*/  LOP3.LUT R7, R10, 0xfffffffe, RZ, 0xc0, !PT ;  /* 0xfffffffe0a077812 */ /* 0x000fe400078ec0ff */
[----:B------:R-:W-:Y:S01]  /*3da0*/  IMAD.U32 R8, RZ, RZ, UR6 ;  /* 0x00000006ff087e24 */ /* 0x000fe2000f8e00ff */
[----:B------:R-:W-:Y:S01]  /*3db0*/  STS [UR5+0x490], R4 ;  /* 0x00049004ff007988 */ /* 0x000fe20008000805 */
[----:B-1----:R-:W-:Y:S01]  /*3dc0*/  VIADD R5, R18, 0xffffffff ;  /* 0xffffffff12057836 */ /* 0x002fe20000000000 */
[----:B------:R-:W-:Y:S02]  /*3dd0*/  LOP3.LUT R18, R23, 0xfffffffe, RZ, 0xc0, !PT ;  /* 0xfffffffe17127812 */ /* 0x000fe400078ec0ff */
[----:B------:R1:W-:Y:S01]  /*3de0*/  STS [UR5+0x494], R4 ;  /* 0x00049404ff007988 */ /* 0x0003e20008000805 */
[----:B------:R-:W-:Y:S02]  /*3df0*/  SHF.R.U64 R26, R7, 0x4, R26 ;  /* 0x00000004071a7819 */ /* 0x000fe4000000121a */
[----:B------:R-:W-:-:S02]  /*3e00*/  CS2R R10, SRZ ;  /* 0x00000000000a7805 */ /* 0x000fc4000001ff00 */
[----:B------:R-:W-:Y:S01]  /*3e10*/  CS2R R6, SRZ ;  /* 0x0000000000067805 */ /* 0x000fe2000001ff00 */
[----:B-----5:R-:W-:Y:S01]  /*3e20*/  VIADD R9, R9, 0xffffffff ;  /* 0xffffffff09097836 */ /* 0x020fe20000000000 */
[----:B------:R-:W-:Y:S01]  /*3e30*/  SHF.R.U64 R18, R18, 0x4, R17 ;  /* 0x0000000412127819 */ /* 0x000fe20000001211 */
[----:B------:R4:W-:Y:S04]  /*3e40*/  STS [UR5+0x510], R2 ;  /* 0x00051002ff007988 */ /* 0x0009e80008000805 */
[----:B------:R4:W-:Y:S04]  /*3e50*/  STS [UR5+0x514], R2 ;  /* 0x00051402ff007988 */ /* 0x0009e80008000805 */
[----:B------:R4:W-:Y:S01]  /*3e60*/  STS.128 [UR5+0x4a0], R8 ;  /* 0x0004a008ff007988 */ /* 0x0009e20008000c05 */
[----:B--2---:R-:W-:Y:S01]  /*3e70*/  LOP3.LUT R22, R22, 0xf000, RZ, 0xb8, !PT ;  /* 0x0000f00016167812 */ /* 0x004fe200078eb8ff */
[----:B-1----:R-:W-:Y:S01]  /*3e80*/  IMAD.MOV.U32 R4, RZ, RZ, R8 ;  /* 0x000000ffff047224 */ /* 0x002fe200078e0008 */
[----:B---3--:R-:W-:Y:S01]  /*3e90*/  LOP3.LUT R19, R19, 0xf000, RZ, 0xb8, !PT ;  /* 0x0000f00013137812 */ /* 0x008fe200078eb8ff */
[----:B------:R1:W-:Y:S04]  /*3ea0*/  STS [UR5+0x48c], R26 ;  /* 0x00048c1aff007988 */ /* 0x0003e80008000805 */
[----:B------:R1:W-:Y:S04]  /*3eb0*/  STS.128 [UR5+0x520], R4 ;  /* 0x00052004ff007988 */ /* 0x0003e80008000c05 */
[----:B----4-:R1:W-:Y:S04]  /*3ec0*/  STS.64 [UR5+0x480], R24 ;  /* 0x00048018ff007988 */ /* 0x0103e80008000a05 */
[----:B------:R1:W-:Y:S04]  /*3ed0*/  STS.64 [UR5+0x500], R20 ;  /* 0x00050014ff007988 */ /* 0x0003e80008000a05 */
[----:B------:R1:W-:Y:S04]  /*3ee0*/  STS [UR5+0x50c], R18 ;  /* 0x00050c12ff007988 */ /* 0x0003e80008000805 */
[----:B------:R1:W-:Y:S04]  /*3ef0*/  STS [UR5+0x49c], R22 ;  /* 0x00049c16ff007988 */ /* 0x0003e80008000805 */
[----:B------:R1:W-:Y:S02]  /*3f00*/  STS [UR5+0x51c], R19 ;  /* 0x00051c13ff007988 */ /* 0x0003e40008000805 */
.L_x_28:
[----:B--2---:R-:W-:Y:S05]  /*3f10*/  BSYNC.RECONVERGENT B0 ;  /* 0x0000000000007941 */ /* 0x004fea0003800200 */
.L_x_27:
[----:B------:R-:W-:Y:S01]  /*3f20*/  NOP ;  /* 0x0000000000007918 */ /* 0x000fe20000000000 */
[----:B------:R2:W3:Y:S01]  /*3f30*/  LDS R2, [R0] ;  /* 0x0000000000027984 */ /* 0x0004e20000000800 */
[----:B------:R-:W-:Y:S01]  /*3f40*/  IMAD R13, R13, 0xf0f1, RZ ;  /* 0x0000f0f10d0d7824 */ /* 0x000fe200078e02ff */
[----:B------:R-:W-:Y:S01]  /*3f50*/  ELECT P0, URZ, PT ;  /* 0x0000000000ff782f */ /* 0x000fe20003800000 */
[----:B------:R-:W-:Y:S01]  /*3f60*/  BSSY.RECONVERGENT B0, `(.L_x_29) ;  /* 0x000000b000007945 */ /* 0x000fe20003800200 */
[----:B------:R2:W4:Y:S02]  /*3f70*/  LDS R3, [R0+0x80] ;  /* 0x0000800000037984 */ /* 0x0005240000000800 */
[----:B-1----:R-:W-:-:S04]  /*3f80*/  SHF.R.U32.HI R4, RZ, 0x14, R13 ;  /* 0x00000014ff047819 */ /* 0x002fc8000001160d */
[----:B------:R-:W-:-:S05]  /*3f90*/  PRMT R4, R4, 0x9910, RZ ;  /* 0x0000991004047816 */ /* 0x000fca00000000ff */
[----:B------:R-:W-:-:S04]  /*3fa0*/  IMAD R4, R4, 0x11, RZ ;  /* 0x0000001104047824 */ /* 0x000fc800078e02ff */
[----:B------:R-:W-:-:S05]  /*3fb0*/  IMAD.MOV R4, RZ, RZ, -R4 ;  /* 0x000000ffff047224 */ /* 0x000fca00078e0a04 */
[----:B------:R-:W-:-:S05]  /*3fc0*/  PRMT R4, R4, 0x7710, RZ ;  /* 0x0000771004047816 */ /* 0x000fca00000000ff */
[----:B------:R-:W-:Y:S01]  /*3fd0*/  IMAD.IADD R4, R4, 0x1, R15 ;  /* 0x0000000104047824 */ /* 0x000fe200078e020f */
[----:B--2---:R-:W-:Y:S05]  /*3fe0*/  @!P0 BRA `(.L_x_30) ;  /* 0x0000000000088947 */ /* 0x004fea0003800000 */
[----:B------:R0:W-:Y:S01]  /*3ff0*/  UTMACMDFLUSH ;  /* 0x00000000000079b7 */ /* 0x0001e20000000000 */
[----:B------:R-:W-:-:S04]  /*4000*/  DEPBAR.LE SB0, 0x0 ;  /* 0x000080000000791a */ /* 0x000fc80000000000 */
.L_x_30:
[----:B------:R-:W-:Y:S05]  /*4010*/  BSYNC.RECONVERGENT B0 ;  /* 0x0000000000007941 */ /* 0x000fea0003800200 */
.L_x_29:
[----:B------:R-:W-:-:S13]  /*4020*/  R2UR UR5, R4 ;  /* 0x00000000040572ca */ /* 0x000fda00000e0000 */
[----:B------:R-:W-:-:S04]  /*4030*/  ULOP3.LUT UR5, UR5, 0xffff, URZ, 0xc0, !UPT ;  /* 0x0000ffff05057892 */ /* 0x000fc8000f8ec0ff */
[----:B------:R-:W-:Y:S02]  /*4040*/  UIMAD.WIDE.U32 UR6, UR5, 0x80, UR38 ;  /* 0x00000080050678a5 */ /* 0x000fe4000f8e0026 */
[----:B------:R-:W-:-:S04]  /*4050*/  UIMAD.WIDE.U32 UR8, UR5, 0x80, UR34 ;  /* 0x00000080050878a5 */ /* 0x000fc8000f8e0022 */
[C---:B------:R-:W-:Y:S02]  /*4060*/  IADD3 R4, P3, PT, R12.reuse, UR6, RZ ;  /* 0x000000060c047c10 */ /* 0x040fe4000ff7e0ff */
[----:B------:R-:W-:-:S03]  /*4070*/  IADD3 R12, P0, PT, R12, UR8, RZ ;  /* 0x000000080c0c7c10 */ /* 0x000fc6000ff1e0ff */
[----:B------:R-:W-:Y:S02]  /*4080*/  IMAD.X R5, RZ, RZ, UR7, P3 ;  /* 0x00000007ff057e24 */ /* 0x000fe400098e06ff */
[----:B------:R-:W-:-:S03]  /*4090*/  IMAD.X R13, RZ, RZ, UR9, P0 ;  /* 0x00000009ff0d7e24 */ /* 0x000fc600080e06ff */
[----:B---3--:R1:W5:Y:S04]  /*40a0*/  ATOMG.E.EXCH.STRONG.GPU PT, RZ, [R4], R2 ;  /* 0x0000000204ff73a8 */ /* 0x00836800041ee100 */
[----:B----4-:R1:W5:Y:S02]  /*40b0*/  ATOMG.E.EXCH.STRONG.GPU PT, RZ, [R12], R3 ;  /* 0x000000030cff73a8 */ /* 0x01036400041ee100 */
.L_x_26:
[----:B------:R-:W-:Y:S01]  /*40c0*/  LOP3.LUT R0, R15, 0xffff, RZ, 0xc0, !PT ;  /* 0x0000ffff0f007812 */ /* 0x000fe200078ec0ff */
[----:B------:R-:W3:Y:S01]  /*40d0*/  S2UR UR13, SR_CgaCtaId ;  /* 0x00000000000d79c3 */ /* 0x000ee20000008800 */
[----:B------:R-:W-:-:S03]  /*40e0*/  UMOV UR12, 0x400 ;  /* 0x00000400000c7882 */ /* 0x000fc60000000000 */
[----:B------:R-:W-:-:S05]  /*40f0*/  IMAD R0, R0, 0xf0f1, RZ ;  /* 0x0000f0f100007824 */ /* 0x000fca00078e02ff */
[----:B------:R-:W-:-:S04]  /*4100*/  SHF.R.U32.HI R0, RZ, 0x14, R0 ;  /* 0x00000014ff007819 */ /* 0x000fc80000011600 */
[----:B------:R-:W-:-:S05]  /*4110*/  PRMT R0, R0, 0x9910, RZ ;  /* 0x0000991000007816 */ /* 0x000fca00000000ff */
[----:B------:R-:W-:-:S04]  /*4120*/  IMAD R0, R0, 0x11, RZ ;  /* 0x0000001100007824 */ /* 0x000fc800078e02ff */
[----:B------:R-:W-:Y:S01]  /*4130*/  IMAD.MOV R0, RZ, RZ, -R0 ;  /* 0x000000ffff007224 */ /* 0x000fe200078e0a00 */
[----:B---3--:R-:W-:-:S04]  /*4140*/  ULEA UR12, UR13, UR12, 0x18 ;  /* 0x0000000c0d0c7291 */ /* 0x008fc8000f8ec0ff */
[----:B------:R-:W-:Y:S01]  /*4150*/  PRMT R0, R0, 0x7710, RZ ;  /* 0x0000771000007816 */ /* 0x000fe200000000ff */
[----:B--2---:R-:W-:-:S04]  /*4160*/  ULEA UR5, UR14, UR12, 0x3 ;  /* 0x0000000c0e057291 */ /* 0x004fc8000f8e18ff */
[----:B------:R-:W-:-:S05]  /*4170*/  IMAD.IADD R0, R0, 0x1, R15 ;  /* 0x0000000100007824 */ /* 0x000fca00078e020f */
[----:B------:R-:W-:Y:S02]  /*4180*/  R2UR UR20, R0 ;  /* 0x00000000001472ca */ /* 0x000fe400000e0000 */
[----:B------:R-:W-:-:S11]  /*4190*/  SHF.L.U32 R0, R16, 0x1f, RZ ;  /* 0x0000001f10007819 */ /* 0x000fd600000006ff */
[----:B------:R-:W-:-:S04]  /*41a0*/  ULOP3.LUT UR20, UR20, 0xffff, URZ, 0xc0, !UPT ;  /* 0x0000ffff14147892 */ /* 0x000fc8000f8ec0ff */
[----:B------:R-:W-:Y:S02]  /*41b0*/  UIMAD.WIDE.U32 UR22, UR20, 0x80, UR38 ;  /* 0x00000080141678a5 */ /* 0x000fe4000f8e0026 */
[----:B------:R-:W-:Y:S01]  /*41c0*/  UIMAD.WIDE.U32 UR20, UR20, 0x80, UR34 ;  /* 0x00000080141478a5 */ /* 0x000fe2000f8e0022 */
[----:B------:R-:W-:Y:S11]  /*41d0*/  @P4 BRA `(.L_x_31) ;  /* 0x00000000001c4947 */ /* 0x000ff60003800000 */
[----:B------:R-:W-:-:S04]  /*41e0*/  DEPBAR {5,4,3,2,1,0} ;  /* 0x0000003f0000791a */ /* 0x000fc80000000000 */
[----:B------:R-:W2:Y:S02]  /*41f0*/  CCTL.E.C.LDCU.IV.DEEP [UR22] ;  /* 0x0000000016007540 */ /* 0x000ea40009c08000 */
[----:B--2---:R2:W-:Y:S01]  /*4200*/  UTMACCTL.IV [UR22] ;  /* 0x00000000160079b9 */ /* 0x0045e20008000000 */
[----:B------:R-:W-:-:S04]  /*4210*/  DEPBAR {5,4,3,2,1,0} ;  /* 0x0000003f0000791a */ /* 0x000fc80000000000 */
[----:B------:R-:W3:Y:S02]  /*4220*/  CCTL.E.C.LDCU.IV.DEEP [UR20] ;  /* 0x0000000014007540 */ /* 0x000ee40009c08000 */
[----:B---3--:R2:W-:Y:S01]  /*4230*/  UTMACCTL.IV [UR20] ;  /* 0x00000000140079b9 */ /* 0x0085e20008000000 */
[----:B------:R-:W-:Y:S01]  /*4240*/  NOP ;  /* 0x0000000000007918 */ /* 0x000fe20000000000 */
.L_x_31:
[----:B------:R-:W-:Y:S01]  /*4250*/  UIADD3 UR6, UPT, UPT, UR4, 0x3f, URZ ;  /* 0x0000003f04067890 */ /* 0x000fe2000fffe0ff */
[----:B-----5:R3:W4:Y:S01]  /*4260*/  SYNCS.PHASECHK.TRANS64.TRYWAIT P0, [UR5+0x38], R0 ;  /* 0x00003800ff0075a7 */ /* 0x0207220008001105 */
[----:B------:R-:W-:Y:S02]  /*4270*/  ULEA.HI UR11, UR18, UR18, URZ, 0x1 ;  /* 0x00000012120b7291 */ /* 0x000fe4000f8f08ff */
[----:B------:R-:W-:Y:S02]  /*4280*/  USHF.R.S32.HI UR5, URZ, 0x1f, UR6 ;  /* 0x0000001fff057899 */ /* 0x000fe40008011406 */
[----:B------:R-:W-:Y:S02]  /*4290*/  UIADD3 UR4, UPT, UPT, UR4, 0x7e, URZ ;  /* 0x0000007e04047890 */ /* 0x000fe4000fffe0ff */
[----:B------:R-:W-:Y:S02]  /*42a0*/  ULEA.HI UR5, UR5, UR6, URZ, 0x6 ;  /* 0x0000000605057291 */ /* 0x000fe4000f8f30ff */
[----:B------:R-:W-:-:S02]  /*42b0*/  ULEA UR7, UR19, UR16, 0x8 ;  /* 0x0000001013077291 */ /* 0x000fc4000f8e40ff */
[----:B------:R-:W-:Y:S02]  /*42c0*/  USHF.R.S32.HI UR18, URZ, 0x6, UR5 ;  /* 0x00000006ff127899 */ /* 0x000fe40008011405 */
[----:B------:R-:W-:Y:S02]  /*42d0*/  USHF.L.U32 UR11, UR11, 0x6, URZ ;  /* 0x000000060b0b7899 */ /* 0x000fe400080006ff */
[----:B------:R-:W-:Y:S02]  /*42e0*/  UISETP.LT.U32.AND UP0, UPT, UR18, 0x7, UPT ;  /* 0x000000071200788c */ /* 0x000fe4000bf01070 */
[----:B------:R-:W-:Y:S02]  /*42f0*/  ULOP3.LUT UR11, UR11, 0xffffff80, URZ, 0xc0, !UPT ;  /* 0xffffff800b0b7892 */ /* 0x000fe4000f8ec0ff */
[----:B------:R-:W-:Y:S02]  /*4300*/  USEL UR19, UR18, 0x7, UP0 ;  /* 0x0000000712137887 */ /* 0x000fe40008000000 */
[----:B------:R-:W-:-:S02]  /*4310*/  UISETP.GE.U32.AND UP0, UPT, UR4, 0x7f, UPT ;  /* 0x0000007f0400788c */ /* 0x000fc4000bf06070 */
[----:B------:R-:W-:Y:S01]  /*4320*/  ULOP3.LUT UR11, UR11, 0x40, UR42, 0xf8, !UPT ;  /* 0x000000400b0b7892 */ /* 0x000fe2000f8ef82a */
[----:B------:R-:W-:-:S06]  /*4330*/  UMOV UR17, URZ ;  /* 0x000000ff00117c82 */ /* 0x000fcc0008000000 */
[----:B---3--:R-:W-:Y:S05]  /*4340*/  BRA.U !UP0, `(.L_x_32) ;  /* 0x0000000108ac7547 */ /* 0x008fea000b800000 */
[----:B------:R-:W-:Y:S01]  /*4350*/  UIADD3 UR24, UPT, UPT, -UR19, URZ, URZ ;  /* 0x000000ff13187290 */ /* 0x000fe2000fffe1ff */
[----:B------:R-:W-:Y:S01]  /*4360*/  UMOV UR25, UR14 ;  /* 0x0000000e00197c82 */ /* 0x000fe20008000000 */
[----:B------:R-:W-:-:S10]  /*4370*/  UMOV UR10, URZ ;  /* 0x000000ff000a7c82 */ /* 0x000fd40008000000 */
.L_x_38:
[----:B------:R-:W-:Y:S01]  /*4380*/  UIADD3 UR24, UPT, UPT, UR24, 0x1, URZ ;  /* 0x0000000118187890 */ /* 0x000fe2000fffe0ff */
[----:B-1-3--:R-:W-:Y:S01]  /*4390*/  @P2 MOV R2, 0xc000 ;  /* 0x0000c00000022802 */ /* 0x00afe20000000f00 */
[----:B------:R-:W-:Y:S02]  /*43a0*/  ULEA UR9, UR25, UR12, 0x3 ;  /* 0x0000000c19097291 */ /* 0x000fe4000f8e18ff */
[----:B------:R-:W-:Y:S01]  /*43b0*/  UISETP.NE.AND UP0, UPT, UR24, URZ, UPT ;  /* 0x000000ff1800728c */ /* 0x000fe2000bf05270 */
[----:B--2-4-:R-:W-:Y:S10]  /*43c0*/  @P0 BRA `(.L_x_33) ;  /* 0x00000000000c0947 */ /* 0x014ff40003800000 */
[----:B------:R-:W-:-:S04]  /*43d0*/  SHF.L.U32 R3, R16, 0x1f, RZ ;  /* 0x0000001f10037819 */ /* 0x000fc800000006ff */
[----:B------:R-:W1:Y:S02]  /*43e0*/  SYNCS.PHASECHK.TRANS64.TRYWAIT P0, [UR9+0x38], R3 ;  /* 0x00003803ff0075a7 */ /* 0x000e640008001109 */
[----:B-1----:R-:W-:Y:S05]  /*43f0*/  @!P0 BRA `(.L_x_34) ;  /* 0x000000d400e48947 */ /* 0x002fea0003800000 */
.L_x_33:
[----:B------:R3:W-:Y:S01]  /*4400*/  @P2 SYNCS.ARRIVE.TRANS64 RZ, [UR9], R2 ;  /* 0x00000002ffff29a7 */ /* 0x0007e20008000009 */
[----:B------:R-:W-:-:S04]  /*4410*/  ULOP3.LUT UR4, UR29, 0x2, URZ, 0xfc, !UPT ;  /* 0x000000021d047892 */ /* 0x000fc8000f8efcff */
[----:B------:R-:W-:-:S09]  /*4420*/  UISETP.NE.AND UP1, UPT, UR4, 0x2, UPT ;  /* 0x000000020400788c */ /* 0x000fd2000bf25270 */
[----:B------:R-:W-:Y:S05]  /*4430*/  BRA.U UP1, `(.L_x_35) ;  /* 0x0000000101047547 */ /* 0x000fea000b800000 */
[----:B--2---:R-:W-:Y:S05]  /*4440*/  BPT.TRAP 0x1 ;  /* 0x000000040000795c */ /* 0x004fea0000300000 */
.L_x_35:
[----:B------:R-:W-:Y:S04]  /*4450*/  BSSY.RECONVERGENT B0, `(.L_x_36) ;  /* 0x0000003000007945 */ /* 0x000fe80003800200 */
[----:B------:R-:W-:Y:S05]  /*4460*/  @!P1 BRA `(.L_x_37) ;  /* 0x0000000000049947 */ /* 0x000fea0003800000 */
[----:B--2---:R-:W-:Y:S05]  /*4470*/  BPT.TRAP 0x1 ;  /* 0x000000040000795c */ /* 0x004fea0000300000 */
.L_x_37:
[----:B--2---:R-:W-:Y:S05]  /*4480*/  BSYNC.RECONVERGENT B0 ;  /* 0x0000000000007941 */ /* 0x004fea0003800200 */
.L_x_36:
[----:B------:R-:W-:Y:S02]  /*4490*/  UIADD3 UR14, UPT, UPT, UR25, 0x1, URZ ;  /* 0x00000001190e7890 */ /* 0x000fe4000fffe0ff */
[----:B------:R-:W-:Y:S02]  /*44a0*/  ULEA UR8, UR25, UR12, 0xd ;  /* 0x0000000c19087291 */ /* 0x000fe4000f8e68ff */
[----:B------:R-:W-:Y:S02]  /*44b0*/  UISETP.NE.AND UP1, UPT, UR14, 0x7, UPT ;  /* 0x000000070e00788c */ /* 0x000fe4000bf25270 */
[----:B------:R-:W-:Y:S02]  /*44c0*/  ULOP3.LUT UR9, UR9, 0xfefffff8, URZ, 0xc0, !UPT ;  /* 0xfefffff809097892 */ /* 0x000fe4000f8ec0ff */
[----:B------:R-:W-:Y:S02]  /*44d0*/  USEL UR5, URZ, 0x1, UP1 ;  /* 0x00000001ff057887 */ /* 0x000fe40008800000 */
[----:B------:R-:W-:-:S02]  /*44e0*/  USEL UR14, UR14, URZ, UP1 ;  /* 0x000000ff0e0e7287 */ /* 0x000fc40008800000 */
[----:B------:R-:W-:Y:S02]  /*44f0*/  UIADD3 UR8, UPT, UPT, UR8, 0x9400, URZ ;  /* 0x0000940008087890 */ /* 0x000fe4000fffe0ff */
[----:B------:R-:W-:Y:S01]  /*4500*/  ULEA UR4, UR14, UR12, 0x3 ;  /* 0x0000000c0e047291 */ /* 0x000fe2000f8e18ff */
[----:B------:R-:W-:Y:S01]  /*4510*/  LOP3.LUT R16, R16, UR5, RZ, 0x3c, !PT ;  /* 0x0000000510107c12 */ /* 0x000fe2000f8e3cff */
[----:B------:R-:W-:Y:S01]  /*4520*/  UMOV UR26, 0x0 ;  /* 0x00000000001a7882 */ /* 0x000fe20000000000 */
[----:B------:R-:W-:Y:S01]  /*4530*/  UMOV UR27, 0x10000000 ;  /* 0x10000000001b7882 */ /* 0x000fe20000000000 */
[----:B------:R-:W-:Y:S01]  /*4540*/  UMOV UR6, UR10 ;  /* 0x0000000a00067c82 */ /* 0x000fe20008000000 */
[----:B-1----:R-:W-:Y:S01]  /*4550*/  SHF.L.U32 R0, R16, 0x1f, RZ ;  /* 0x0000001f10007819 */ /* 0x002fe200000006ff */
[----:B------:R-:W-:Y:S01]  /*4560*/  UMOV UR5, UR9 ;  /* 0x0000000900057c82 */ /* 0x000fe20008000000 */
[----:B------:R-:W-:Y:S02]  /*4570*/  UMOV UR17, UR19 ;  /* 0x0000001300117c82 */ /* 0x000fe40008000000 */
[----:B------:R1:W2:Y:S01]  /*4580*/  SYNCS.PHASECHK.TRANS64.TRYWAIT P0, [UR4+0x38], R0 ;  /* 0x00003800ff0075a7 */ /* 0x0002a20008001104 */
[----:B------:R-:W-:Y:S01]  /*4590*/  ULEA UR4, UR25, UR12, 0xe ;  /* 0x0000000c19047291 */ /* 0x000fe2000f8e70ff */
[----:B------:R4:W-:Y:S02]  /*45a0*/  UTMALDG.2D.2CTA [UR8], [UR22], desc[UR26] ;  /* 0x00001a08160075b4 */ /* 0x0009e40008209000 */
[----:B------:R-:W-:Y:S01]  /*45b0*/  UMOV UR25, UR14 ;  /* 0x0000000e00197c82 */ /* 0x000fe20008000000 */
[----:B------:R-:W-:-:S09]  /*45c0*/  UIADD3 UR4, UPT, UPT, UR4, 0x17400, URZ ;  /* 0x0001740004047890 */ /* 0x000fd2000fffe0ff */
[----:B------:R1:W-:Y:S01]  /*45d0*/  UTMALDG.2D.2CTA [UR4], [UR20], desc[UR26] ;  /* 0x00001a04140075b4 */ /* 0x0003e20008209000 */
[----:B----4-:R-:W-:Y:S01]  /*45e0*/  UIADD3 UR10, UPT, UPT, UR10, 0x40, URZ ;  /* 0x000000400a0a7890 */ /* 0x010fe2000fffe0ff */
[----:B------:R-:W-:Y:S11]  /*45f0*/  BRA.U UP0, `(.L_x_38) ;  /* 0xfffffffd00607547 */ /* 0x000ff6000b83ffff */
.L_x_32:
[----:B-1----:R-:W-:Y:S01]  /*4600*/  ULEA UR4, UR14, UR12, 0x3 ;  /* 0x0000000c0e047291 */ /* 0x002fe2000f8e18ff */
[----:B------:R-:W-:Y:S01]  /*4610*/  SHF.L.U32 R0, R16, 0x1f, RZ ;  /* 0x0000001f10007819 */ /* 0x000fe200000006ff */
[----:B------:R-:W-:Y:S01]  /*4620*/  @!P4 SYNCS.ARRIVE.TRANS64.A1T0 RZ, [UR12+0xb8], RZ ;  /* 0x0000b8ffffffc9a7 */ /* 0x000fe2000810000c */
[----:B------:R-:W-:-:S06]  /*4630*/  UISETP.GT.AND UP0, UPT, UR18, UR19, UPT ;  /* 0x000000131200728c */ /* 0x000fcc000bf04270 */
[----:B--2-4-:R1:W2:Y:S03]  /*4640*/  SYNCS.PHASECHK.TRANS64.TRYWAIT P0, [UR4+0x38], R0 ;  /* 0x00003800ff0075a7 */ /* 0x0142a60008001104 */
[----:B------:R-:W-:Y:S05]  /*4650*/  BRA.U !UP0, `(.L_x_39) ;  /* 0x0000000108a47547 */ /* 0x000fea000b800000 */
[----:B------:R-:W-:-:S03]  /*4660*/  UIADD3 UR18, UPT, UPT, -UR19, UR17, UR18 ;  /* 0x0000001113127290 */ /* 0x000fc6000fffe112 */
[----:B------:R-:W-:-:S09]  /*4670*/  UMOV UR19, UR14 ;  /* 0x0000000e00137c82 */ /* 0x000fd20008000000 */
.L_x_45:
[----:B----4-:R-:W-:Y:S01]  /*4680*/  ULEA UR9, UR19, UR12, 0x3 ;  /* 0x0000000c13097291 */ /* 0x010fe2000f8e18ff */
[----:B--23--:R-:W-:Y:S01]  /*4690*/  @P2 MOV R2, 0xc000 ;  /* 0x0000c00000022802 */ /* 0x00cfe20000000f00 */
[----:B-12---:R-:W-:Y:S10]  /*46a0*/  @P0 BRA `(.L_x_40) ;  /* 0x00000000000c0947 */ /* 0x006ff40003800000 */
[----:B------:R-:W-:-:S04]  /*46b0*/  SHF.L.U32 R3, R16, 0x1f, RZ ;  /* 0x0000001f10037819 */ /* 0x000fc800000006ff */
[----:B------:R-:W2:Y:S02]  /*46c0*/  SYNCS.PHASECHK.TRANS64.TRYWAIT P0, [UR9+0x38], R3 ;  /* 0x00003803ff0075a7 */ /* 0x000ea40008001109 */
[----:B--2---:R-:W-:Y:S05]  /*46d0*/  @!P0 BRA `(.L_x_41) ;  /* 0x000000d400448947 */ /* 0x004fea0003800000 */
.L_x_40:
[----:B------:R2:W-:Y:S01]  /*46e0*/  @P2 SYNCS.ARRIVE.TRANS64 RZ, [UR9], R2 ;  /* 0x00000002ffff29a7 */ /* 0x0005e20008000009 */
[----:B------:R-:W-:-:S04]  /*46f0*/  ULOP3.LUT UR4, UR29, 0x2, URZ, 0xfc, !UPT ;  /* 0x000000021d047892 */ /* 0x000fc8000f8efcff */
[----:B------:R-:W-:-:S09]  /*4700*/  UISETP.NE.AND UP0, UPT, UR4, 0x2, UPT ;  /* 0x000000020400788c */ /* 0x000fd2000bf05270 */
[----:B------:R-:W-:Y:S05]  /*4710*/  BRA.U UP0, `(.L_x_42) ;  /* 0x0000000100047547 */ /* 0x000fea000b800000 */
[----:B------:R-:W-:Y:S05]  /*4720*/  BPT.TRAP 0x1 ;  /* 0x000000040000795c */ /* 0x000fea0000300000 */
.L_x_42:
[----:B------:R-:W-:Y:S04]  /*4730*/  BSSY.RECONVERGENT B0, `(.L_x_43) ;  /* 0x0000003000007945 */ /* 0x000fe80003800200 */
[----:B------:R-:W-:Y:S05]  /*4740*/  @!P1 BRA `(.L_x_44) ;  /* 0x0000000000049947 */ /* 0x000fea0003800000 */
[----:B------:R-:W-:Y:S05]  /*4750*/  BPT.TRAP 0x1 ;  /* 0x000000040000795c */ /* 0x000fea0000300000 */
.L_x_44:
[----:B------:R-:W-:Y:S05]  /*4760*/  BSYNC.RECONVERGENT B0 ;  /* 0x0000000000007941 */ /* 0x000fea0003800200 */
.L_x_43:
[----:B------:R-:W-:Y:S02]  /*4770*/  UIADD3 UR14, UPT, UPT, UR19, 0x1, URZ ;  /* 0x00000001130e7890 */ /* 0x000fe4000fffe0ff */
[----:B------:R-:W-:Y:S02]  /*4780*/  ULEA UR8, UR19, UR12, 0xd ;  /* 0x0000000c13087291 */ /* 0x000fe4000f8e68ff */
[----:B------:R-:W-:Y:S02]  /*4790*/  UISETP.NE.AND UP0, UPT, UR14, 0x7, UPT ;  /* 0x000000070e00788c */ /* 0x000fe4000bf05270 */
[----:B------:R-:W-:Y:S02]  /*47a0*/  USHF.L.U32 UR10, UR17, 0x6, URZ ;  /* 0x00000006110a7899 */ /* 0x000fe400080006ff */
[----:B------:R-:W-:Y:S02]  /*47b0*/  USEL UR5, URZ, 0x1, UP0 ;  /* 0x00000001ff057887 */ /* 0x000fe40008000000 */
[----:B------:R-:W-:-:S02]  /*47c0*/  USEL UR14, UR14, URZ, UP0 ;  /* 0x000000ff0e0e7287 */ /* 0x000fc40008000000 */
[----:B------:R-:W-:Y:S02]  /*47d0*/  ULOP3.LUT UR9, UR9, 0xfefffff8, URZ, 0xc0, !UPT ;  /* 0xfefffff809097892 */ /* 0x000fe4000f8ec0ff */
[----:B------:R-:W-:Y:S01]  /*47e0*/  ULEA UR4, UR14, UR12, 0x3 ;  /* 0x0000000c0e047291 */ /* 0x000fe2000f8e18ff */
[----:B------:R-:W-:Y:S01]  /*47f0*/  LOP3.LUT R16, R16, UR5, RZ, 0x3c, !PT ;  /* 0x0000000510107c12 */ /* 0x000fe2000f8e3cff */
[----:B------:R-:W-:Y:S01]  /*4800*/  UIADD3 UR8, UPT, UPT, UR8, 0x9400, URZ ;  /* 0x0000940008087890 */ /* 0x000fe2000fffe0ff */
[----:B------:R-:W-:Y:S02]  /*4810*/  UMOV UR24, 0x0 ;  /* 0x0000000000187882 */ /* 0x000fe40000000000 */
[----:B-1----:R-:W-:Y:S01]  /*4820*/  SHF.L.U32 R0, R16, 0x1f, RZ ;  /* 0x0000001f10007819 */ /* 0x002fe200000006ff */
[----:B------:R-:W-:Y:S01]  /*4830*/  UMOV UR25, 0x10000000 ;  /* 0x1000000000197882 */ /* 0x000fe20000000000 */
[----:B------:R-:W-:Y:S01]  /*4840*/  UMOV UR5, UR9 ;  /* 0x0000000900057c82 */ /* 0x000fe20008000000 */
[----:B------:R-:W-:Y:S01]  /*4850*/  UMOV UR6, UR10 ;  /* 0x0000000a00067c82 */ /* 0x000fe20008000000 */
[----:B------:R4:W1:Y:S01]  /*4860*/  SYNCS.PHASECHK.TRANS64.TRYWAIT P0, [UR4+0x38], R0 ;  /* 0x00003800ff0075a7 */ /* 0x0008620008001104 */
[----:B------:R-:W-:Y:S01]  /*4870*/  ULEA UR4, UR19, UR12, 0xe ;  /* 0x0000000c13047291 */ /* 0x000fe2000f8e70ff */
[----:B------:R4:W-:Y:S01]  /*4880*/  UTMALDG.2D.2CTA [UR8], [UR22], desc[UR24] ;  /* 0x00001808160075b4 */ /* 0x0009e20008209000 */
[----:B------:R-:W-:-:S02]  /*4890*/  UIADD3 UR17, UPT, UPT, UR17, 0x1, URZ ;  /* 0x0000000111117890 */ /* 0x000fc4000fffe0ff */
[----:B------:R-:W-:Y:S02]  /*48a0*/  UIADD3 UR4, UPT, UPT, UR4, 0x17400, URZ ;  /* 0x0001740004047890 */ /* 0x000fe4000fffe0ff */
[----:B------:R-:W-:Y:S01]  /*48b0*/  UISETP.NE.AND UP0, UPT, UR17, UR18, UPT ;  /* 0x000000121100728c */ /* 0x000fe2000bf05270 */
[----:B------:R-:W-:-:S06]  /*48c0*/  UMOV UR19, UR14 ;  /* 0x0000000e00137c82 */ /* 0x000fcc0008000000 */
[----:B------:R4:W-:Y:S02]  /*48d0*/  UTMALDG.2D.2CTA [UR4], [UR20], desc[UR24] ;  /* 0x00001804140075b4 */ /* 0x0009e40008209000 */
[----:B------:R-:W-:Y:S05]  /*48e0*/  BRA.U UP0, `(.L_x_45) ;  /* 0xfffffffd00647547 */ /* 0x000fea000b83ffff */
.L_x_39:
[----:B------:R-:W-:Y:S01]  /*48f0*/  UISETP.NE.AND UP0, UPT, UR37, 0x8, UPT ;  /* 0x000000082500788c */ /* 0x000fe2000bf05270 */
[----:B------:R-:W-:-:S08]  /*4900*/  NOP ;  /* 0x0000000000007918 */ /* 0x000fd00000000000 */
[----:B------:R-:W-:Y:S05]  /*4910*/  BRA.U UP0, `(.L_x_46) ;  /* 0x0000000100047547 */ /* 0x000fea000b800000 */
[----:B----4-:R-:W-:Y:S05]  /*4920*/  BPT.TRAP 0x1 ;  /* 0x000000040000795c */ /* 0x010fea0000300000 */
.L_x_46:
[----:B----4-:R-:W-:Y:S01]  /*4930*/  ULEA UR4, UR15, UR12, 0x3 ;  /* 0x0000000c0f047291 */ /* 0x010fe2000f8e18ff */
[----:B------:R-:W-:-:S08]  /*4940*/  SHF.L.U32 R3, R14, 0x1f, RZ ;  /* 0x0000001f0e037819 */ /* 0x000fd000000006ff */
[----:B-12---:R-:W1:Y:S02]  /*4950*/  SYNCS.PHASECHK.TRANS64.TRYWAIT P0, [UR4+0x1a0], R3 ;  /* 0x0001a003ff0075a7 */ /* 0x006e640008001104 */
[----:B-1----:R-:W-:Y:S05]  /*4960*/  @!P0 BRA `(.L_x_47) ;  /* 0x000000d000b88947 */ /* 0x002fea0003800000 */
.L_x_245:
[----:B------:R-:W-:-:S09]  /*4970*/  UIMAD UR5, UR15, 0x14, UR36 ;  /* 0x000000140f0578a4 */ /* 0x000fd2000f8e0224 */
[----:B-1----:R-:W1:Y:S04]  /*4980*/  LDS R3, [UR5] ;  /* 0x00000005ff037984 */ /* 0x002e680008000800 */
[----:B---3--:R-:W2:Y:S04]  /*4990*/  LDS R2, [UR5+0x4] ;  /* 0x00000405ff027984 */ /* 0x008ea80008000800 */
[----:B------:R-:W3:Y:S04]  /*49a0*/  LDS.U16 R15, [UR5+0x12] ;  /* 0x00001205ff0f7984 */ /* 0x000ee80008000400 */
[----:B------:R-:W4:Y:S04]  /*49b0*/  LDS R17, [UR5+0x8] ;  /* 0x00000805ff117984 */ /* 0x000f280008000800 */
[----:B------:R-:W3:Y:S01]  /*49c0*/  LDS R0, [UR5+0xc] ;  /* 0x00000c05ff007984 */ /* 0x000ee20008000800 */
[----:B------:R-:W-:Y:S01]  /*49d0*/  @!PT LDS RZ, [RZ] ;  /* 0x00000000fffff984 */ /* 0x000fe20000000800 */
[----:B------:R-:W-:Y:S01]  /*49e0*/  @!PT LDS RZ, [RZ] ;  /* 0x00000000fffff984 */ /* 0x000fe20000000800 */
[----:B------:R-:W-:Y:S01]  /*49f0*/  @!PT LDS RZ, [RZ] ;  /* 0x00000000fffff984 */ /* 0x000fe20000000800 */
[----:B------:R-:W-:Y:S01]  /*4a00*/  @!PT LDS RZ, [RZ] ;  /* 0x00000000fffff984 */ /* 0x000fe20000000800 */
[----:B------:R5:W-:Y:S06]  /*4a10*/  MEMBAR.ALL.CTA ;  /* 0x0000000000007992 */ /* 0x000bec0000008000 */
[----:B-----5:R-:W3:Y:S01]  /*4a20*/  FENCE.VIEW.ASYNC.S ;  /* 0x00000000000073c6 */ /* 0x020ee20000000000 */
[----:B-1----:R-:W-:-:S02]  /*4a30*/  R2UR UR18, R3 ;  /* 0x00000000031272ca */ /* 0x002fc400000e0000 */
[----:B--2---:R-:W-:Y:S01]  /*4a40*/  R2UR UR19, R2 ;  /* 0x00000000021372ca */ /* 0x004fe200000e0000 */
[----:B------:R-:W-:-:S14]  /*4a50*/  BRA.U UP0, `(.L_x_48) ;  /* 0x0000000100047547 */ /* 0x000fdc000b800000 */
[----:B------:R-:W-:Y:S05]  /*4a60*/  BPT.TRAP 0x1 ;  /* 0x000000040000795c */ /* 0x000fea0000300000 */
.L_x_48:
[----:B------:R-:W-:Y:S01]  /*4a70*/  UIADD3 UR4, UPT, UPT, UR4, 0x1e0, URZ ;  /* 0x000001e004047890 */ /* 0x000fe2000fffe0ff */
[----:B---3--:R-:W-:Y:S01]  /*4a80*/  ISETP.NE.AND P0, PT, R0, RZ, PT ;  /* 0x000000ff0000720c */ /* 0x008fe20003f05270 */
[----:B------:R-:W-:Y:S01]  /*4a90*/  UIADD3 UR15, UPT, UPT, UR15, 0x1, URZ ;  /* 0x000000010f0f7890 */ /* 0x000fe2000fffe0ff */
[----:B------:R-:W-:Y:S01]  /*4aa0*/  PLOP3.LUT P4, PT, PT, PT, PT, 0x80, 0x8 ;  /* 0x000000000008781c */ /* 0x000fe20003f8f070 */
[----:B------:R-:W-:Y:S02]  /*4ab0*/  UPRMT UR4, UR13, 0x654, UR4 ;  /* 0x000006540d047896 */ /* 0x000fe40008000004 */
[----:B------:R-:W-:-:S04]  /*4ac0*/  UISETP.NE.AND UP0, UPT, UR15, 0x8, UPT ;  /* 0x000000080f00788c */ /* 0x000fc8000bf05270 */
[----:B------:R-:W-:-:S03]  /*4ad0*/  USEL UR15, UR15, URZ, UP0 ;  /* 0x000000ff0f0f7287 */ /* 0x000fc60008000000 */
[----:B------:R-:W-:Y:S01]  /*4ae0*/  SYNCS.ARRIVE.TRANS64.RED.A1T0 RZ, [UR4], RZ ;  /* 0x000000ffffff79a7 */ /* 0x000fe20008100404 */
[----:B------:R-:W-:-:S06]  /*4af0*/  USEL UR4, URZ, 0x1, UP0 ;  /* 0x00000001ff047887 */ /* 0x000fcc0008000000 */
[----:B------:R-:W-:Y:S01]  /*4b00*/  LOP3.LUT R14, R14, UR4, RZ, 0x3c, !PT ;  /* 0x000000040e0e7c12 */ /* 0x000fe2000f8e3cff */
[----:B------:R-:W-:Y:S06]  /*4b10*/  @P0 BRA `(.L_x_49) ;  /* 0xffffffec00880947 */ /* 0x000fec000383ffff */
[----:B------:R-:W-:Y:S01]  /*4b20*/  UIADD3 UR12, UPT, UPT, UR12, 0x38, URZ ;  /* 0x000000380c0c7890 */ /* 0x000fe2000fffe0ff */
[----:B------:R-:W-:-:S03]  /*4b30*/  SHF.L.U32 R3, R16, 0x1f, RZ ;  /* 0x0000001f10037819 */ /* 0x000fc600000006ff */
[----:B------:R-:W-:-:S09]  /*4b40*/  ULEA UR4, UR14, UR12, 0x3 ;  /* 0x0000000c0e047291 */ /* 0x000fd2000f8e18ff */
[----:B------:R-:W1:Y:S02]  /*4b50*/  SYNCS.PHASECHK.TRANS64.TRYWAIT P0, [UR4], R3 ;  /* 0x00000003ff0075a7 */ /* 0x000e640008001104 */
[----:B-1----:R-:W-:Y:S05]  /*4b60*/  @!P0 BRA `(.L_x_50) ;  /* 0x000000d000508947 */ /* 0x002fea0003800000 */
.L_x_247:
[----:B------:R-:W-:-:S04]  /*4b70*/  UIADD3 UR5, UPT, UPT, UR14, 0x1, URZ ;  /* 0x000000010e057890 */ /* 0x000fc8000fffe0ff */
[----:B------:R-:W-:-:S04]  /*4b80*/  UISETP.NE.AND UP0, UPT, UR5, 0x7, UPT ;  /* 0x000000070500788c */ /* 0x000fc8000bf05270 */
[----:B------:R-:W-:Y:S02]  /*4b90*/  USEL UR6, URZ, 0x1, UP0 ;  /* 0x00000001ff067887 */ /* 0x000fe40008000000 */
[----:B------:R-:W-:-:S04]  /*4ba0*/  USEL UR5, UR5, URZ, UP0 ;  /* 0x000000ff05057287 */ /* 0x000fc80008000000 */
[----:B------:R-:W-:Y:S01]  /*4bb0*/  ULEA UR4, UR5, UR12, 0x3 ;  /* 0x0000000c05047291 */ /* 0x000fe2000f8e18ff */
[----:B------:R-:W-:-:S04]  /*4bc0*/  LOP3.LUT R2, R16, UR6, RZ, 0x3c, !PT ;  /* 0x0000000610027c12 */ /* 0x000fc8000f8e3cff */
[----:B-1----:R-:W-:-:S04]  /*4bd0*/  SHF.L.U32 R3, R2, 0x1f, RZ ;  /* 0x0000001f02037819 */ /* 0x002fc800000006ff */
[----:B------:R-:W1:Y:S02]  /*4be0*/  SYNCS.PHASECHK.TRANS64.TRYWAIT P0, [UR4], R3 ;  /* 0x00000003ff0075a7 */ /* 0x000e640008001104 */
[----:B-1----:R-:W-:Y:S05]  /*4bf0*/  @!P0 BRA `(.L_x_51) ;  /* 0x000000d000448947 */ /* 0x002fea0003800000 */
.L_x_249:
        /* <DEDUP_REMOVED lines=9> */
.L_x_251:
        /* <DEDUP_REMOVED lines=9> */
.L_x_253:
        /* <DEDUP_REMOVED lines=9> */
.L_x_255:
        /* <DEDUP_REMOVED lines=9> */
.L_x_257:
[----:B------:R-:W-:-:S04]  /*4e40*/  UIADD3 UR5, UPT, UPT, UR5, 0x1, URZ ;  /* 0x0000000105057890 */ /* 0x000fc8000fffe0ff */
[----:B------:R-:W-:-:S04]  /*4e50*/  UISETP.NE.AND UP0, UPT, UR5, 0x7, UPT ;  /* 0x000000070500788c */ /* 0x000fc8000bf05270 */
[----:B------:R-:W-:Y:S02]  /*4e60*/  USEL UR4, URZ, 0x1, UP0 ;  /* 0x00000001ff047887 */ /* 0x000fe40008000000 */
[----:B------:R-:W-:-:S04]  /*4e70*/  USEL UR5, UR5, URZ, UP0 ;  /* 0x000000ff05057287 */ /* 0x000fc80008000000 */
[----:B------:R-:W-:Y:S01]  /*4e80*/  LOP3.LUT R2, R2, UR4, RZ, 0x3c, !PT ;  /* 0x0000000402027c12 */ /* 0x000fe2000f8e3cff */
[----:B------:R-:W-:-:S12]  /*4e90*/  ULEA UR5, UR5, UR12, 0x3 ;  /* 0x0000000c05057291 */ /* 0x000fd8000f8e18ff */
.L_x_56:
[----:B-1----:R-:W-:Y:S02]  /*4ea0*/  SHF.L.U32 R3, R2, 0x1f, RZ ;  /* 0x0000001f02037819 */ /* 0x002fe400000006ff */
[----:B------:R-:W-:-:S04]  /*4eb0*/  MOV R0, UR5 ;  /* 0x0000000500007c02 */ /* 0x000fc80008000f00 */
[----:B------:R1:W2:Y:S03]  /*4ec0*/  SYNCS.PHASECHK.TRANS64.TRYWAIT P0, [R0+URZ], R3 ;  /* 0x00000003000075a7 */ /* 0x0002a600080011ff */
[----:B--2---:R-:W-:Y:S05]  /*4ed0*/  @!P0 NANOSLEEP.SYNCS 0x989680 ;  /* 0x009896800000895d */ /* 0x004fea0003900000 */
[----:B------:R-:W2:Y:S02]  /*4ee0*/  @!P0 SYNCS.PHASECHK.TRANS64 P0, [R0+URZ], R3 ;  /* 0x00000003000085a7 */ /* 0x000ea400080010ff */
[----:B--2---:R-:W-:Y:S05]  /*4ef0*/  @P0 EXIT ;  /* 0x000000000000094d */ /* 0x004fea0003800000 */
[----:B------:R-:W-:Y:S05]  /*4f00*/  BRA `(.L_x_56) ;  /* 0xfffffffc00e47947 */ /* 0x000fea000383ffff */
.L_x_25:
[----:B------:R-:W-:-:S04]  /*4f10*/  UISETP.LT.U32.AND UP0, UPT, UR37, 0x9, UPT ;  /* 0x000000092500788c */ /* 0x000fc8000bf01070 */
[----:B------:R-:W-:-:S04]  /*4f20*/  USEL UR4, UR37, 0x9, UP0 ;  /* 0x0000000925047887 */ /* 0x000fc80008000000 */
[----:B------:R-:W-:-:S12]  /*4f30*/  USHF.L.U32 UR4, UR4, 0x2, URZ ;  /* 0x0000000204047899 */ /* 0x000fd800080006ff */
[----:B------:R-:W3:Y:S02]  /*4f40*/  LDCU UR6, c[0x2][UR4] ;  /* 0x00800000040677ac */ /* 0x000ee40008000800 */
[----:B---3--:R-:W-:-:S10]  /*4f50*/  USHF.R.S32.HI UR7, URZ, 0x1f, UR6 ;  /* 0x0000001fff077899 */ /* 0x008fd40008011406 */
.L_x_303:
[----:B--2---:R-:W-:Y:S05]  /*4f60*/  BRXU UR6 -0x4f70                                                                                                                                                                                                                                                                                                                                                                                                                                                                                                                                                                                                                                                                                                                                                                                                                                                                                                                                                                                                                                                                                                                                                                                                                                                                                                                                                                               (*"BRANCH_TARGETS .L_x_304,.L_x_305,.L_x_312"*) ;  /* 0xffffffb006247958 */ /* 0x004fea000b83ffff */
.L_x_305:
[----:B------:R-:W-:-:S09]  /*4f70*/  UISETP.NE.AND UP0, UPT, UR37, 0x1, UPT ;  /* 0x000000012500788c */ /* 0x000fd2000bf05270 */
[----:B------:R-:W-:Y:S05]  /*4f80*/  BRA.U UP0, `(.L_x_57) ;  /* 0x0000003900487547 */ /* 0x000fea000b800000 */
[----:B------:R-:W-:-:S08]  /*4f90*/  NOP ;  /* 0x0000000000007918 */ /* 0x000fd00000000000 */
[----:B-1--45:R-:W1:-:S00]  /*4fa0*/  USETMAXREG.DEALLOC.CTAPOOL 0x88 ;  /* 0x00000088000079c8 */ /* 0x032e4000080e0500 */
[----:B------:R-:W2:Y:S01]  /*4fb0*/  LDCU.64 UR14, c[0x0][0xba0] ;  /* 0x00017400ff0e77ac */ /* 0x000ea20008000a00 */
[----:B-1----:R-:W-:Y:S01]  /*4fc0*/  HFMA2 R0, -RZ, RZ, 0, 5.9604644775390625e-08 ;  /* 0x00000001ff007431 */ /* 0x002fe200000001ff */
[----:B------:R-:W-:Y:S01]  /*4fd0*/  PRMT R9, RZ, 0x7610, R9 ;  /* 0x00007610ff097816 */ /* 0x000fe20000000009 */
[----:B------:R-:W1:Y:S01]  /*4fe0*/  LDCU.64 UR12, c[0x0][0xbb8] ;  /* 0x00017700ff0c77ac */ /* 0x000e620008000a00 */
[----:B------:R-:W3:Y:S01]  /*4ff0*/  LDCU UR4, c[0x0][0xbdc] ;  /* 0x00017b80ff0477ac */ /* 0x000ee20008000800 */
[----:B------:R-:W4:Y:S01]  /*5000*/  LDCU UR19, c[0x0][0xb80] ;  /* 0x00017000ff1377ac */ /* 0x000f220008000800 */
[----:B------:R-:W-:Y:S01]  /*5010*/  UMOV UR5, 0xffffffff ;  /* 0xffffffff00057882 */ /* 0x000fe20000000000 */
[----:B------:R-:W-:Y:S01]  /*5020*/  UMOV UR20, URZ ;  /* 0x000000ff00147c82 */ /* 0x000fe20008000000 */
[----:B--2---:R-:W-:-:S04]  /*5030*/  UIADD3 UR18, UP0, UPT, UR14, -0x1, URZ ;  /* 0xffffffff0e127890 */ /* 0x004fc8000ff1e0ff */
[----:B------:R-:W-:Y:S02]  /*5040*/  UIADD3.X UR15, UPT, UPT, UR15, -0x1, URZ, UP0, !UPT ;  /* 0xffffffff0f0f7890 */ /* 0x000fe400087fe4ff */
[----:B-1----:R-:W-:Y:S02]  /*5050*/  UIADD3 UR14, UP0, UPT, UR12, -0x1, URZ ;  /* 0xffffffff0c0e7890 */ /* 0x002fe4000ff1e0ff */
[----:B---3--:R-:W-:Y:S02]  /*5060*/  USHF.L.U32 UR4, UR5, UR4, URZ ;  /* 0x0000000405047299 */ /* 0x008fe400080006ff */
[----:B------:R-:W-:Y:S02]  /*5070*/  UIADD3.X UR13, UPT, UPT, UR13, -0x1, URZ, UP0, !UPT ;  /* 0xffffffff0d0d7890 */ /* 0x000fe400087fe4ff */
[----:B----4-:R-:W-:Y:S02]  /*5080*/  UIADD3 UR19, UPT, UPT, UR19, -0x1, URZ ;  /* 0xffffffff13137890 */ /* 0x010fe4000fffe0ff */
[----:B------:R-:W-:-:S12]  /*5090*/  ULOP3.LUT UR12, URZ, UR4, URZ, 0x33, !UPT ;  /* 0x00000004ff0c7292 */ /* 0x000fd8000f8e33ff */
.L_x_74:
[----:B-1----:R-:W1:Y:S01]  /*50a0*/  LDC.64 R2, c[0x0][0xbd0] ;  /* 0x0002f400ff027b82 */ /* 0x002e620000000a00 */
[----:B------:R-:W-:Y:S01]  /*50b0*/  UIADD3 UR24, UP0, UPT, UR24, UR30, URZ ;  /* 0x0000001e18187290 */ /* 0x000fe2000ff1e0ff */
[----:B------:R-:W-:Y:S01]  /*50c0*/  ISETP.NE.AND P1, PT, RZ, UR16, PT ;  /* 0x00000010ff007c0c */ /* 0x000fe2000bf25270 */
[----:B------:R-:W-:Y:S01]  /*50d0*/  IMAD.MOV.U32 R18, RZ, RZ, -0x1 ;  /* 0xffffffffff127424 */ /* 0x000fe200078e00ff */
[----:B------:R-:W-:Y:S01]  /*50e0*/  PLOP3.LUT P2, PT, PT, PT, PT, 0x80, 0x8 ;  /* 0x000000000008781c */ /* 0x000fe20003f4f070 */
[----:B------:R-:W-:Y:S01]  /*50f0*/  UIADD3.X UR17, UPT, UPT, UR17, UR25, URZ, UP0, !UPT ;  /* 0x0000001911117290 */ /* 0x000fe200087fe4ff */
[----:B------:R-:W-:Y:S02]  /*5100*/  IMAD.MOV.U32 R10, RZ, RZ, -0x1 ;  /* 0xffffffffff0a7424 */ /* 0x000fe400078e00ff */
[----:B------:R-:W-:Y:S02]  /*5110*/  P2R R11, PR, RZ, 0x4 ;  /* 0x00000004ff0b7803 */ /* 0x000fe40000000000 */
[----:B-1----:R-:W-:Y:S01]  /*5120*/  ISETP.LE.U32.AND P0, PT, R2, UR24, PT ;  /* 0x0000001802007c0c */ /* 0x002fe2000bf03070 */
[----:B------:R-:W-:-:S05]  /*5130*/  IMAD.U32 R2, RZ, RZ, UR17 ;  /* 0x00000011ff027e24 */ /* 0x000fca000f8e00ff */
[----:B------:R-:W-:Y:S01]  /*5140*/  ISETP.GE.U32.AND.EX P0, PT, R2, R3, PT, P0 ;  /* 0x000000030200720c */ /* 0x000fe20003f06100 */
[----:B------:R-:W-:Y:S02]  /*5150*/  IMAD.MOV.U32 R3, RZ, RZ, RZ ;  /* 0x000000ffff037224 */ /* 0x000fe400078e00ff */
[----:B------:R-:W-:-:S10]  /*5160*/  IMAD.MOV.U32 R2, RZ, RZ, -0x1 ;  /* 0xffffffffff027424 */ /* 0x000fd400078e00ff */
[----:B----45:R-:W-:Y:S05]  /*5170*/  @P0 BRA P1, `(.L_x_58) ;  /* 0x00000018000c0947 */ /* 0x030fea0000800000 */
[----:B------:R-:W-:Y:S01]  /*5180*/  IADD3 R16, P1, PT, R14, UR41, RZ ;  /* 0x000000290e107c10 */ /* 0x000fe2000ff3e0ff */
[----:B------:R-:W-:-:S03]  /*5190*/  IMAD.U32 R10, RZ, RZ, UR17 ;  /* 0x00000011ff0a7e24 */ /* 0x000fc6000f8e00ff */
[----:B------:R-:W-:Y:S02]  /*51a0*/  ISETP.LE.U32.AND P0, PT, R16, UR24, PT ;  /* 0x0000001810007c0c */ /* 0x000fe4000bf03070 */
[----:B------:R-:W-:-:S04]  /*51b0*/  IADD3.X R19, PT, PT, R15, UR40, RZ, P1, !PT ;  /* 0x000000280f137c10 */ /* 0x000fc80008ffe4ff */
[----:B------:R-:W-:-:S13]  /*51c0*/  ISETP.GE.U32.AND.EX P0, PT, R10, R19, PT, P0 ;  /* 0x000000130a00720c */ /* 0x000fda0003f06100 */
[----:B------:R-:W-:Y:S05]  /*51d0*/  @!P0 BRA `(.L_x_59) ;  /* 0x0000001000f08947 */ /* 0x000fea0003800000 */
[----:B------:R-:W1:Y:S01]  /*51e0*/  LDCU UR21, c[0x0][0xbe8] ;  /* 0x00017d00ff1577ac */ /* 0x000e620008000800 */
[----:B------:R-:W-:Y:S01]  /*51f0*/  IMAD.IADD R23, R8, 0x1, R21 ;  /* 0x0000000108177824 */ /* 0x000fe200078e0215 */
[----:B------:R-:W-:Y:S01]  /*5200*/  MOV R14, R6 ;  /* 0x00000006000e7202 */ /* 0x000fe20000000f00 */
[----:B------:R-:W-:Y:S02]  /*5210*/  IMAD.MOV.U32 R16, RZ, RZ, R7 ;  /* 0x000000ffff107224 */ /* 0x000fe400078e0007 */
[----:B------:R-:W-:-:S05]  /*5220*/  VIADD R10, R23, 0x20 ;  /* 0x00000020170a7836 */ /* 0x000fca0000000000 */
[----:B-1----:R-:W-:-:S13]  /*5230*/  ISETP.GE.AND P0, PT, R10, UR21, PT ;  /* 0x000000150a007c0c */ /* 0x002fda000bf06270 */
[----:B------:R-:W1:Y:S01]  /*5240*/  @!P0 LDC.64 R20, c[0x0][0xbf0] ;  /* 0x0002fc00ff148b82 */ /* 0x000e620000000a00 */
[----:B------:R-:W-:Y:S01]  /*5250*/  BSSY.RECONVERGENT B0, `(.L_x_60) ;  /* 0x0000062000007945 */ /* 0x000fe20003800200 */
[----:B------:R-:W-:Y:S01]  /*5260*/  HFMA2 R15, -RZ, RZ, 0, 0 ;  /* 0x00000000ff0f7431 */ /* 0x000fe200000001ff */
[----:B------:R-:W-:Y:S01]  /*5270*/  MOV R18, 0x7fffffff ;  /* 0x7fffffff00127802 */ /* 0x000fe20000000f00 */
[----:B-1----:R-:W-:-:S05]  /*5280*/  @!P0 IMAD.WIDE R20, R23, 0xc, R20 ;  /* 0x0000000c17148825 */ /* 0x002fca00078e0214 */
[----:B------:R1:W5:Y:S04]  /*5290*/  @!P0 LDG.E R6, desc[UR50][R20.64+0x180] ;  /* 0x0001803214068981 */ /* 0x000368000c1e1900 */
[----:B------:R1:W5:Y:S01]  /*52a0*/  @!P0 LDG.E R7, desc[UR50][R20.64+0x184] ;  /* 0x0001843214078981 */ /* 0x000362000c1e1900 */
[----:B------:R-:W-:-:S13]  /*52b0*/  ISETP.GE.AND P0, PT, R23, UR21, PT ;  /* 0x0000001517007c0c */ /* 0x000fda000bf06270 */
[----:B------:R-:W-:Y:S05]  /*52c0*/  @P0 BRA `(.L_x_61) ;  /* 0x0000000400680947 */ /* 0x000fea0003800000 */
[----:B------:R-:W-:Y:S01]  /*52d0*/  IABS R13, R5 ;  /* 0x00000005000d7213 */ /* 0x000fe20000000000 */
[----:B------:R-:W2:Y:S01]  /*52e0*/  LDCU.128 UR4, c[0x0][0xbc0] ;  /* 0x00017800ff0477ac */ /* 0x000ea20008000c00 */
[----:B------:R-:W-:Y:S02]  /*52f0*/  IABS R12, R4 ;  /* 0x00000004000c7213 */ /* 0x000fe40000000000 */
[----:B------:R-:W3:Y:S01]  /*5300*/  I2F.RP R24, R13 ;  /* 0x0000000d00187306 */ /* 0x000ee20000209400 */
[----:B------:R-:W4:Y:S01]  /*5310*/  LDCU.64 UR8, c[0x0][0xbb0] ;  /* 0x00017600ff0877ac */ /* 0x000f220008000a00 */
[----:B-1----:R-:W-:Y:S02]  /*5320*/  IADD3 R20, P2, PT, R16, UR14, RZ ;  /* 0x0000000e10147c10 */ /* 0x002fe4000ff5e0ff */
[----:B------:R-:W-:Y:S01]  /*5330*/  IADD3 R15, P0, PT, R14, UR18, RZ ;  /* 0x000000120e0f7c10 */ /* 0x000fe2000ff1e0ff */
[----:B------:R-:W1:Y:S01]  /*5340*/  LDCU.64 UR10, c[0x0][0xba8] ;  /* 0x00017500ff0a77ac */ /* 0x000e620008000a00 */
[----:B------:R-:W-:-:S02]  /*5350*/  LEA.HI.X.SX32 R19, R16, UR13, 0x1, P2 ;  /* 0x0000000d10137c11 */ /* 0x000fc400090f0eff */
[----:B------:R-:W1:Y:S01]  /*5360*/  I2F.RP R10, R12 ;  /* 0x0000000c000a7306 */ /* 0x000e620000209400 */
[----:B------:R-:W-:Y:S02]  /*5370*/  LEA.HI.X.SX32 R14, R14, UR15, 0x1, P0 ;  /* 0x0000000f0e0e7c11 */ /* 0x000fe400080f0eff */
[----:B--2---:R-:W-:-:S05]  /*5380*/  IADD3 R22, P1, PT, R20, UR7, RZ ;  /* 0x0000000714167c10 */ /* 0x004fca000ff3e0ff */
[----:B---3--:R-:W2:Y:S01]  /*5390*/  MUFU.RCP R24, R24 ;  /* 0x0000001800187308 */ /* 0x008ea20000001000 */
[----:B----4-:R-:W-:Y:S01]  /*53a0*/  IADD3 R18, P0, PT, R15, UR9, RZ ;  /* 0x000000090f127c10 */ /* 0x010fe2000ff1e0ff */
[----:B------:R-:W-:Y:S02]  /*53b0*/  IMAD.X R21, RZ, RZ, R19, P1 ;  /* 0x000000ffff157224 */ /* 0x000fe400008e0613 */
[----:B------:R-:W-:-:S04]  /*53c0*/  IMAD.WIDE.U32 R36, R22, UR4, RZ ;  /* 0x0000000416247c25 */ /* 0x000fc8000f8e00ff */
[----:B-1----:R-:W1:Y:S01]  /*53d0*/  MUFU.RCP R10, R10 ;  /* 0x0000000a000a7308 */ /* 0x002e620000001000 */
[----:B------:R-:W-:Y:S02]  /*53e0*/  IMAD.X R16, RZ, RZ, R14, P0 ;  /* 0x000000ffff107224 */ /* 0x000fe400000e060e */
[----:B------:R-:W-:-:S04]  /*53f0*/  IMAD.WIDE.U32 R26, R21, UR4, RZ ;  /* 0x00000004151a7c25 */ /* 0x000fc8000f8e00ff */
[----:B------:R-:W-:-:S04]  /*5400*/  IMAD.WIDE.U32 R28, R16, UR10, RZ ;  /* 0x0000000a101c7c25 */ /* 0x000fc8000f8e00ff */
[----:B--2---:R-:W-:Y:S02]  /*5410*/  VIADD R24, R24, 0xffffffe ;  /* 0x0ffffffe18187836 */ /* 0x004fe40000000000 */
[----:B------:R-:W-:Y:S02]  /*5420*/  IMAD.WIDE.U32 R26, P0, R22, UR5, R26 ;  /* 0x00000005161a7c25 */ /* 0x000fe4000f80001a */
[----:B------:R-:W2:Y:S02]  /*5430*/  F2I.FTZ.U32.TRUNC.NTZ R25, R24 ;  /* 0x0000001800197305 */ /* 0x000ea4000021f000 */
[----:B------:R-:W-:Y:S01]  /*5440*/  IMAD.WIDE.U32 R28, P1, R18, UR11, R28 ;  /* 0x0000000b121c7c25 */ /* 0x000fe2000f82001c */
[----:B------:R-:W-:-:S03]  /*5450*/  IADD3 RZ, P2, PT, R37, R26, RZ ;  /* 0x0000001a25ff7210 */ /* 0x000fc60007f5e0ff */
[----:B------:R-:W-:-:S04]  /*5460*/  IMAD.WIDE.U32 R34, R18, UR10, RZ ;  /* 0x0000000a12227c25 */ /* 0x000fc8000f8e00ff */
[----:B-1----:R-:W-:Y:S02]  /*5470*/  VIADD R10, R10, 0xffffffe ;  /* 0x0ffffffe0a0a7836 */ /* 0x002fe40000000000 */
[----:B------:R-:W-:Y:S01]  /*5480*/  IMAD.X R33, RZ, RZ, RZ, P1 ;  /* 0x000000ffff217224 */ /* 0x000fe200008e06ff */
[----:B------:R-:W-:Y:S01]  /*5490*/  IADD3 RZ, P1, PT, R35, R28, RZ ;  /* 0x0000001c23ff7210 */ /* 0x000fe20007f3e0ff */
[----:B------:R-:W-:Y:S02]  /*54a0*/  IMAD.MOV.U32 R30, RZ, RZ, R27 ;  /* 0x000000ffff1e7224 */ /* 0x000fe400078e001b */
[----:B------:R-:W1:Y:S01]  /*54b0*/  F2I.FTZ.U32.TRUNC.NTZ R27, R10 ;  /* 0x0000000a001b7305 */ /* 0x000e62000021f000 */
[----:B------:R-:W-:Y:S02]  /*54c0*/  IMAD.MOV.U32 R32, RZ, RZ, R29 ;  /* 0x000000ffff207224 */ /* 0x000fe400078e001d */
[----:B------:R-:W-:Y:S01]  /*54d0*/  IMAD.X R31, RZ, RZ, RZ, P0 ;  /* 0x000000ffff1f7224 */ /* 0x000fe200000e06ff */
[----:B------:R-:W-:Y:S01]  /*54e0*/  ISETP.NE.U32.AND P0, PT, RZ, UR10, PT ;  /* 0x0000000aff007c0c */ /* 0x000fe2000bf05070 */
[----:B------:R-:W-:Y:S01]  /*54f0*/  IMAD.WIDE.U32.X R32, R16, UR11, R32, P1 ;  /* 0x0000000b10207c25 */ /* 0x000fe200088e0420 */
[----:B------:R-:W-:-:S02]  /*5500*/  ISETP.NE.U32.AND P1, PT, RZ, UR4, PT ;  /* 0x00000004ff007c0c */ /* 0x000fc4000bf25070 */
[----:B------:R-:W-:Y:S01]  /*5510*/  ISETP.NE.AND.EX P0, PT, RZ, UR11, PT, P0 ;  /* 0x0000000bff007c0c */ /* 0x000fe2000bf05300 */
[----:B--2---:R-:W-:Y:S01]  /*5520*/  IMAD.MOV R18, RZ, RZ, -R25 ;  /* 0x000000ffff127224 */ /* 0x004fe200078e0a19 */
[----:B------:R-:W-:Y:S01]  /*5530*/  ISETP.NE.AND.EX P1, PT, RZ, UR5, PT, P1 ;  /* 0x00000005ff007c0c */ /* 0x000fe2000bf25310 */
[----:B------:R-:W-:Y:S01]  /*5540*/  IMAD.WIDE.U32.X R30, R21, UR5, R30, P2 ;  /* 0x00000005151e7c25 */ /* 0x000fe200090e041e */
[----:B------:R-:W-:Y:S02]  /*5550*/  SEL R15, R15, R32, !P0 ;  /* 0x000000200f0f7207 */ /* 0x000fe40004000000 */
[----:B------:R-:W-:Y:S01]  /*5560*/  SEL R14, R14, R33, !P0 ;  /* 0x000000210e0e7207 */ /* 0x000fe20004000000 */
[----:B------:R-:W-:Y:S01]  /*5570*/  IMAD R21, R18, R13, RZ ;  /* 0x0000000d12157224 */ /* 0x000fe200078e02ff */
[----:B------:R-:W-:Y:S01]  /*5580*/  SEL R20, R20, R30, !P1 ;  /* 0x0000001e14147207 */ /* 0x000fe20004800000 */
[----:B------:R-:W-:Y:S01]  /*5590*/  IMAD.MOV.U32 R24, RZ, RZ, RZ ;  /* 0x000000ffff187224 */ /* 0x000fe200078e00ff */
[----:B------:R-:W-:Y:S01]  /*55a0*/  SEL R19, R19, R31, !P1 ;  /* 0x0000001f13137207 */ /* 0x000fe20004800000 */
[----:B-1----:R-:W-:Y:S01]  /*55b0*/  IMAD.MOV R10, RZ, RZ, -R27 ;  /* 0x000000ffff0a7224 */ /* 0x002fe200078e0a1b */
[----:B------:R-:W-:Y:S01]  /*55c0*/  SHF.R.U64 R14, R15, UR8, R14 ;  /* 0x000000080f0e7c19 */ /* 0x000fe2000800120e */
[----:B------:R-:W-:Y:S01]  /*55d0*/  IMAD.HI.U32 R21, R25, R21, R24 ;  /* 0x0000001519157227 */ /* 0x000fe200078e0018 */
[----:B------:R-:W-:-:S02]  /*55e0*/  SHF.R.U64 R25, R20, UR6, R19 ;  /* 0x0000000614197c19 */ /* 0x000fc40008001213 */
[----:B------:R-:W-:Y:S01]  /*55f0*/  IADD3 R20, PT, PT, R5, -0x1, R14 ;  /* 0xffffffff05147810 */ /* 0x000fe20007ffe00e */
[----:B------:R-:W-:Y:S01]  /*5600*/  IMAD.MOV.U32 R19, RZ, RZ, R10 ;  /* 0x000000ffff137224 */ /* 0x000fe200078e000a */
[----:B------:R-:W-:Y:S01]  /*5610*/  IABS R15, R5 ;  /* 0x00000005000f7213 */ /* 0x000fe20000000000 */
[----:B------:R-:W-:Y:S01]  /*5620*/  IMAD.MOV.U32 R26, RZ, RZ, RZ ;  /* 0x000000ffff1a7224 */ /* 0x000fe200078e00ff */
[----:B------:R-:W-:Y:S01]  /*5630*/  IADD3 R18, PT, PT, R4, -0x1, R25 ;  /* 0xffffffff04127810 */ /* 0x000fe20007ffe019 */
[----:B------:R-:W-:Y:S01]  /*5640*/  IMAD R19, R19, R12, RZ ;  /* 0x0000000c13137224 */ /* 0x000fe200078e02ff */
[----:B------:R-:W-:Y:S01]  /*5650*/  IABS R16, R20 ;  /* 0x0000001400107213 */ /* 0x000fe20000000000 */
[----:B------:R-:W-:Y:S01]  /*5660*/  IMAD.MOV R15, RZ, RZ, -R15 ;  /* 0x000000ffff0f7224 */ /* 0x000fe200078e0a0f */
[----:B------:R-:W-:Y:S01]  /*5670*/  IABS R10, R4 ;  /* 0x00000004000a7213 */ /* 0x000fe20000000000 */
[----:B------:R-:W-:Y:S01]  /*5680*/  IMAD.HI.U32 R19, R27, R19, R26 ;  /* 0x000000131b137227 */ /* 0x000fe200078e001a */
[----:B------:R-:W-:-:S02]  /*5690*/  IABS R14, R18 ;  /* 0x00000012000e7213 */ /* 0x000fc40000000000 */
[----:B------:R-:W-:Y:S01]  /*56a0*/  ISETP.GE.AND P4, PT, R20, RZ, PT ;  /* 0x000000ff1400720c */ /* 0x000fe20003f86270 */
[----:B------:R-:W-:Y:S01]  /*56b0*/  IMAD.HI.U32 R21, R21, R16, RZ ;  /* 0x0000001015157227 */ /* 0x000fe200078e00ff */
[----:B------:R-:W-:-:S03]  /*56c0*/  ISETP.GE.AND P2, PT, R18, RZ, PT ;  /* 0x000000ff1200720c */ /* 0x000fc60003f46270 */
[----:B------:R-:W-:Y:S02]  /*56d0*/  IMAD.MOV R10, RZ, RZ, -R10 ;  /* 0x000000ffff0a7224 */ /* 0x000fe400078e0a0a */
[----:B------:R-:W-:-:S04]  /*56e0*/  IMAD.HI.U32 R19, R19, R14, RZ ;  /* 0x0000000e13137227 */ /* 0x000fc800078e00ff */
[----:B------:R-:W-:Y:S02]  /*56f0*/  IMAD R16, R21, R15, R16 ;  /* 0x0000000f15107224 */ /* 0x000fe400078e0210 */
[----:B------:R-:W-:Y:S02]  /*5700*/  IMAD R19, R19, R10, R14 ;  /* 0x0000000a13137224 */ /* 0x000fe400078e020e */
[----:B------:R-:W1:Y:S01]  /*5710*/  LDC R10, c[0x0][0xbe0] ;  /* 0x0002f800ff0a7b82 */ /* 0x000e620000000800 */
[----:B------:R-:W-:Y:S02]  /*5720*/  ISETP.GT.U32.AND P1, PT, R13, R16, PT ;  /* 0x000000100d00720c */ /* 0x000fe40003f24070 */
[----:B------:R-:W-:-:S11]  /*5730*/  ISETP.GT.U32.AND P0, PT, R12, R19, PT ;  /* 0x000000130c00720c */ /* 0x000fd60003f04070 */
[----:B------:R-:W-:Y:S01]  /*5740*/  @!P1 IMAD.IADD R16, R16, 0x1, -R13 ;  /* 0x0000000110109824 */ /* 0x000fe200078e0a0d */
[----:B------:R-:W-:Y:S01]  /*5750*/  ISETP.NE.AND P1, PT, RZ, UR27, PT ;  /* 0x0000001bff007c0c */ /* 0x000fe2000bf25270 */
[----:B------:R-:W-:-:S03]  /*5760*/  @!P0 IMAD.IADD R19, R19, 0x1, -R12 ;  /* 0x0000000113138824 */ /* 0x000fc600078e0a0c */
[----:B------:R-:W-:Y:S02]  /*5770*/  ISETP.GT.U32.AND P0, PT, R13, R16, PT ;  /* 0x000000100d00720c */ /* 0x000fe40003f04070 */
[----:B------:R-:W-:-:S11]  /*5780*/  ISETP.GT.U32.AND P3, PT, R12, R19, PT ;  /* 0x000000130c00720c */ /* 0x000fd60003f64070 */
[----:B------:R-:W-:Y:S01]  /*5790*/  @!P0 IMAD.IADD R16, R16, 0x1, -R13 ;  /* 0x0000000110108824 */ /* 0x000fe200078e0a0d */
[----:B------:R-:W-:Y:S01]  /*57a0*/  ISETP.NE.AND P0, PT, RZ, UR26, PT ;  /* 0x0000001aff007c0c */ /* 0x000fe2000bf05270 */
[----:B------:R-:W-:Y:S02]  /*57b0*/  @!P3 IMAD.IADD R19, R19, 0x1, -R12 ;  /* 0x000000011313b824 */ /* 0x000fe400078e0a0c */
[----:B------:R-:W-:Y:S01]  /*57c0*/  @!P4 IMAD.MOV R16, RZ, RZ, -R16 ;  /* 0x000000ffff10c224 */ /* 0x000fe200078e0a10 */
[----:B------:R-:W-:Y:S01]  /*57d0*/  @!P1 LOP3.LUT R16, RZ, UR27, RZ, 0x33, !PT ;  /* 0x0000001bff109c12 */ /* 0x000fe2000f8e33ff */
[----:B------:R-:W-:-:S04]  /*57e0*/  @!P2 IMAD.MOV R19, RZ, RZ, -R19 ;  /* 0x000000ffff13a224 */ /* 0x000fc800078e0a13 */
[----:B------:R-:W-:-:S04]  /*57f0*/  IMAD.IADD R16, R20, 0x1, -R16 ;  /* 0x0000000114107824 */ /* 0x000fc800078e0a10 */
[----:B------:R-:W-:Y:S02]  /*5800*/  @!P0 LOP3.LUT R19, RZ, UR26, RZ, 0x33, !PT ;  /* 0x0000001aff138c12 */ /* 0x000fe4000f8e33ff */
[----:B-1----:R-:W-:-:S03]  /*5810*/  ISETP.NE.AND P0, PT, R10, 0x1, PT ;  /* 0x000000010a00780c */ /* 0x002fc60003f05270 */
[----:B------:R-:W-:-:S04]  /*5820*/  IMAD.IADD R19, R18, 0x1, -R19 ;  /* 0x0000000112137824 */ /* 0x000fc800078e0a13 */
[----:B------:R-:W-:Y:S01]  /*5830*/  IMAD R18, R16, R19, RZ ;  /* 0x0000001310127224 */ /* 0x000fe200078e02ff */
[----:B------:R-:W-:-:S04]  /*5840*/  SEL R12, R19, R16, !P0 ;  /* 0x00000010130c7207 */ /* 0x000fc80004000000 */
[----:B------:R-:W-:Y:S02]  /*5850*/  SHF.R.S32.HI R15, RZ, 0x1f, R18 ;  /* 0x0000001fff0f7819 */ /* 0x000fe40000011412 */
[----:B------:R-:W-:Y:S02]  /*5860*/  SHF.R.S32.HI R13, RZ, 0x1f, R12 ;  /* 0x0000001fff0d7819 */ /* 0x000fe4000001140c */
.L_x_61:
[----:B------:R-:W-:Y:S05]  /*5870*/  BSYNC.RECONVERGENT B0 ;  /* 0x0000000000007941 */ /* 0x000fea0003800200 */
.L_x_60:
        /* <DEDUP_REMOVED lines=12> */
[----:B------:R-:W1:Y:S01]  /*5940*/  SHFL.UP PT, R16, R10, 0x2, RZ ;  /* 0x044000000a107989 */ /* 0x000e6200000e00ff */
        /* <DEDUP_REMOVED lines=8> */
[----:B--2---:R-:W-:-:S05]  /*59d0*/  SEL R21, R21, RZ, P1 ;  /* 0x000000ff15157207 */ /* 0x004fca0000800000 */
[----:B------:R-:W-:Y:S02]  /*59e0*/  IMAD.X R10, R21, 0x1, R16, P0 ;  /* 0x00000001150a7824 */ /* 0x000fe400000e0610 */
[----:B------:R-:W1:Y:S04]  /*59f0*/  SHFL.UP PT, R21, R20, 0x8, RZ ;  /* 0x0500000014157989 */ /* 0x000e6800000e00ff */
        /* <DEDUP_REMOVED lines=10> */
[----:B------:R-:W-:Y:S01]  /*5aa0*/  IMAD.X R16, R21, 0x1, R24, P0 ;  /* 0x0000000115107824 */ /* 0x000fe200000e0618 */
[----:B------:R-:W-:Y:S01]  /*5ab0*/  IADD3 R10, P0, PT, R19, UR41, RZ ;  /* 0x00000029130a7c10 */ /* 0x000fe2000ff1e0ff */
[----:B------:R-:W-:-:S03]  /*5ac0*/  IMAD.U32 R21, RZ, RZ, UR17 ;  /* 0x00000011ff157e24 */ /* 0x000fc6000f8e00ff */
[----:B------:R-:W-:Y:S02]  /*5ad0*/  IADD3.X R14, PT, PT, R16, UR40, RZ, P0, !PT ;  /* 0x00000028100e7c10 */ /* 0x000fe400087fe4ff */
[----:B------:R-:W-:-:S04]  /*5ae0*/  ISETP.LE.U32.AND P0, PT, R10, UR24, PT ;  /* 0x000000180a007c0c */ /* 0x000fc8000bf03070 */
[----:B------:R-:W-:-:S13]  /*5af0*/  ISETP.GE.U32.AND.EX P0, PT, R21, R14, PT, P0 ;  /* 0x0000000e1500720c */ /* 0x000fda0003f06100 */
[----:B------:R-:W-:-:S04]  /*5b00*/  VOTE.ANY R20, PT, !P0 ;  /* 0x0000000000147806 */ /* 0x000fc800040e0100 */
[----:B------:R-:W-:-:S13]  /*5b10*/  ISETP.NE.AND P0, PT, R20, RZ, PT ;  /* 0x000000ff1400720c */ /* 0x000fda0003f05270 */
[----:B------:R-:W-:Y:S05]  /*5b20*/  @P0 BRA `(.L_x_62) ;  /* 0x00000008004c0947 */ /* 0x000fea0003800000 */
[----:B------:R-:W1:Y:S01]  /*5b30*/  LDC R15, c[0x0][0xbe0] ;  /* 0x0002f800ff0f7b82 */ /* 0x000e620000000800 */
[----:B------:R-:W2:Y:S01]  /*5b40*/  LDCU UR21, c[0x0][0xbe8] ;  /* 0x00017d00ff1577ac */ /* 0x000ea20008000800 */
[----:B------:R-:W3:Y:S01]  /*5b50*/  LDCU.64 UR10, c[0x0][0xba8] ;  /* 0x00017500ff0a77ac */ /* 0x000ee20008000a00 */
[----:B------:R-:W4:Y:S01]  /*5b60*/  LDCU.64 UR8, c[0x0][0xbb0] ;  /* 0x00017600ff0877ac */ /* 0x000f220008000a00 */
[----:B------:R-:W1:Y:S02]  /*5b70*/  LDCU.128 UR4, c[0x0][0xbc0] ;  /* 0x00017800ff0477ac */ /* 0x000e640008000c00 */
[----:B-1234-:R-:W-:-:S13]  /*5b80*/  ISETP.NE.AND P6, PT, R15, 0x1, PT ;  /* 0x000000010f00780c */ /* 0x01efda0003fc5270 */
.L_x_65:
[C---:B------:R-:W-:Y:S01]  /*5b90*/  VIADD R15, R23.reuse, 0x40 ;  /* 0x00000040170f7836 */ /* 0x040fe20000000000 */
[----:B-----5:R-:W-:Y:S01]  /*5ba0*/  MOV R19, R6 ;  /* 0x0000000600137202 */ /* 0x020fe20000000f00 */
[----:B------:R-:W-:Y:S02]  /*5bb0*/  VIADD R23, R23, 0x20 ;  /* 0x0000002017177836 */ /* 0x000fe40000000000 */
[----:B------:R-:W-:Y:S01]  /*5bc0*/  IMAD.MOV.U32 R16, RZ, RZ, R7 ;  /* 0x000000ffff107224 */ /* 0x000fe200078e0007 */
[----:B------:R-:W-:-:S13]  /*5bd0*/  ISETP.GE.AND P0, PT, R15, UR21, PT ;  /* 0x000000150f007c0c */ /* 0x000fda000bf06270 */
[----:B------:R-:W1:Y:S01]  /*5be0*/  @!P0 LDC.64 R20, c[0x0][0xbf0] ;  /* 0x0002fc00ff148b82 */ /* 0x000e620000000a00 */
[----:B------:R-:W2:Y:S01]  /*5bf0*/  SHFL.IDX PT, R14, R14, 0x1f, 0x1f ;  /* 0x03e01f000e0e7f89 */ /* 0x000ea200000e0000 */
[----:B------:R-:W-:Y:S01]  /*5c00*/  BSSY.RECONVERGENT B0, `(.L_x_63) ;  /* 0x000005d000007945 */ /* 0x000fe20003800200 */
[----:B------:R-:W-:Y:S02]  /*5c10*/  HFMA2 R15, -RZ, RZ, 0, 0 ;  /* 0x00000000ff0f7431 */ /* 0x000fe400000001ff */
[----:B------:R-:W3:Y:S01]  /*5c20*/  SHFL.IDX PT, R10, R10, 0x1f, 0x1f ;  /* 0x03e01f000a0a7f89 */ /* 0x000ee200000e0000 */
[----:B-1----:R-:W-:-:S05]  /*5c30*/  @!P0 IMAD.WIDE R20, R23, 0xc, R20 ;  /* 0x0000000c17148825 */ /* 0x002fca00078e0214 */
[----:B------:R1:W5:Y:S04]  /*5c40*/  @!P0 LDG.E R6, desc[UR50][R20.64+0x180] ;  /* 0x0001803214068981 */ /* 0x000368000c1e1900 */
[----:B------:R1:W5:Y:S01]  /*5c50*/  @!P0 LDG.E R7, desc[UR50][R20.64+0x184] ;  /* 0x0001843214078981 */ /* 0x000362000c1e1900 */
[----:B------:R-:W-:Y:S02]  /*5c60*/  ISETP.GE.AND P0, PT, R23, UR21, PT ;  /* 0x0000001517007c0c */ /* 0x000fe4000bf06270 */
[----:B------:R-:W-:-:S11]  /*5c70*/  MOV R18, 0x7fffffff ;  /* 0x7fffffff00127802 */ /* 0x000fd60000000f00 */
[----:B--23--:R-:W-:Y:S05]  /*5c80*/  @P0 BRA `(.L_x_64) ;  /* 0x0000000400500947 */ /* 0x00cfea0003800000 */
[----:B------:R-:W-:-:S04]  /*5c90*/  IADD3 R13, P0, PT, R19, UR18, RZ ;  /* 0x00000012130d7c10 */ /* 0x000fc8000ff1e0ff */
[----:B------:R-:W-:Y:S02]  /*5ca0*/  LEA.HI.X.SX32 R12, R19, UR15, 0x1, P0 ;  /* 0x0000000f130c7c11 */ /* 0x000fe400080f0eff */
[----:B------:R-:W-:-:S04]  /*5cb0*/  IADD3 R19, P0, PT, R16, UR14, RZ ;  /* 0x0000000e10137c10 */ /* 0x000fc8000ff1e0ff */
[----:B------:R-:W-:Y:S02]  /*5cc0*/  LEA.HI.X.SX32 R18, R16, UR13, 0x1, P0 ;  /* 0x0000000d10127c11 */ /* 0x000fe400080f0eff */
[----:B------:R-:W-:-:S05]  /*5cd0*/  IADD3 R16, P0, PT, R13, UR9, RZ ;  /* 0x000000090d107c10 */ /* 0x000fca000ff1e0ff */
[----:B------:R-:W-:Y:S01]  /*5ce0*/  IMAD.X R15, RZ, RZ, R12, P0 ;  /* 0x000000ffff0f7224 */ /* 0x000fe200000e060c */
[----:B-1----:R-:W-:Y:S01]  /*5cf0*/  IADD3 R21, P0, PT, R19, UR7, RZ ;  /* 0x0000000713157c10 */ /* 0x002fe2000ff1e0ff */
        /* <DEDUP_REMOVED lines=10> */
[----:B------:R-:W-:-:S04]  /*5da0*/  IMAD.WIDE.U32 R30, R21, UR4, RZ ;  /* 0x00000004151e7c25 */ /* 0x000fc8000f8e00ff */
[----:B------:R-:W-:Y:S01]  /*5db0*/  IMAD.WIDE.U32.X R28, R15, UR11, R28, P0 ;  /* 0x0000000b0f1c7c25 */ /* 0x000fe200080e041c */
[----:B------:R-:W-:-:S03]  /*5dc0*/  IADD3 RZ, P0, PT, R31, R26, RZ ;  /* 0x0000001a1fff7210 */ /* 0x000fc60007f1e0ff */
[----:B------:R-:W-:-:S04]  /*5dd0*/  IMAD.MOV.U32 R24, RZ, RZ, R27 ;  /* 0x000000ffff187224 */ /* 0x000fc800078e001b */
        /* <DEDUP_REMOVED lines=19> */
[----:B-1----:R-:W-:Y:S01]  /*5f10*/  VIADD R24, R24, 0xffffffe ;  /* 0x0ffffffe18187836 */ /* 0x002fe20000000000 */
[----:B------:R-:W-:-:S05]  /*5f20*/  IABS R16, R4 ;  /* 0x0000000400107213 */ /* 0x000fca0000000000 */
[----:B------:R-:W1:Y:S08]  /*5f30*/  F2I.FTZ.U32.TRUNC.NTZ R25, R24 ;  /* 0x0000001800197305 */ /* 0x000e70000021f000 */
[----:B------:R-:W2:Y:S01]  /*5f40*/  I2F.RP R26, R16 ;  /* 0x00000010001a7306 */ /* 0x000ea20000209400 */
[----:B-1----:R-:W-:Y:S02]  /*5f50*/  IMAD.MOV R15, RZ, RZ, -R25 ;  /* 0x000000ffff0f7224 */ /* 0x002fe400078e0a19 */
[----:B------:R-:W-:-:S02]  /*5f60*/  IMAD.MOV.U32 R24, RZ, RZ, RZ ;  /* 0x000000ffff187224 */ /* 0x000fc400078e00ff */
[----:B------:R-:W-:-:S04]  /*5f70*/  IMAD R15, R15, R18, RZ ;  /* 0x000000120f0f7224 */ /* 0x000fc800078e02ff */
[----:B------:R-:W-:Y:S02]  /*5f80*/  IMAD.HI.U32 R15, R25, R15, R24 ;  /* 0x0000000f190f7227 */ /* 0x000fe400078e0018 */
[----:B--2---:R-:W1:Y:S04]  /*5f90*/  MUFU.RCP R24, R26 ;  /* 0x0000001a00187308 */ /* 0x004e680000001000 */
[----:B------:R-:W-:-:S04]  /*5fa0*/  IMAD.HI.U32 R15, R15, R13, RZ ;  /* 0x0000000d0f0f7227 */ /* 0x000fc800078e00ff */
[----:B------:R-:W-:Y:S01]  /*5fb0*/  IMAD R21, R15, R12, R13 ;  /* 0x0000000c0f157224 */ /* 0x000fe200078e020d */
[----:B------:R-:W-:-:S04]  /*5fc0*/  IABS R13, R19 ;  /* 0x00000013000d7213 */ /* 0x000fc80000000000 */
[----:B------:R-:W-:Y:S01]  /*5fd0*/  ISETP.GT.U32.AND P0, PT, R18, R21, PT ;  /* 0x000000151200720c */ /* 0x000fe20003f04070 */
[----:B-1----:R-:W-:-:S04]  /*5fe0*/  VIADD R24, R24, 0xffffffe ;  /* 0x0ffffffe18187836 */ /* 0x002fc80000000000 */
[----:B------:R-:W1:Y:S08]  /*5ff0*/  F2I.FTZ.U32.TRUNC.NTZ R25, R24 ;  /* 0x0000001800197305 */ /* 0x000e70000021f000 */
[----:B------:R-:W-:Y:S02]  /*6000*/  @!P0 IMAD.IADD R21, R21, 0x1, -R18 ;  /* 0x0000000115158824 */ /* 0x000fe400078e0a12 */
[----:B-1----:R-:W-:-:S02]  /*6010*/  IMAD.MOV R12, RZ, RZ, -R25 ;  /* 0x000000ffff0c7224 */ /* 0x002fc400078e0a19 */
        /* <DEDUP_REMOVED lines=21> */
[----:B------:R-:W-:-:S05]  /*6170*/  @!P0 LOP3.LUT R13, RZ, UR26, RZ, 0x33, !PT ;  /* 0x0000001aff0d8c12 */ /* 0x000fca000f8e33ff */
[----:B------:R-:W-:-:S05]  /*6180*/  IMAD.IADD R13, R19, 0x1, -R13 ;  /* 0x00000001130d7824 */ /* 0x000fca00078e0a0d */
[CC--:B------:R-:W-:Y:S01]  /*6190*/  SEL R12, R13.reuse, R18.reuse, !P6 ;  /* 0x000000120d0c7207 */ /* 0x0c0fe20007000000 */
[----:B------:R-:W-:-:S03]  /*61a0*/  IMAD R18, R13, R18, RZ ;  /* 0x000000120d127224 */ /* 0x000fc600078e02ff */
[----:B------:R-:W-:Y:S02]  /*61b0*/  SHF.R.S32.HI R13, RZ, 0x1f, R12 ;  /* 0x0000001fff0d7819 */ /* 0x000fe4000001140c */
[----:B------:R-:W-:Y:S02]  /*61c0*/  SHF.R.S32.HI R15, RZ, 0x1f, R18 ;  /* 0x0000001fff0f7819 */ /* 0x000fe40000011412 */
.L_x_64:
[----:B------:R-:W-:Y:S05]  /*61d0*/  BSYNC.RECONVERGENT B0 ;  /* 0x0000000000007941 */ /* 0x000fea0003800200 */
.L_x_63:
[----:B------:R-:W2:Y:S01]  /*61e0*/  SHFL.UP PT, R19, R18, 0x1, RZ ;  /* 0x0420000012137989 */ /* 0x000ea200000e00ff */
[----:B------:R-:W-:Y:S02]  /*61f0*/  R2UR UR41, R10 ;  /* 0x000000000a2972ca */ /* 0x000fe400000e0000 */
[----:B------:R-:W-:Y:S01]  /*6200*/  R2UR UR40, R14 ;  /* 0x000000000e2872ca */ /* 0x000fe200000e0000 */
[----:B------:R-:W3:Y:S01]  /*6210*/  SHFL.UP PT, R16, R15, 0x1, RZ ;  /* 0x042000000f107989 */ /* 0x000ee200000e00ff */
[----:B--2---:R-:W-:Y:S02]  /*6220*/  SEL R19, R19, RZ, P5 ;  /* 0x000000ff13137207 */ /* 0x004fe40002800000 */
[----:B---3--:R-:W-:Y:S02]  /*6230*/  SEL R16, R16, RZ, P5 ;  /* 0x000000ff10107207 */ /* 0x008fe40002800000 */
[----:B------:R-:W-:-:S05]  /*6240*/  IADD3 R19, P0, PT, R19, R18, RZ ;  /* 0x0000001213137210 */ /* 0x000fca0007f1e0ff */
[----:B------:R-:W-:Y:S01]  /*6250*/  IMAD.X R16, R16, 0x1, R15, P0 ;  /* 0x0000000110107824 */ /* 0x000fe200000e060f */
[----:B-1----:R-:W1:Y:S04]  /*6260*/  SHFL.UP PT, R20, R19, 0x2, RZ ;  /* 0x0440000013147989 */ /* 0x002e6800000e00ff */
        /* <DEDUP_REMOVED lines=16> */
[----:B------:R-:W-:Y:S02]  /*6370*/  IMAD.X R20, R19, 0x1, R22, P0 ;  /* 0x0000000113147824 */ /* 0x000fe400000e0616 */
[----:B------:R-:W1:Y:S04]  /*6380*/  SHFL.UP PT, R19, R24, 0x10, RZ ;  /* 0x0600000018137989 */ /* 0x000e6800000e00ff */
[----:B------:R-:W2:Y:S01]  /*6390*/  SHFL.UP PT, R21, R20, 0x10, RZ ;  /* 0x0600000014157989 */ /* 0x000ea200000e00ff */
[----:B-1----:R-:W-:Y:S02]  /*63a0*/  SEL R19, R19, RZ, P3 ;  /* 0x000000ff13137207 */ /* 0x002fe40001800000 */
[----:B--2---:R-:W-:Y:S02]  /*63b0*/  SEL R21, R21, RZ, P3 ;  /* 0x000000ff15157207 */ /* 0x004fe40001800000 */
[----:B------:R-:W-:-:S05]  /*63c0*/  IADD3 R19, P0, PT, R19, R24, RZ ;  /* 0x0000001813137210 */ /* 0x000fca0007f1e0ff */
        /* <DEDUP_REMOVED lines=8> */
[----:B------:R-:W-:Y:S05]  /*6450*/  @!P0 BRA `(.L_x_65) ;  /* 0xfffffff400cc8947 */ /* 0x000fea000383ffff */
.L_x_62:
        /* <DEDUP_REMOVED lines=9> */
[----:B------:R-:W-:-:S03]  /*64f0*/  IADD3 R10, P1, P0, R19, UR41, -R18 ;  /* 0x00000029130a7c10 */ /* 0x000fc6000f83e812 */
[----:B------:R-:W-:Y:S01]  /*6500*/  SHFL.IDX PT, R18, R18, R25, 0x1f ;  /* 0x00001f1912127589 */ /* 0x000fe200000e0000 */
[----:B------:R-:W-:-:S03]  /*6510*/  IADD3.X R14, PT, PT, R16, UR40, ~R15, P1, P0 ;  /* 0x00000028100e7c10 */ /* 0x000fc60008fe0c0f */
[----:B------:R-:W2:Y:S04]  /*6520*/  SHFL.IDX PT, R10, R10, R25, 0x1f ;  /* 0x00001f190a0a7589 */ /* 0x000ea800000e0000 */
[----:B------:R-:W3:Y:S04]  /*6530*/  SHFL.IDX PT, R14, R14, R25, 0x1f ;  /* 0x00001f190e0e7589 */ /* 0x000ee800000e0000 */
[----:B------:R1:W4:Y:S04]  /*6540*/  SHFL.IDX PT, R15, R15, R25, 0x1f ;  /* 0x00001f190f0f7589 */ /* 0x00032800000e0000 */
[----:B------:R1:W1:Y:S04]  /*6550*/  SHFL.IDX PT, R13, R13, R25, 0x1f ;  /* 0x00001f190d0d7589 */ /* 0x00026800000e0000 */
[----:B------:R1:W1:Y:S01]  /*6560*/  SHFL.IDX PT, R12, R12, R25, 0x1f ;  /* 0x00001f190c0c7589 */ /* 0x00026200000e0000 */
[----:B--2---:R-:W-:-:S02]  /*6570*/  R2UR UR41, R10 ;  /* 0x000000000a2972ca */ /* 0x004fc400000e0000 */
[----:B---3--:R-:W-:Y:S01]  /*6580*/  R2UR UR40, R14 ;  /* 0x000000000e2872ca */ /* 0x008fe200000e0000 */
[----:B------:R-:W-:-:S14]  /*6590*/  IMAD.MOV.U32 R14, RZ, RZ, R18 ;  /* 0x000000ffff0e7224 */ /* 0x000fdc00078e0012 */
.L_x_59:
[----:B------:R-:W2:Y:S01]  /*65a0*/  LDCU UR4, c[0x0][0xbe8] ;  /* 0x00017d00ff0477ac */ /* 0x000ea20008000800 */
[----:B------:R-:W-:Y:S01]  /*65b0*/  IMAD.MOV.U32 R18, RZ, RZ, -0x1 ;  /* 0xffffffffff127424 */ /* 0x000fe200078e00ff */
[----:B------:R-:W-:Y:S02]  /*65c0*/  MOV R10, 0xffffffff ;  /* 0xffffffff000a7802 */ /* 0x000fe40000000f00 */
[----:B--2---:R-:W-:-:S13]  /*65d0*/  ISETP.GE.AND P0, PT, R21, UR4, PT ;  /* 0x0000000415007c0c */ /* 0x004fda000bf06270 */
[----:B------:R-:W-:Y:S05]  /*65e0*/  @P0 BRA `(.L_x_58) ;  /* 0x0000000000f00947 */ /* 0x000fea0003800000 */
[----:B------:R-:W2:Y:S01]  /*65f0*/  LDCU UR9, c[0x0][0xb98] ;  /* 0x00017300ff0977ac */ /* 0x000ea20008000800 */
[----:B------:R-:W1:Y:S01]  /*6600*/  LDCU UR7, c[0x0][0xb88] ;  /* 0x00017100ff0777ac */ /* 0x000e620008000800 */
[----:B------:R-:W3:Y:S01]  /*6610*/  LDCU UR5, c[0x0][0xbdc] ;  /* 0x00017b80ff0577ac */ /* 0x000ee20008000800 */
[----:B------:R-:W-:-:S04]  /*6620*/  UIADD3 UR11, UP0, UPT, -UR41, UR24, URZ ;  /* 0x00000018290b7290 */ /* 0x000fc8000ff1e1ff */
[----:B------:R-:W-:-:S04]  /*6630*/  UIADD3.X UR10, UPT, UPT, ~UR40, UR17, URZ, UP0, !UPT ;  /* 0x00000011280a7290 */ /* 0x000fc800087fe5ff */
[----:B--2---:R-:W-:Y:S01]  /*6640*/  USHF.R.U32.HI UR8, URZ, UR9, UR10 ;  /* 0x00000009ff087299 */ /* 0x004fe2000801160a */
[--C-:B-1----:R-:W-:Y:S01]  /*6650*/  SHF.R.U32.HI R3, RZ, UR7, R13.reuse ;  /* 0x00000007ff037c19 */ /* 0x102fe2000801160d */
[----:B------:R-:W-:Y:S01]  /*6660*/  USHF.R.U64 UR11, UR11, UR9, UR10 ;  /* 0x000000090b0b7299 */ /* 0x000fe2000800120a */
[----:B------:R-:W-:Y:S01]  /*6670*/  SHF.R.U64 R16, R12, UR7, R13 ;  /* 0x000000070c107c19 */ /* 0x000fe2000800120d */
[----:B------:R-:W-:Y:S02]  /*6680*/  USHF.R.U32.HI UR6, URZ, UR7, UR8 ;  /* 0x00000007ff067299 */ /* 0x000fe40008011608 */
[----:B------:R-:W-:Y:S02]  /*6690*/  USHF.R.U64 UR8, UR11, UR7, UR8 ;  /* 0x000000070b087299 */ /* 0x000fe40008001208 */
[----:B---3--:R-:W-:Y:S02]  /*66a0*/  USHF.R.U32.HI UR4, URZ, UR5, UR6 ;  /* 0x00000005ff047299 */ /* 0x008fe40008011606 */
[----:B------:R-:W-:-:S04]  /*66b0*/  USHF.R.U64 UR5, UR8, UR5, UR6 ;  /* 0x0000000508057299 */ /* 0x000fc80008001206 */
[----:B------:R-:W-:-:S04]  /*66c0*/  LOP3.LUT R2, R3, UR4, RZ, 0xfc, !PT ;  /* 0x0000000403027c12 */ /* 0x000fc8000f8efcff */
[----:B------:R-:W-:-:S13]  /*66d0*/  ISETP.NE.U32.AND P0, PT, R2, RZ, PT ;  /* 0x000000ff0200720c */ /* 0x000fda0003f05070 */
[----:B------:R-:W-:Y:S05]  /*66e0*/  @P0 BRA `(.L_x_66) ;  /* 0x0000000000540947 */ /* 0x000fea0003800000 */
[----:B------:R-:W1:Y:S01]  /*66f0*/  I2F.U32.RP R18, R16 ;  /* 0x0000001000127306 */ /* 0x000e620000209000 */
[----:B------:R-:W-:-:S07]  /*6700*/  ISETP.NE.U32.AND P1, PT, R16, RZ, PT ;  /* 0x000000ff1000720c */ /* 0x000fce0003f25070 */
[----:B-1----:R-:W1:Y:S02]  /*6710*/  MUFU.RCP R10, R18 ;  /* 0x00000012000a7308 */ /* 0x002e640000001000 */
[----:B-1----:R-:W-:-:S06]  /*6720*/  IADD3 R10, PT, PT, R10, 0xffffffe, RZ ;  /* 0x0ffffffe0a0a7810 */ /* 0x002fcc0007ffe0ff */
[----:B------:R1:W2:Y:S02]  /*6730*/  F2I.FTZ.U32.TRUNC.NTZ R11, R10 ;  /* 0x0000000a000b7305 */ /* 0x0002a4000021f000 */
[----:B-1----:R-:W-:Y:S02]  /*6740*/  HFMA2 R10, -RZ, RZ, 0, 0 ;  /* 0x00000000ff0a7431 */ /* 0x002fe400000001ff */
[----:B--2---:R-:W-:-:S04]  /*6750*/  IMAD.MOV R2, RZ, RZ, -R11 ;  /* 0x000000ffff027224 */ /* 0x004fc800078e0a0b */
[----:B------:R-:W-:-:S04]  /*6760*/  IMAD R2, R2, R16, RZ ;  /* 0x0000001002027224 */ /* 0x000fc800078e02ff */
[----:B------:R-:W-:-:S06]  /*6770*/  IMAD.HI.U32 R2, R11, R2, R10 ;  /* 0x000000020b027227 */ /* 0x000fcc00078e000a */
[----:B------:R-:W-:-:S04]  /*6780*/  IMAD.HI.U32 R20, R2, UR5, RZ ;  /* 0x0000000502147c27 */ /* 0x000fc8000f8e00ff */
[----:B------:R-:W-:-:S04]  /*6790*/  IMAD.MOV R3, RZ, RZ, -R20 ;  /* 0x000000ffff037224 */ /* 0x000fc800078e0a14 */
[----:B------:R-:W-:-:S05]  /*67a0*/  IMAD R3, R16, R3, UR5 ;  /* 0x0000000510037e24 */ /* 0x000fca000f8e0203 */
[----:B------:R-:W-:-:S13]  /*67b0*/  ISETP.GE.U32.AND P0, PT, R3, R16, PT ;  /* 0x000000100300720c */ /* 0x000fda0003f06070 */
[----:B------:R-:W-:Y:S01]  /*67c0*/  @P0 IADD3 R3, PT, PT, R3, -R16, RZ ;  /* 0x8000001003030210 */ /* 0x000fe20007ffe0ff */
[----:B------:R-:W-:-:S03]  /*67d0*/  @P0 VIADD R20, R20, 0x1 ;  /* 0x0000000114140836 */ /* 0x000fc60000000000 */
[----:B------:R-:W-:-:S13]  /*67e0*/  ISETP.GE.U32.AND P2, PT, R3, R16, PT ;  /* 0x000000100300720c */ /* 0x000fda0003f46070 */
[----:B------:R-:W-:Y:S02]  /*67f0*/  @P2 IADD3 R20, PT, PT, R20, 0x1, RZ ;  /* 0x0000000114142810 */ /* 0x000fe40007ffe0ff */
[----:B------:R-:W-:-:S04]  /*6800*/  @!P1 LOP3.LUT R20, RZ, R16, RZ, 0x33, !PT ;  /* 0x00000010ff149212 */ /* 0x000fc800078e33ff */
[----:B------:R-:W-:-:S05]  /*6810*/  IADD3 R19, PT, PT, -R20, RZ, RZ ;  /* 0x000000ff14137210 */ /* 0x000fca0007ffe1ff */
[----:B------:R-:W-:Y:S01]  /*6820*/  IMAD R19, R16, R19, UR5 ;  /* 0x0000000510137e24 */ /* 0x000fe2000f8e0213 */
[----:B------:R-:W-:Y:S06]  /*6830*/  BRA `(.L_x_67) ;  /* 0x0000000000187947 */ /* 0x000fec0003800000 */
.L_x_66:
[----:B------:R-:W-:Y:S01]  /*6840*/  IMAD.U32 R19, RZ, RZ, UR5 ;  /* 0x00000005ff137e24 */ /* 0x000fe2000f8e00ff */
[----:B------:R-:W-:Y:S02]  /*6850*/  MOV R18, UR4 ;  /* 0x0000000400127c02 */ /* 0x000fe40008000f00 */
[----:B------:R-:W-:Y:S02]  /*6860*/  MOV R2, 0x6880 ;  /* 0x0000688000027802 */ /* 0x000fe40000000f00 */
[----:B----45:R-:W-:Y:S05]  /*6870*/  CALL.REL.NOINC `(.L_x_68) ;  /* 0x000000c400ac7944 */ /* 0x030fea0003c00000 */
[----:B------:R-:W-:-:S05]  /*6880*/  IADD3 R19, PT, PT, -R20, RZ, RZ ;  /* 0x000000ff14137210 */ /* 0x000fca0007ffe1ff */
[----:B------:R-:W-:-:S07]  /*6890*/  IMAD R19, R16, R19, UR5 ;  /* 0x0000000510137e24 */ /* 0x000fce000f8e0213 */
.L_x_67:
[----:B------:R-:W1:Y:S01]  /*68a0*/  LDC R11, c[0x0][0xbdc] ;  /* 0x0002f700ff0b7b82 */ /* 0x000e620000000800 */
[----:B------:R-:W-:Y:S01]  /*68b0*/  ULOP3.LUT UR8, UR8, UR12, URZ, 0xc0, !UPT ;  /* 0x0000000c08087292 */ /* 0x000fe2000f8ec0ff */
[----:B------:R-:W-:Y:S01]  /*68c0*/  PLOP3.LUT P1, PT, PT, PT, PT, 0x8, 0x80 ;  /* 0x000000000080781c */ /* 0x000fe20003f2e170 */
[----:B------:R-:W-:-:S05]  /*68d0*/  ULOP3.LUT UR11, UR19, UR11, URZ, 0xc0, !UPT ;  /* 0x0000000b130b7292 */ /* 0x000fca000f8ec0ff */
[----:B------:R-:W2:Y:S08]  /*68e0*/  LDC R2, c[0x0][0xb80] ;  /* 0x0002e000ff027b82 */ /* 0x000eb00000000800 */
[----:B------:R-:W3:Y:S08]  /*68f0*/  LDC R3, c[0x0][0xb90] ;  /* 0x0002e400ff037b82 */ /* 0x000ef00000000800 */
[----:B------:R-:W4:Y:S01]  /*6900*/  LDC R10, c[0x0][0xbe0] ;  /* 0x0002f800ff0a7b82 */ /* 0x000f220000000800 */
[----:B-1----:R-:W-:-:S05]  /*6910*/  SHF.L.U32 R11, R20, R11, RZ ;  /* 0x0000000b140b7219 */ /* 0x002fca00000006ff */
[----:B------:R-:W-:Y:S01]  /*6920*/  VIADD R16, R11, UR8 ;  /* 0x000000080b107c36 */ /* 0x000fe20008000000 */
[----:B------:R-:W-:Y:S01]  /*6930*/  P2R R11, PR, RZ, 0x2 ;  /* 0x00000002ff0b7803 */ /* 0x000fe20000000000 */
[----:B--2---:R-:W-:Y:S02]  /*6940*/  IMAD R19, R19, R2, UR11 ;  /* 0x0000000b13137e24 */ /* 0x004fe4000f8e0202 */
[----:B---3--:R-:W-:Y:S02]  /*6950*/  IMAD R16, R16, R3, UR32 ;  /* 0x0000002010107e24 */ /* 0x008fe4000f8e0203 */
[----:B------:R-:W-:Y:S01]  /*6960*/  IMAD.MOV.U32 R3, RZ, RZ, 0x1 ;  /* 0x00000001ff037424 */ /* 0x000fe200078e00ff */
[----:B----4-:R-:W-:Y:S01]  /*6970*/  ISETP.NE.AND P0, PT, R10, 0x1, PT ;  /* 0x000000010a00780c */ /* 0x010fe20003f05270 */
[----:B------:R-:W-:-:S03]  /*6980*/  IMAD.MOV.U32 R10, RZ, RZ, R21 ;  /* 0x000000ffff0a7224 */ /* 0x000fc600078e0015 */
[----:B------:R-:W-:Y:S02]  /*6990*/  SEL R2, R16, R19, !P0 ;  /* 0x0000001310027207 */ /* 0x000fe40004000000 */
[----:B------:R-:W-:Y:S02]  /*69a0*/  SEL R18, R19, R16, !P0 ;  /* 0x0000001013127207 */ /* 0x000fe40004000000 */
.L_x_58:
[----:B------:R-:W-:-:S09]  /*69b0*/  UISETP.NE.AND UP0, UPT, UR37, 0x1, UPT ;  /* 0x000000012500788c */ /* 0x000fd2000bf05270 */
[----:B------:R-:W-:Y:S05]  /*69c0*/  BRA.U !UP0, `(.L_x_69) ;  /* 0x0000000108047547 */ /* 0x000fea000b800000 */
[----:B------:R-:W-:Y:S05]  /*69d0*/  BPT.TRAP 0x1 ;  /* 0x000000040000795c */ /* 0x000fea0000300000 */
.L_x_69:
[----:B------:R-:W2:Y:S01]  /*69e0*/  S2UR UR4, SR_CgaCtaId ;  /* 0x00000000000479c3 */ /* 0x000ea20000008800 */
[----:B------:R-:W-:Y:S01]  /*69f0*/  UMOV UR5, 0x400 ;  /* 0x0000040000057882 */ /* 0x000fe20000000000 */
[----:B------:R-:W-:Y:S01]  /*6a00*/  SHF.L.U32 R16, R0, 0x1f, RZ ;  /* 0x0000001f00107819 */ /* 0x000fe200000006ff */
[----:B------:R-:W-:Y:S01]  /*6a10*/  VIADD R19, R9, 0x1 ;  /* 0x0000000109137836 */ /* 0x000fe20000000000 */
[----:B------:R-:W-:Y:S01]  /*6a20*/  ISETP.NE.AND P1, PT, R17, R10, PT ;  /* 0x0000000a1100720c */ /* 0x000fe20003f25270 */
[----:B--2---:R-:W-:-:S04]  /*6a30*/  ULEA UR4, UR4, UR5, 0x18 ;  /* 0x0000000504047291 */ /* 0x004fc8000f8ec0ff */
[----:B------:R-:W-:-:S09]  /*6a40*/  ULEA UR4, UR20, UR4, 0x3 ;  /* 0x0000000414047291 */ /* 0x000fd2000f8e18ff */
[----:B------:R-:W2:Y:S02]  /*6a50*/  SYNCS.PHASECHK.TRANS64.TRYWAIT P0, [UR4+0x100], R16 ;  /* 0x00010010ff0075a7 */ /* 0x000ea40008001104 */
[----:B--2---:R-:W-:Y:S05]  /*6a60*/  @!P0 BRA `(.L_x_70) ;  /* 0x000000b400208947 */ /* 0x004fea0003800000 */
.L_x_259:
[----:B------:R-:W-:Y:S01]  /*6a70*/  ELECT P0, URZ, PT ;  /* 0x0000000000ff782f */ /* 0x000fe20003800000 */
[----:B------:R-:W-:Y:S01]  /*6a80*/  @!P1 IMAD.MOV R19, RZ, RZ, R9 ;  /* 0x000000ffff139224 */ /* 0x000fe200078e0209 */
[----:B------:R-:W-:Y:S01]  /*6a90*/  BSSY.RECONVERGENT B0, `(.L_x_71) ;  /* 0x0000017000007945 */ /* 0x000fe20003800200 */
[----:B------:R-:W-:-:S03]  /*6aa0*/  ISETP.NE.AND P2, PT, R11, RZ, PT ;  /* 0x000000ff0b00720c */ /* 0x000fc60003f45270 */
[----:B------:R-:W-:-:S07]  /*6ab0*/  PRMT R9, R19, 0x7610, R9 ;  /* 0x0000761013097816 */ /* 0x000fce0000000009 */
[----:B------:R-:W-:Y:S05]  /*6ac0*/  @!P0 BRA `(.L_x_72) ;  /* 0x00000000004c8947 */ /* 0x000fea0003800000 */
[----:B------:R-:W-:Y:S01]  /*6ad0*/  PLOP3.LUT P0, PT, P1, P2, PT, 0x20, 0x2 ;  /* 0x000000000002781c */ /* 0x000fe20000f04470 */
[----:B------:R-:W-:Y:S01]  /*6ae0*/  UIMAD UR5, UR20, 0x14, UR36 ;  /* 0x00000014140578a4 */ /* 0x000fe2000f8e0224 */
[----:B------:R-:W-:Y:S02]  /*6af0*/  SEL R11, R9, RZ, !P2 ;  /* 0x000000ff090b7207 */ /* 0x000fe40005000000 */
[----:B--2---:R-:W-:-:S04]  /*6b00*/  SEL R16, RZ, 0x1, !P0 ;  /* 0x00000001ff107807 */ /* 0x004fc80004000000 */
[----:B------:R-:W-:Y:S02]  /*6b10*/  PRMT R11, R16, 0x5410, R11 ;  /* 0x00005410100b7816 */ /* 0x000fe4000000000b */
[----:B------:R2:W-:Y:S04]  /*6b20*/  STS [UR5], R2 ;  /* 0x00000002ff007988 */ /* 0x0005e80008000805 */
[----:B------:R2:W-:Y:S04]  /*6b30*/  STS [UR5+0x4], R18 ;  /* 0x00000412ff007988 */ /* 0x0005e80008000805 */
[----:B------:R2:W-:Y:S04]  /*6b40*/  STS [UR5+0xc], R3 ;  /* 0x00000c03ff007988 */ /* 0x0005e80008000805 */
[----:B------:R2:W-:Y:S04]  /*6b50*/  STS [UR5+0x10], R11 ;  /* 0x0000100bff007988 */ /* 0x0005e80008000805 */
[----:B------:R2:W-:Y:S01]  /*6b60*/  STS [UR5+0x8], R10 ;  /* 0x0000080aff007988 */ /* 0x0005e20008000805 */
[----:B------:R-:W-:Y:S01]  /*6b70*/  @!PT LDS RZ, [RZ] ;  /* 0x00000000fffff984 */ /* 0x000fe20000000800 */
[----:B------:R-:W-:Y:S01]  /*6b80*/  @!PT LDS RZ, [RZ] ;  /* 0x00000000fffff984 */ /* 0x000fe20000000800 */
[----:B------:R-:W-:Y:S01]  /*6b90*/  @!PT LDS RZ, [RZ] ;  /* 0x00000000fffff984 */ /* 0x000fe20000000800 */
[----:B------:R-:W-:Y:S01]  /*6ba0*/  @!PT LDS RZ, [RZ] ;  /* 0x00000000fffff984 */ /* 0x000fe20000000800 */
[----:B------:R3:W-:Y:S06]  /*6bb0*/  MEMBAR.ALL.CTA ;  /* 0x0000000000007992 */ /* 0x0007ec0000008000 */
[----:B---3--:R-:W3:Y:S01]  /*6bc0*/  FENCE.VIEW.ASYNC.S ;  /* 0x00000000000073c6 */ /* 0x008ee20000000000 */
[----:B------:R-:W-:Y:S05]  /*6bd0*/  BRA.U !UP0, `(.L_x_73) ;  /* 0x0000000108047547 */ /* 0x000fea000b800000 */
[----:B------:R-:W-:Y:S05]  /*6be0*/  BPT.TRAP 0x1 ;  /* 0x000000040000795c */ /* 0x000fea0000300000 */
.L_x_73:
[----:B---3--:R-:W-:Y:S01]  /*6bf0*/  SYNCS.ARRIVE.TRANS64.A1T0 RZ, [UR4+0xc0], RZ ;  /* 0x0000c0ffffff79a7 */ /* 0x008fe20008100004 */
.L_x_72:
[----:B------:R-:W-:Y:S05]  /*6c00*/  BSYNC.RECONVERGENT B0 ;  /* 0x0000000000007941 */ /* 0x000fea0003800200 */
.L_x_71:
[----:B------:R-:W-:Y:S01]  /*6c10*/  UIADD3 UR20, UPT, UPT, UR20, 0x1, URZ ;  /* 0x0000000114147890 */ /* 0x000fe2000fffe0ff */
[----:B--2---:R-:W-:-:S03]  /*6c20*/  MOV R17, R10 ;  /* 0x0000000a00117202 */ /* 0x004fc60000000f00 */
[----:B------:R-:W-:-:S04]  /*6c30*/  UISETP.NE.AND UP0, UPT, UR20, 0x8, UPT ;  /* 0x000000081400788c */ /* 0x000fc8000bf05270 */
[----:B------:R-:W-:Y:S02]  /*6c40*/  USEL UR4, URZ, 0x1, UP0 ;  /* 0x00000001ff047887 */ /* 0x000fe40008000000 */
[----:B------:R-:W-:-:S04]  /*6c50*/  USEL UR20, UR20, URZ, UP0 ;  /* 0x000000ff14147287 */ /* 0x000fc80008000000 */
[----:B------:R-:W-:Y:S01]  /*6c60*/  LOP3.LUT R0, R0, UR4, RZ, 0x3c, !PT ;  /* 0x0000000400007c12 */ /* 0x000fe2000f8e3cff */
[----:B------:R-:W-:Y:S07]  /*6c70*/  @!P2 BRA `(.L_x_74) ;  /* 0xffffffe40008a947 */ /* 0x000fee000383ffff */
[----:B------:R-:W-:Y:S01]  /*6c80*/  HFMA2 R9, -RZ, RZ, 0, 0 ;  /* 0x00000000ff097431 */ /* 0x000fe200000001ff */
[----:B------:R-:W-:Y:S02]  /*6c90*/  PRMT R11, RZ, 0x7610, R11 ;  /* 0x00007610ff0b7816 */ /* 0x000fe4000000000b */
.L_x_90:
[----:B--2---:R-:W2:Y:S01]  /*6ca0*/  LDC.64 R2, c[0x0][0xbd0] ;  /* 0x0002f400ff027b82 */ /* 0x004ea20000000a00 */
[----:B------:R-:W-:Y:S01]  /*6cb0*/  UIADD3 UR24, UP0, UPT, UR24, UR30, URZ ;  /* 0x0000001e18187290 */ /* 0x000fe2000ff1e0ff */
[----:B------:R-:W-:Y:S01]  /*6cc0*/  ISETP.NE.AND P1, PT, RZ, UR16, PT ;  /* 0x00000010ff007c0c */ /* 0x000fe2000bf25270 */
[----:B------:R-:W-:Y:S01]  /*6cd0*/  IMAD.MOV.U32 R23, RZ, RZ, RZ ;  /* 0x000000ffff177224 */ /* 0x000fe200078e00ff */
[----:B------:R-:W-:Y:S01]  /*6ce0*/  PLOP3.LUT P2, PT, PT, PT, PT, 0x80, 0x8 ;  /* 0x000000000008781c */ /* 0x000fe20003f4f070 */
[----:B------:R-:W-:Y:S01]  /*6cf0*/  UIADD3.X UR17, UPT, UPT, UR17, UR25, URZ, UP0, !UPT ;  /* 0x0000001911117290 */ /* 0x000fe200087fe4ff */
[----:B------:R-:W-:Y:S02]  /*6d00*/  IMAD.MOV.U32 R22, RZ, RZ, -0x1 ;  /* 0xffffffffff167424 */ /* 0x000fe400078e00ff */
[----:B------:R-:W-:Y:S01]  /*6d10*/  P2R R24, PR, RZ, 0x4 ;  /* 0x00000004ff187803 */ /* 0x000fe20000000000 */
[----:B------:R-:W-:Y:S01]  /*6d20*/  IMAD.MOV.U32 R16, RZ, RZ, -0x1 ;  /* 0xffffffffff107424 */ /* 0x000fe200078e00ff */
[----:B--2---:R-:W-:Y:S01]  /*6d30*/  ISETP.LE.U32.AND P0, PT, R2, UR24, PT ;  /* 0x0000001802007c0c */ /* 0x004fe2000bf03070 */
[----:B------:R-:W-:-:S05]  /*6d40*/  IMAD.U32 R2, RZ, RZ, UR17 ;  /* 0x00000011ff027e24 */ /* 0x000fca000f8e00ff */
[----:B------:R-:W-:Y:S01]  /*6d50*/  ISETP.GE.U32.AND.EX P0, PT, R2, R3, PT, P0 ;  /* 0x000000030200720c */ /* 0x000fe20003f06100 */
[----:B------:R-:W-:-:S12]  /*6d60*/  IMAD.MOV.U32 R3, RZ, RZ, -0x1 ;  /* 0xffffffffff037424 */ /* 0x000fd800078e00ff */
[----:B------:R-:W-:Y:S05]  /*6d70*/  @P0 BRA P1, `(.L_x_75) ;  /* 0x0000001800080947 */ /* 0x000fea0000800000 */
[----:B------:R-:W-:Y:S01]  /*6d80*/  IADD3 R3, P1, PT, R14, UR41, RZ ;  /* 0x000000290e037c10 */ /* 0x000fe2000ff3e0ff */
[----:B------:R-:W-:-:S03]  /*6d90*/  IMAD.U32 R2, RZ, RZ, UR17 ;  /* 0x00000011ff027e24 */ /* 0x000fc6000f8e00ff */
[----:B------:R-:W-:Y:S02]  /*6da0*/  ISETP.LE.U32.AND P0, PT, R3, UR24, PT ;  /* 0x0000001803007c0c */ /* 0x000fe4000bf03070 */
[----:B----4-:R-:W-:-:S04]  /*6db0*/  IADD3.X R3, PT, PT, R15, UR40, RZ, P1, !PT ;  /* 0x000000280f037c10 */ /* 0x010fc80008ffe4ff */
[----:B------:R-:W-:-:S13]  /*6dc0*/  ISETP.GE.U32.AND.EX P0, PT, R2, R3, PT, P0 ;  /* 0x000000030200720c */ /* 0x000fda0003f06100 */
[----:B------:R-:W-:Y:S05]  /*6dd0*/  @!P0 BRA `(.L_x_76) ;  /* 0x0000001000e88947 */ /* 0x000fea0003800000 */
[----:B------:R-:W2:Y:S01]  /*6de0*/  LDCU UR21, c[0x0][0xbe8] ;  /* 0x00017d00ff1577ac */ /* 0x000ea20008000800 */
[----:B------:R-:W-:Y:S01]  /*6df0*/  IMAD.IADD R21, R8, 0x1, R21 ;  /* 0x0000000108157824 */ /* 0x000fe200078e0215 */
[----:B-----5:R-:W-:Y:S01]  /*6e00*/  MOV R16, R6 ;  /* 0x0000000600107202 */ /* 0x020fe20000000f00 */
[----:B------:R-:W-:Y:S02]  /*6e10*/  IMAD.MOV.U32 R15, RZ, RZ, R7 ;  /* 0x000000ffff0f7224 */ /* 0x000fe400078e0007 */
[----:B------:R-:W-:-:S05]  /*6e20*/  VIADD R2, R21, 0x20 ;  /* 0x0000002015027836 */ /* 0x000fca0000000000 */
[----:B--2---:R-:W-:-:S13]  /*6e30*/  ISETP.GE.AND P0, PT, R2, UR21, PT ;  /* 0x0000001502007c0c */ /* 0x004fda000bf06270 */
[----:B------:R-:W2:Y:S01]  /*6e40*/  @!P0 LDC.64 R2, c[0x0][0xbf0] ;  /* 0x0002fc00ff028b82 */ /* 0x000ea20000000a00 */
[----:B------:R-:W-:Y:S01]  /*6e50*/  BSSY.RECONVERGENT B0, `(.L_x_77) ;  /* 0x0000061000007945 */ /* 0x000fe20003800200 */
[----:B------:R-:W-:Y:S01]  /*6e60*/  HFMA2 R14, -RZ, RZ, 0, 0 ;  /* 0x00000000ff0e7431 */ /* 0x000fe200000001ff */
[----:B------:R-:W-:Y:S01]  /*6e70*/  MOV R17, 0x7fffffff ;  /* 0x7fffffff00117802 */ /* 0x000fe20000000f00 */
[----:B--2---:R-:W-:-:S05]  /*6e80*/  @!P0 IMAD.WIDE R2, R21, 0xc, R2 ;  /* 0x0000000c15028825 */ /* 0x004fca00078e0202 */
[----:B------:R2:W5:Y:S04]  /*6e90*/  @!P0 LDG.E R6, desc[UR50][R2.64+0x180] ;  /* 0x0001803202068981 */ /* 0x000568000c1e1900 */
[----:B------:R2:W5:Y:S01]  /*6ea0*/  @!P0 LDG.E R7, desc[UR50][R2.64+0x184] ;  /* 0x0001843202078981 */ /* 0x000562000c1e1900 */
[----:B------:R-:W-:-:S13]  /*6eb0*/  ISETP.GE.AND P0, PT, R21, UR21, PT ;  /* 0x0000001515007c0c */ /* 0x000fda000bf06270 */
[----:B------:R-:W-:Y:S05]  /*6ec0*/  @P0 BRA `(.L_x_78) ;  /* 0x0000000400640947 */ /* 0x000fea0003800000 */
[----:B-1----:R-:W-:Y:S01]  /*6ed0*/  IABS R12, R5 ;  /* 0x00000005000c7213 */ /* 0x002fe20000000000 */
[----:B------:R-:W1:Y:S01]  /*6ee0*/  LDCU.64 UR8, c[0x0][0xbb0] ;  /* 0x00017600ff0877ac */ /* 0x000e620008000a00 */
[----:B--2---:R-:W-:Y:S02]  /*6ef0*/  IABS R3, R4 ;  /* 0x0000000400037213 */ /* 0x004fe40000000000 */
[----:B------:R-:W2:Y:S01]  /*6f00*/  I2F.RP R26, R12 ;  /* 0x0000000c001a7306 */ /* 0x000ea20000209400 */
[----:B------:R-:W3:Y:S01]  /*6f10*/  LDCU.128 UR4, c[0x0][0xbc0] ;  /* 0x00017800ff0477ac */ /* 0x000ee20008000c00 */
[C---:B------:R-:W-:Y:S02]  /*6f20*/  IADD3 R14, P0, PT, R16.reuse, UR18, RZ ;  /* 0x00000012100e7c10 */ /* 0x040fe4000ff1e0ff */
[----:B------:R-:W-:Y:S01]  /*6f30*/  IADD3 R18, P2, PT, R15, UR14, RZ ;  /* 0x0000000e0f127c10 */ /* 0x000fe2000ff5e0ff */
[----:B------:R-:W4:Y:S01]  /*6f40*/  LDCU.64 UR10, c[0x0][0xba8] ;  /* 0x00017500ff0a77ac */ /* 0x000f220008000a00 */
[----:B------:R-:W-:-:S02]  /*6f50*/  LEA.HI.X.SX32 R13, R16, UR15, 0x1, P0 ;  /* 0x0000000f100d7c11 */ /* 0x000fc400080f0eff */
[----:B------:R-:W4:Y:S01]  /*6f60*/  I2F.RP R2, R3 ;  /* 0x0000000300027306 */ /* 0x000f220000209400 */
[----:B------:R-:W-:Y:S02]  /*6f70*/  LEA.HI.X.SX32 R17, R15, UR13, 0x1, P2 ;  /* 0x0000000d0f117c11 */ /* 0x000fe400090f0eff */
[----:B-1----:R-:W-:-:S05]  /*6f80*/  IADD3 R16, P0, PT, R14, UR9, RZ ;  /* 0x000000090e107c10 */ /* 0x002fca000ff1e0ff */
[----:B--2---:R-:W1:Y:S01]  /*6f90*/  MUFU.RCP R26, R26 ;  /* 0x0000001a001a7308 */ /* 0x004e620000001000 */
[----:B---3--:R-:W-:Y:S01]  /*6fa0*/  IADD3 R20, P1, PT, R18, UR7, RZ ;  /* 0x0000000712147c10 */ /* 0x008fe2000ff3e0ff */
[----:B------:R-:W-:Y:S02]  /*6fb0*/  IMAD.X R15, RZ, RZ, R13, P0 ;  /* 0x000000ffff0f7224 */ /* 0x000fe400000e060d */
[----:B----4-:R-:W-:-:S04]  /*6fc0*/  IMAD.WIDE.U32 R36, R16, UR10, RZ ;  /* 0x0000000a10247c25 */ /* 0x010fc8000f8e00ff */
[----:B------:R-:W2:Y:S01]  /*6fd0*/  MUFU.RCP R2, R2 ;  /* 0x0000000200027308 */ /* 0x000ea20000001000 */
[----:B------:R-:W-:Y:S02]  /*6fe0*/  IMAD.X R19, RZ, RZ, R17, P1 ;  /* 0x000000ffff137224 */ /* 0x000fe400008e0611 */
[----:B------:R-:W-:-:S04]  /*6ff0*/  IMAD.WIDE.U32 R30, R15, UR10, RZ ;  /* 0x0000000a0f1e7c25 */ /* 0x000fc8000f8e00ff */
[----:B------:R-:W-:-:S04]  /*7000*/  IMAD.WIDE.U32 R28, R19, UR4, RZ ;  /* 0x00000004131c7c25 */ /* 0x000fc8000f8e00ff */
[----:B------:R-:W-:-:S04]  /*7010*/  IMAD.WIDE.U32 R30, P1, R16, UR11, R30 ;  /* 0x0000000b101e7c25 */ /* 0x000fc8000f82001e */
[----:B-1----:R-:W-:Y:S02]  /*7020*/  VIADD R26, R26, 0xffffffe ;  /* 0x0ffffffe1a1a7836 */ /* 0x002fe40000000000 */
[C---:B------:R-:W-:Y:S02]  /*7030*/  IMAD.WIDE.U32 R28, P0, R20.reuse, UR5, R28 ;  /* 0x00000005141c7c25 */ /* 0x040fe4000f80001c */
[----:B------:R-:W1:Y:S02]  /*7040*/  F2I.FTZ.U32.TRUNC.NTZ R27, R26 ;  /* 0x0000001a001b7305 */ /* 0x000e64000021f000 */
[----:B------:R-:W-:-:S04]  /*7050*/  IMAD.WIDE.U32 R38, R20, UR4, RZ ;  /* 0x0000000414267c25 */ /* 0x000fc8000f8e00ff */
[----:B------:R-:W-:Y:S01]  /*7060*/  IMAD.X R35, RZ, RZ, RZ, P1 ;  /* 0x000000ffff237224 */ /* 0x000fe200008e06ff */
[----:B------:R-:W-:Y:S01]  /*7070*/  IADD3 RZ, P1, PT, R37, R30, RZ ;  /* 0x0000001e25ff7210 */ /* 0x000fe20007f3e0ff */
[----:B--2---:R-:W-:Y:S01]  /*7080*/  VIADD R2, R2, 0xffffffe ;  /* 0x0ffffffe02027836 */ /* 0x004fe20000000000 */
[----:B------:R-:W-:Y:S01]  /*7090*/  IADD3 RZ, P2, PT, R39, R28, RZ ;  /* 0x0000001c27ff7210 */ /* 0x000fe20007f5e0ff */
[----:B------:R-:W-:Y:S02]  /*70a0*/  IMAD.MOV.U32 R34, RZ, RZ, R31 ;  /* 0x000000ffff227224 */ /* 0x000fe400078e001f */
[----:B------:R-:W-:Y:S01]  /*70b0*/  IMAD.X R33, RZ, RZ, RZ, P0 ;  /* 0x000000ffff217224 */ /* 0x000fe200000e06ff */
[----:B------:R-:W-:Y:S01]  /*70c0*/  ISETP.NE.U32.AND P0, PT, RZ, UR10, PT ;  /* 0x0000000aff007c0c */ /* 0x000fe2000bf05070 */
[----:B------:R-:W-:Y:S02]  /*70d0*/  IMAD.MOV.U32 R32, RZ, RZ, R29 ;  /* 0x000000ffff207224 */ /* 0x000fe400078e001d */
[----:B------:R-:W2:Y:S01]  /*70e0*/  F2I.FTZ.U32.TRUNC.NTZ R29, R2 ;  /* 0x00000002001d7305 */ /* 0x000ea2000021f000 */
[----:B------:R-:W-:Y:S01]  /*70f0*/  IMAD.WIDE.U32.X R34, R15, UR11, R34, P1 ;  /* 0x0000000b0f227c25 */ /* 0x000fe200088e0422 */
[----:B------:R-:W-:-:S02]  /*7100*/  ISETP.NE.U32.AND P1, PT, RZ, UR4, PT ;  /* 0x00000004ff007c0c */ /* 0x000fc4000bf25070 */
[----:B------:R-:W-:Y:S01]  /*7110*/  ISETP.NE.AND.EX P0, PT, RZ, UR11, PT, P0 ;  /* 0x0000000bff007c0c */ /* 0x000fe2000bf05300 */
[----:B------:R-:W-:Y:S01]  /*7120*/  IMAD.WIDE.U32.X R32, R19, UR5, R32, P2 ;  /* 0x0000000513207c25 */ /* 0x000fe200090e0420 */
[----:B------:R-:W-:Y:S02]  /*7130*/  ISETP.NE.AND.EX P1, PT, RZ, UR5, PT, P1 ;  /* 0x00000005ff007c0c */ /* 0x000fe4000bf25310 */
[----:B------:R-:W-:Y:S01]  /*7140*/  SEL R14, R14, R34, !P0 ;  /* 0x000000220e0e7207 */ /* 0x000fe20004000000 */
[----:B-1----:R-:W-:Y:S01]  /*7150*/  IMAD.MOV R16, RZ, RZ, -R27 ;  /* 0x000000ffff107224 */ /* 0x002fe200078e0a1b */
[----:B------:R-:W-:Y:S01]  /*7160*/  SEL R13, R13, R35, !P0 ;  /* 0x000000230d0d7207 */ /* 0x000fe20004000000 */
[----:B------:R-:W-:Y:S01]  /*7170*/  IMAD.MOV.U32 R26, RZ, RZ, RZ ;  /* 0x000000ffff1a7224 */ /* 0x000fe200078e00ff */
[----:B------:R-:W-:Y:S01]  /*7180*/  SEL R18, R18, R32, !P1 ;  /* 0x0000002012127207 */ /* 0x000fe20004800000 */
[----:B------:R-:W-:Y:S01]  /*7190*/  IMAD R15, R16, R12, RZ ;  /* 0x0000000c100f7224 */ /* 0x000fe200078e02ff */
[----:B------:R-:W-:Y:S01]  /*71a0*/  SEL R17, R17, R33, !P1 ;  /* 0x0000002111117207 */ /* 0x000fe20004800000 */
[----:B--2---:R-:W-:Y:S01]  /*71b0*/  IMAD.MOV R20, RZ, RZ, -R29 ;  /* 0x000000ffff147224 */ /* 0x004fe200078e0a1d */
[----:B------:R-:W-:Y:S01]  /*71c0*/  SHF.R.U64 R2, R14, UR8, R13 ;  /* 0x000000080e027c19 */ /* 0x000fe2000800120d */
[----:B------:R-:W-:Y:S01]  /*71d0*/  IMAD.HI.U32 R15, R27, R15, R26 ;  /* 0x0000000f1b0f7227 */ /* 0x000fe200078e001a */
[----:B------:R-:W-:-:S02]  /*71e0*/  SHF.R.U64 R17, R18, UR6, R17 ;  /* 0x0000000612117c19 */ /* 0x000fc40008001211 */
[----:B------:R-:W-:Y:S01]  /*71f0*/  IADD3 R19, PT, PT, R5, -0x1, R2 ;  /* 0xffffffff05137810 */ /* 0x000fe20007ffe002 */
[----:B------:R-:W-:Y:S01]  /*7200*/  IMAD.MOV.U32 R28, RZ, RZ, RZ ;  /* 0x000000ffff1c7224 */ /* 0x000fe200078e00ff */
[----:B------:R-:W-:Y:S01]  /*7210*/  IADD3 R18, PT, PT, R4, -0x1, R17 ;  /* 0xffffffff04127810 */ /* 0x000fe20007ffe011 */
[----:B------:R-:W-:Y:S01]  /*7220*/  IMAD R17, R20, R3, RZ ;  /* 0x0000000314117224 */ /* 0x000fe200078e02ff */
[----:B------:R-:W-:Y:S02]  /*7230*/  IABS R14, R5 ;  /* 0x00000005000e7213 */ /* 0x000fe40000000000 */
[----:B------:R-:W-:Y:S01]  /*7240*/  IABS R16, R19 ;  /* 0x0000001300107213 */ /* 0x000fe20000000000 */
[----:B------:R-:W-:Y:S01]  /*7250*/  IMAD.HI.U32 R17, R29, R17, R28 ;  /* 0x000000111d117227 */ /* 0x000fe200078e001c */
[----:B------:R-:W-:Y:S02]  /*7260*/  IABS R2, R4 ;  /* 0x0000000400027213 */ /* 0x000fe40000000000 */
[----:B------:R-:W-:Y:S01]  /*7270*/  IABS R13, R18 ;  /* 0x00000012000d7213 */ /* 0x000fe20000000000 */
[----:B------:R-:W-:Y:S01]  /*7280*/  IMAD.MOV R14, RZ, RZ, -R14 ;  /* 0x000000ffff0e7224 */ /* 0x000fe200078e0a0e */
        /* <DEDUP_REMOVED lines=29> */
.L_x_78:
[----:B------:R-:W-:Y:S05]  /*7460*/  BSYNC.RECONVERGENT B0 ;  /* 0x0000000000007941 */ /* 0x000fea0003800200 */
.L_x_77:
[----:B--2---:R-:W2:Y:S01]  /*7470*/  SHFL.UP PT, R2, R17, 0x1, RZ ;  /* 0x0420000011027989 */ /* 0x004ea200000e00ff */
        /* <DEDUP_REMOVED lines=14> */
[----:B---3--:R-:W-:-:S03]  /*7560*/  SEL R15, R15, RZ, P4 ;  /* 0x000000ff0f0f7207 */ /* 0x008fc60002000000 */
[----:B------:R-:W2:Y:S02]  /*7570*/  SHFL.UP PT, R19, R16, 0x4, RZ ;  /* 0x0480000010137989 */ /* 0x000ea400000e00ff */
[----:B------:R-:W-:-:S05]  /*7580*/  IMAD.X R15, R15, 0x1, R2, P0 ;  /* 0x000000010f0f7824 */ /* 0x000fca00000e0602 */
        /* <DEDUP_REMOVED lines=8> */
[----:B------:R-:W-:Y:S01]  /*7610*/  IADD3 R20, P0, PT, R18, R19, RZ ;  /* 0x0000001312147210 */ /* 0x000fe20007f1e0ff */
[----:B------:R-:W-:Y:S01]  /*7620*/  IMAD.U32 R18, RZ, RZ, UR17 ;  /* 0x00000011ff127e24 */ /* 0x000fe2000f8e00ff */
[----:B---3--:R-:W-:-:S03]  /*7630*/  SEL R3, R3, RZ, P2 ;  /* 0x000000ff03037207 */ /* 0x008fc60001000000 */
[----:B------:R-:W2:Y:S02]  /*7640*/  SHFL.UP PT, R15, R20, 0x10, RZ ;  /* 0x06000000140f7989 */ /* 0x000ea400000e00ff */
[----:B-1----:R-:W-:-:S05]  /*7650*/  IMAD.X R25, R3, 0x1, R2, P0 ;  /* 0x0000000103197824 */ /* 0x002fca00000e0602 */
[----:B------:R-:W1:Y:S01]  /*7660*/  SHFL.UP PT, R3, R25, 0x10, RZ ;  /* 0x0600000019037989 */ /* 0x000e6200000e00ff */
[----:B--2---:R-:W-:-:S04]  /*7670*/  SEL R15, R15, RZ, P3 ;  /* 0x000000ff0f0f7207 */ /* 0x004fc80001800000 */
[----:B------:R-:W-:Y:S02]  /*7680*/  IADD3 R16, P0, PT, R15, R20, RZ ;  /* 0x000000140f107210 */ /* 0x000fe40007f1e0ff */
[----:B-1----:R-:W-:-:S05]  /*7690*/  SEL R2, R3, RZ, P3 ;  /* 0x000000ff03027207 */ /* 0x002fca0001800000 */
[----:B------:R-:W-:Y:S01]  /*76a0*/  IMAD.X R15, R2, 0x1, R25, P0 ;  /* 0x00000001020f7824 */ /* 0x000fe200000e0619 */
[----:B------:R-:W-:-:S04]  /*76b0*/  IADD3 R2, P0, PT, R16, UR41, RZ ;  /* 0x0000002910027c10 */ /* 0x000fc8000ff1e0ff */
        /* <DEDUP_REMOVED lines=12> */
.L_x_82:
        /* <DEDUP_REMOVED lines=100> */
.L_x_81:
[----:B------:R-:W-:Y:S05]  /*7dc0*/  BSYNC.RECONVERGENT B0 ;  /* 0x0000000000007941 */ /* 0x000fea0003800200 */
.L_x_80:
        /* <DEDUP_REMOVED lines=40> */
.L_x_79:
        /* <DEDUP_REMOVED lines=12> */
[----:B------:R-:W1:Y:S04]  /*8110*/  SHFL.IDX PT, R16, R16, R3, 0x1f ;  /* 0x00001f0310107589 */ /* 0x000e6800000e0000 */
[----:B------:R-:W3:Y:S04]  /*8120*/  SHFL.IDX PT, R2, R2, R3, 0x1f ;  /* 0x00001f0302027589 */ /* 0x000ee800000e0000 */
[----:B------:R2:W4:Y:S04]  /*8130*/  SHFL.IDX PT, R15, R14, R3, 0x1f ;  /* 0x00001f030e0f7589 */ /* 0x00052800000e0000 */
[----:B------:R2:W2:Y:S04]  /*8140*/  SHFL.IDX PT, R14, R17, R3, 0x1f ;  /* 0x00001f03110e7589 */ /* 0x0004a800000e0000 */
[----:B------:R2:W2:Y:S01]  /*8150*/  SHFL.IDX PT, R12, R12, R3, 0x1f ;  /* 0x00001f030c0c7589 */ /* 0x0004a200000e0000 */
[----:B-1----:R-:W-:-:S02]  /*8160*/  R2UR UR41, R16 ;  /* 0x00000000102972ca */ /* 0x002fc400000e0000 */
[----:B---3--:R-:W-:-:S15]  /*8170*/  R2UR UR40, R2 ;  /* 0x00000000022872ca */ /* 0x008fde00000e0000 */
.L_x_76:
[----:B------:R-:W3:Y:S01]  /*8180*/  LDCU UR4, c[0x0][0xbe8] ;  /* 0x00017d00ff0477ac */ /* 0x000ee20008000800 */
[----:B------:R-:W-:Y:S01]  /*8190*/  IMAD.MOV.U32 R16, RZ, RZ, -0x1 ;  /* 0xffffffffff107424 */ /* 0x000fe200078e00ff */
[----:B--2---:R-:W-:Y:S02]  /*81a0*/  MOV R3, 0xffffffff ;  /* 0xffffffff00037802 */ /* 0x004fe40000000f00 */
[----:B---3--:R-:W-:-:S13]  /*81b0*/  ISETP.GE.AND P0, PT, R21, UR4, PT ;  /* 0x0000000415007c0c */ /* 0x008fda000bf06270 */
        /* <DEDUP_REMOVED lines=38> */
.L_x_83:
[----:B------:R-:W-:Y:S01]  /*8420*/  IMAD.U32 R19, RZ, RZ, UR5 ;  /* 0x00000005ff137e24 */ /* 0x000fe2000f8e00ff */
[----:B------:R-:W-:Y:S02]  /*8430*/  MOV R18, UR4 ;  /* 0x0000000400127c02 */ /* 0x000fe40008000f00 */
[----:B------:R-:W-:Y:S02]  /*8440*/  MOV R2, 0x8460 ;  /* 0x0000846000027802 */ /* 0x000fe40000000f00 */
[----:B----45:R-:W-:Y:S05]  /*8450*/  CALL.REL.NOINC `(.L_x_68) ;  /* 0x000000a800b47944 */ /* 0x030fea0003c00000 */
[----:B------:R-:W-:Y:S02]  /*8460*/  IADD3 R3, PT, PT, -R20, RZ, RZ ;  /* 0x000000ff14037210 */ /* 0x000fe40007ffe1ff */
[----:B------:R-:W-:-:S03]  /*8470*/  MOV R2, R20 ;  /* 0x0000001400027202 */ /* 0x000fc60000000f00 */
[----:B------:R-:W-:-:S07]  /*8480*/  IMAD R20, R16, R3, UR5 ;  /* 0x0000000510147e24 */ /* 0x000fce000f8e0203 */
.L_x_84:
[----:B------:R-:W1:Y:S01]  /*8490*/  LDC R17, c[0x0][0xbdc] ;  /* 0x0002f700ff117b82 */ /* 0x000e620000000800 */
[----:B------:R-:W-:Y:S01]  /*84a0*/  ULOP3.LUT UR8, UR8, UR12, URZ, 0xc0, !UPT ;  /* 0x0000000c08087292 */ /* 0x000fe2000f8ec0ff */
[----:B------:R-:W-:Y:S01]  /*84b0*/  PLOP3.LUT P1, PT, PT, PT, PT, 0x8, 0x80 ;  /* 0x000000000080781c */ /* 0x000fe20003f2e170 */
[----:B------:R-:W-:Y:S01]  /*84c0*/  ULOP3.LUT UR11, UR19, UR11, URZ, 0xc0, !UPT ;  /* 0x0000000b130b7292 */ /* 0x000fe2000f8ec0ff */
[----:B------:R-:W-:Y:S02]  /*84d0*/  IMAD.MOV.U32 R23, RZ, RZ, 0x1 ;  /* 0x00000001ff177424 */ /* 0x000fe400078e00ff */
[----:B------:R-:W-:Y:S02]  /*84e0*/  P2R R24, PR, RZ, 0x2 ;  /* 0x00000002ff187803 */ /* 0x000fe40000000000 */
[----:B------:R-:W2:Y:S08]  /*84f0*/  LDC R3, c[0x0][0xb80] ;  /* 0x0002e000ff037b82 */ /* 0x000eb00000000800 */
[----:B------:R-:W3:Y:S08]  /*8500*/  LDC R16, c[0x0][0xb90] ;  /* 0x0002e400ff107b82 */ /* 0x000ef00000000800 */
[----:B------:R-:W4:Y:S01]  /*8510*/  LDC R18, c[0x0][0xbe0] ;  /* 0x0002f800ff127b82 */ /* 0x000f220000000800 */
[----:B-1----:R-:W-:-:S05]  /*8520*/  SHF.L.U32 R2, R2, R17, RZ ;  /* 0x0000001102027219 */ /* 0x002fca00000006ff */
[----:B------:R-:W-:Y:S02]  /*8530*/  VIADD R17, R2, UR8 ;  /* 0x0000000802117c36 */ /* 0x000fe40008000000 */
[----:B--2---:R-:W-:Y:S02]  /*8540*/  IMAD R3, R20, R3, UR11 ;  /* 0x0000000b14037e24 */ /* 0x004fe4000f8e0203 */
[----:B---3--:R-:W-:Y:S01]  /*8550*/  IMAD R16, R17, R16, UR32 ;  /* 0x0000002011107e24 */ /* 0x008fe2000f8e0210 */
[----:B----4-:R-:W-:-:S04]  /*8560*/  ISETP.NE.AND P0, PT, R18, 0x1, PT ;  /* 0x000000011200780c */ /* 0x010fc80003f05270 */
[----:B------:R-:W-:Y:S02]  /*8570*/  SEL R22, R16, R3, !P0 ;  /* 0x0000000310167207 */ /* 0x000fe40004000000 */
[----:B------:R-:W-:Y:S01]  /*8580*/  SEL R16, R3, R16, !P0 ;  /* 0x0000001003107207 */ /* 0x000fe20004000000 */
[----:B------:R-:W-:Y:S02]  /*8590*/  IMAD.MOV.U32 R3, RZ, RZ, R21 ;  /* 0x000000ffff037224 */ /* 0x000fe400078e0015 */
.L_x_75:
[----:B------:R-:W-:-:S09]  /*85a0*/  UISETP.NE.AND UP0, UPT, UR37, 0x1, UPT ;  /* 0x000000012500788c */ /* 0x000fd2000bf05270 */
[----:B------:R-:W-:Y:S05]  /*85b0*/  BRA.U !UP0, `(.L_x_85) ;  /* 0x0000000108047547 */ /* 0x000fea000b800000 */
[----:B------:R-:W-:Y:S05]  /*85c0*/  BPT.TRAP 0x1 ;  /* 0x000000040000795c */ /* 0x000fea0000300000 */
.L_x_85:
[----:B------:R-:W2:Y:S01]  /*85d0*/  S2UR UR4, SR_CgaCtaId ;  /* 0x00000000000479c3 */ /* 0x000ea20000008800 */
[----:B------:R-:W-:Y:S01]  /*85e0*/  UMOV UR5, 0x400 ;  /* 0x0000040000057882 */ /* 0x000fe20000000000 */
[----:B------:R-:W-:Y:S02]  /*85f0*/  SHF.L.U32 R2, R0, 0x1f, RZ ;  /* 0x0000001f00027819 */ /* 0x000fe400000006ff */
[----:B------:R-:W-:Y:S02]  /*8600*/  ISETP.NE.AND P1, PT, R10, R3, PT ;  /* 0x000000030a00720c */ /* 0x000fe40003f25270 */
[----:B------:R-:W-:-:S04]  /*8610*/  ISETP.NE.AND P2, PT, R24, RZ, PT ;  /* 0x000000ff1800720c */ /* 0x000fc80003f45270 */
[----:B------:R-:W-:Y:S01]  /*8620*/  ISETP.NE.AND P2, PT, R10, R3, !P2 ;  /* 0x000000030a00720c */ /* 0x000fe20005745270 */
[----:B------:R-:W-:-:S06]  /*8630*/  VIADD R10, R11, 0x1 ;  /* 0x000000010b0a7836 */ /* 0x000fcc0000000000 */
[----:B------:R-:W-:Y:S01]  /*8640*/  @!P1 IMAD.MOV R10, RZ, RZ, R11 ;  /* 0x000000ffff0a9224 */ /* 0x000fe200078e020b */
[----:B--2---:R-:W-:-:S04]  /*8650*/  ULEA UR4, UR4, UR5, 0x18 ;  /* 0x0000000504047291 */ /* 0x004fc8000f8ec0ff */
[----:B------:R-:W-:-:S09]  /*8660*/  ULEA UR4, UR20, UR4, 0x3 ;  /* 0x0000000414047291 */ /* 0x000fd2000f8e18ff */
[----:B------:R-:W2:Y:S02]  /*8670*/  SYNCS.PHASECHK.TRANS64.TRYWAIT P0, [UR4+0x100], R2 ;  /* 0x00010002ff0075a7 */ /* 0x000ea40008001104 */
[----:B--2---:R-:W-:Y:S05]  /*8680*/  @!P0 BRA `(.L_x_86) ;  /* 0x0000009800308947 */ /* 0x004fea0003800000 */
.L_x_261:
[----:B------:R-:W-:Y:S02]  /*8690*/  ELECT P0, URZ, PT ;  /* 0x0000000000ff782f */ /* 0x000fe40003800000 */
[----:B------:R-:W-:Y:S01]  /*86a0*/  ISETP.NE.AND P1, PT, R24, RZ, PT ;  /* 0x000000ff1800720c */ /* 0x000fe20003f25270 */
[----:B------:R-:W-:Y:S03]  /*86b0*/  BSSY.RECONVERGENT B0, `(.L_x_87) ;  /* 0x0000015000007945 */ /* 0x000fe60003800200 */
[----:B------:R-:W-:-:S04]  /*86c0*/  SEL R10, R10, RZ, !P1 ;  /* 0x000000ff0a0a7207 */ /* 0x000fc80004800000 */
[----:B--2---:R-:W-:-:S03]  /*86d0*/  PRMT R11, R10, 0x7610, R11 ;  /* 0x000076100a0b7816 */ /* 0x004fc6000000000b */
[----:B------:R-:W-:Y:S05]  /*86e0*/  @!P0 BRA `(.L_x_88) ;  /* 0x0000000000448947 */ /* 0x000fea0003800000 */
[----:B------:R-:W-:Y:S01]  /*86f0*/  UIMAD UR5, UR20, 0x14, UR36 ;  /* 0x00000014140578a4 */ /* 0x000fe2000f8e0224 */
[----:B------:R-:W-:-:S04]  /*8700*/  SEL R2, RZ, 0x1, !P2 ;  /* 0x00000001ff027807 */ /* 0x000fc80005000000 */
[----:B------:R-:W-:-:S04]  /*8710*/  PRMT R2, R2, 0x5410, R11 ;  /* 0x0000541002027816 */ /* 0x000fc8000000000b */
        /* <DEDUP_REMOVED lines=13> */
.L_x_89:
[----:B---3--:R-:W-:Y:S01]  /*87f0*/  SYNCS.ARRIVE.TRANS64.A1T0 RZ, [UR4+0xc0], RZ ;  /* 0x0000c0ffffff79a7 */ /* 0x008fe20008100004 */
.L_x_88:
[----:B------:R-:W-:Y:S05]  /*8800*/  BSYNC.RECONVERGENT B0 ;  /* 0x0000000000007941 */ /* 0x000fea0003800200 */
.L_x_87:
[----:B------:R-:W-:Y:S01]  /*8810*/  UIADD3 UR20, UPT, UPT, UR20, 0x1, URZ ;  /* 0x0000000114147890 */ /* 0x000fe2000fffe0ff */
[----:B------:R-:W-:Y:S02]  /*8820*/  VIADD R9, R9, 0x1 ;  /* 0x0000000109097836 */ /* 0x000fe40000000000 */
[----:B------:R-:W-:Y:S01]  /*8830*/  IMAD.MOV.U32 R10, RZ, RZ, R3 ;  /* 0x000000ffff0a7224 */ /* 0x000fe200078e0003 */
[----:B------:R-:W-:Y:S02]  /*8840*/  UISETP.NE.AND UP0, UPT, UR20, 0x8, UPT ;  /* 0x000000081400788c */ /* 0x000fe4000bf05270 */
[----:B------:R-:W-:Y:S02]  /*8850*/  ISETP.NE.AND P0, PT, R9, 0x4, PT ;  /* 0x000000040900780c */ /* 0x000fe40003f05270 */
[----:B------:R-:W-:Y:S02]  /*8860*/  USEL UR4, URZ, 0x1, UP0 ;  /* 0x00000001ff047887 */ /* 0x000fe40008000000 */
[----:B------:R-:W-:-:S04]  /*8870*/  USEL UR20, UR20, URZ, UP0 ;  /* 0x000000ff14147287 */ /* 0x000fc80008000000 */
[----:B------:R-:W-:-:S05]  /*8880*/  LOP3.LUT R0, R0, UR4, RZ, 0x3c, !PT ;  /* 0x0000000400007c12 */ /* 0x000fca000f8e3cff */
[----:B------:R-:W-:Y:S05]  /*8890*/  @!P0 EXIT ;  /* 0x000000000000894d */ /* 0x000fea0003800000 */
[----:B------:R-:W-:Y:S05]  /*88a0*/  BRA `(.L_x_90) ;  /* 0xffffffe000fc7947 */ /* 0x000fea000383ffff */
.L_x_57:
[----:B------:R-:W-:-:S09]  /*88b0*/  UISETP.NE.AND UP0, UPT, UR37, 0x3, UPT ;  /* 0x000000032500788c */ /* 0x000fd2000bf05270 */
[----:B------:R-:W-:Y:S05]  /*88c0*/  BRA.U UP0, `(.L_x_91) ;  /* 0x0000001100cc7547 */ /* 0x000fea000b800000 */
[----:B------:R-:W-:-:S08]  /*88d0*/  NOP ;  /* 0x0000000000007918 */ /* 0x000fd00000000000 */
[----:B-1--45:R-:W1:-:S00]  /*88e0*/  USETMAXREG.DEALLOC.CTAPOOL 0x88 ;  /* 0x00000088000079c8 */ /* 0x032e4000080e0500 */
[----:B-1----:R-:W1:Y:S01]  /*88f0*/  LDC.64 R20, c[0x0][0x390] ;  /* 0x0000e400ff147b82 */ /* 0x002e620000000a00 */
[----:B------:R-:W-:Y:S02]  /*8900*/  HFMA2 R18, -RZ, RZ, 0, 0 ;  /* 0x00000000ff127431 */ /* 0x000fe400000001ff */
[----:B------:R-:W-:Y:S01]  /*8910*/  IMAD.MOV.U32 R19, RZ, RZ, 0x1 ;  /* 0x00000001ff137424 */ /* 0x000fe200078e00ff */
[----:B------:R-:W-:Y:S01]  /*8920*/  PRMT R4, RZ, 0x7610, R4 ;  /* 0x00007610ff047816 */ /* 0x000fe20000000004 */
[----:B------:R-:W2:Y:S03]  /*8930*/  LDCU UR26, c[0x0][0x880] ;  /* 0x00011000ff1a77ac */ /* 0x000ea60008000800 */
[----:B------:R-:W3:Y:S01]  /*8940*/  LDC.64 R10, c[0x0][0xb08] ;  /* 0x0002c200ff0a7b82 */ /* 0x000ee20000000a00 */
[----:B------:R-:W4:Y:S01]  /*8950*/  LDCU.64 UR6, c[0x0][0x888] ;  /* 0x00011100ff0677ac */ /* 0x000f220008000a00 */
[----:B------:R-:W-:Y:S01]  /*8960*/  UPLOP3.LUT UP1, UPT, UPT, UPT, UPT, 0x40, 0x4 ;  /* 0x000000000004789c */ /* 0x000fe20003f2e870 */
[----:B------:R-:W-:-:S05]  /*8970*/  UMOV UR5, URZ ;  /* 0x000000ff00057c82 */ /* 0x000fca0008000000 */
[----:B------:R-:W1:Y:S08]  /*8980*/  LDC.64 R8, c[0x0][0xb10] ;  /* 0x0002c400ff087b82 */ /* 0x000e700000000a00 */
[----:B--2---:R-:W1:Y:S02]  /*8990*/  LDC.64 R2, c[0x0][0x890] ;  /* 0x00022400ff027b82 */ /* 0x004e640000000a00 */
.L_x_125:
[----:B------:R-:W-:Y:S04]  /*89a0*/  LOP3.LUT R0, R4, 0xffff, RZ, 0xc0, !PT ;  /* 0x0000ffff04007812 */ /* 0x000fe800078ec0ff */
[----:B------:R-:W-:Y:S04]  /*89b0*/  SHF.R.U32.HI R0, RZ, 0x1, R0 ;  /* 0x00000001ff007819 */ /* 0x000fe80000011600 */
[----:B------:R-:W-:Y:S05]  /*89c0*/  LOP3.LUT R0, R0, 0xffff, RZ, 0xc0, !PT ;  /* 0x0000ffff00007812 */ /* 0x000fea00078ec0ff */
[----:B------:R-:W-:Y:S05]  /*89d0*/  IMAD R0, R0, 0x4925, RZ ;  /* 0x0000492500007824 */ /* 0x000fea00078e02ff */
[----:B------:R-:W-:Y:S04]  /*89e0*/  SHF.R.U32.HI R0, RZ, 0x11, R0 ;  /* 0x00000011ff007819 */ /* 0x000fe80000011600 */
[----:B------:R-:W-:Y:S05]  /*89f0*/  PRMT R0, R0, 0x9910, RZ ;  /* 0x0000991000007816 */ /* 0x000fea00000000ff */
[----:B------:R-:W-:Y:S04]  /*8a00*/  IMAD R0, R0, 0xe, RZ ;  /* 0x0000000e00007824 */ /* 0x000fe800078e02ff */
[----:B------:R-:W-:Y:S05]  /*8a10*/  IMAD.MOV R0, RZ, RZ, -R0 ;  /* 0x000000ffff007224 */ /* 0x000fea00078e0a00 */
[----:B------:R-:W-:Y:S05]  /*8a20*/  PRMT R5, R0, 0x7710, RZ ;  /* 0x0000771000057816 */ /* 0x000fea00000000ff */
[----:B------:R-:W-:Y:S05]  /*8a30*/  IMAD.IADD R5, R5, 0x1, R4 ;  /* 0x0000000105057824 */ /* 0x000fea00078e0204 */
[----:B------:R-:W-:Y:S11]  /*8a40*/  R2UR UR4, R5 ;  /* 0x00000000050472ca */ /* 0x000ff600000e0000 */
[----:B------:R-:W-:Y:S02]  /*8a50*/  @!UPT UIADD3 URZ, UPT, UPT, URZ, URZ, URZ ;  /* 0x000000fffffff290 */ /* 0x000fe4000fffe0ff */
[----:B------:R-:W-:Y:S06]  /*8a60*/  ULOP3.LUT UR4, UR4, 0xffff, URZ, 0xc0, !UPT ;  /* 0x0000ffff04047892 */ /* 0x000fec000f8ec0ff */
[----:B------:R-:W-:Y:S02]  /*8a70*/  IMAD.U32 R4, RZ, RZ, UR4 ;  /* 0x00000004ff047e24 */ /* 0x000fe4000f8e00ff */
[----:B------:R-:W-:Y:S03]  /*8a80*/  IMAD.U32 R0, RZ, RZ, UR4 ;  /* 0x00000004ff007e24 */ /* 0x000fe6000f8e00ff */
[----:B------:R-:W-:Y:S04]  /*8a90*/  LEA R4, P0, R4, UR22, 0x7 ;  /* 0x0000001604047c11 */ /* 0x000fe8000f8038ff */
[----:B------:R-:W-:Y:S02]  /*8aa0*/  LEA.HI.X R5, R0, UR23, RZ, 0x7, P0 ;  /* 0x0000001700057c11 */ /* 0x000fe400080f3cff */
[----:B------:R-:W-:Y:S02]  /*8ab0*/  R2UR UR28, R4 ;  /* 0x00000000041c72ca */ /* 0x000fe400000e0000 */
[----:B------:R-:W-:Y:S01]  /*8ac0*/  R2UR UR29, R5 ;  /* 0x00000000051d72ca */ /* 0x000fe200000e0000 */
[----:B------:R-:W-:Y:S03]  /*8ad0*/  @!UPT UIADD3 URZ, UPT, UPT, URZ, URZ, URZ ;  /* 0x000000fffffff290 */ /* 0x000fe6000fffe0ff */
[----:B------:R-:W-:Y:S11]  /*8ae0*/  BRA.U UP1, `(.L_x_92) ;  /* 0x0000000501107547 */ /* 0x000ff6000b800000 */
[----:B------:R-:W2:Y:S01]  /*8af0*/  S2R R0, SR_LANEID ;  /* 0x0000000000007919 */ /* 0x000ea20000000000 */
[----:B------:R-:W-:Y:S02]  /*8b00*/  MOV R4, 0x400 ;  /* 0x0000040000047802 */ /* 0x000fe40000000f00 */
[----:B------:R-:W-:Y:S01]  /*8b10*/  ELECT P0, URZ, PT ;  /* 0x0000000000ff782f */ /* 0x000fe20003800000 */
[----:B------:R-:W-:Y:S01]  /*8b20*/  BSSY.RECONVERGENT B0, `(.L_x_93) ;  /* 0x0000037000007945 */ /* 0x000fe20003800200 */
[----:B------:R-:W5:Y:S02]  /*8b30*/  S2R R15, SR_CgaCtaId ;  /* 0x00000000000f7919 */ /* 0x000f640000008800 */
[----:B-----5:R-:W-:Y:S01]  /*8b40*/  LEA R15, R15, R4, 0x18 ;  /* 0x000000040f0f7211 */ /* 0x020fe200078ec0ff */
[----:B--2---:R-:W-:Y:S05]  /*8b50*/  IMAD.SHL.U32 R0, R0, 0x4, RZ ;  /* 0x0000000400007824 */ /* 0x004fea00078e00ff */
[----:B------:R-:W-:Y:S03]  /*8b60*/  IADD3 R16, PT, PT, R0, 0x380, R15 ;  /* 0x0000038000107810 */ /* 0x000fe60007ffe00f */
[----:B------:R-:W-:Y:S05]  /*8b70*/  @!P0 BRA `(.L_x_94) ;  /* 0x0000000000c48947 */ /* 0x000fea0003800000 */
[----:B-1----:R-:W-:Y:S01]  /*8b80*/  ISETP.NE.U32.AND P0, PT, R8, RZ, PT ;  /* 0x000000ff0800720c */ /* 0x002fe20003f05070 */
[----:B------:R-:W-:Y:S01]  /*8b90*/  IMAD.WIDE R12, R17, 0xc, R20 ;  /* 0x0000000c110c7825 */ /* 0x000fe200078e0214 */
[----:B---3--:R-:W-:Y:S01]  /*8ba0*/  ISETP.NE.U32.AND P1, PT, R10, RZ, PT ;  /* 0x000000ff0a00720c */ /* 0x008fe20003f25070 */
[----:B------:R-:W1:Y:S01]  /*8bb0*/  S2UR UR4, SR_CgaCtaId ;  /* 0x00000000000479c3 */ /* 0x000e620000008800 */
[----:B------:R-:W-:Y:S01]  /*8bc0*/  ISETP.NE.AND.EX P0, PT, R9, RZ, PT, P0 ;  /* 0x000000ff0900720c */ /* 0x000fe20003f05300 */
[----:B------:R-:W-:Y:S01]  /*8bd0*/  UMOV UR8, 0x400 ;  /* 0x0000040000087882 */ /* 0x000fe20000000000 */
[----:B------:R-:W2:Y:S01]  /*8be0*/  LDG.E R26, desc[UR50][R12.64] ;  /* 0x000000320c1a7981 */ /* 0x000ea2000c1e1900 */
[----:B------:R-:W-:Y:S10]  /*8bf0*/  ISETP.NE.AND.EX P1, PT, R11, RZ, PT, P1 ;  /* 0x000000ff0b00720c */ /* 0x000ff40003f25310 */
[----:B------:R-:W3:Y:S08]  /*8c00*/  @P0 LDC.64 R4, c[0x0][0xb10] ;  /* 0x0002c400ff040b82 */ /* 0x000ef00000000a00 */
[----:B------:R-:W5:Y:S01]  /*8c10*/  @P1 LDC.64 R6, c[0x0][0xb08] ;  /* 0x0002c200ff061b82 */ /* 0x000f620000000a00 */
[----:B--2---:R-:W-:Y:S01]  /*8c20*/  SHF.R.S32.HI R27, RZ, 0x1f, R26 ;  /* 0x0000001fff1b7819 */ /* 0x004fe2000001141a */
[C---:B---3--:R-:W-:Y:S01]  /*8c30*/  @P0 IMAD.WIDE R4, R17.reuse, 0x8, R4 ;  /* 0x0000000811040825 */ /* 0x048fe200078e0204 */
[----:B-1----:R-:W-:Y:S03]  /*8c40*/  ULEA UR4, UR4, UR8, 0x18 ;  /* 0x0000000804047291 */ /* 0x002fe6000f8ec0ff */
[----:B-----5:R-:W-:Y:S01]  /*8c50*/  @P1 IMAD.WIDE R6, R17, 0x8, R6 ;  /* 0x0000000811061825 */ /* 0x020fe200078e0206 */
[----:B------:R-:W2:Y:S01]  /*8c60*/  @P0 LDG.E.64 R28, desc[UR50][R4.64] ;  /* 0x00000032041c0981 */ /* 0x000ea2000c1e1b00 */
[----:B------:R-:W-:Y:S03]  /*8c70*/  UIADD3 UR8, UPT, UPT, UR4, 0x380, URZ ;  /* 0x0000038004087890 */ /* 0x000fe6000fffe0ff */
[----:B------:R1:W3:Y:S04]  /*8c80*/  @P1 LDG.E.64 R24, desc[UR50][R6.64] ;  /* 0x0000003206181981 */ /* 0x0002e8000c1e1b00 */
[----:B------:R-:W-:Y:S04]  /*8c90*/  STS [UR4+0x3b0], RZ ;  /* 0x0003b0ffff007988 */ /* 0x000fe80008000804 */
[----:B------:R5:W4:Y:S04]  /*8ca0*/  LDG.E R5, desc[UR50][R12.64+0x4] ;  /* 0x000004320c057981 */ /* 0x000b28000c1e1900 */
[----:B-1----:R-:W1:Y:S01]  /*8cb0*/  LDS R7, [UR4+0x39c] ;  /* 0x00039c04ff077984 */ /* 0x002e620008000800 */
[----:B------:R-:W-:Y:S05]  /*8cc0*/  IMAD.U32 R6, RZ, RZ, UR8 ;  /* 0x00000008ff067e24 */ /* 0x000fea000f8e00ff */
[----:B-----5:R-:W-:Y:S05]  /*8cd0*/  SHF.R.U64 R12, R6, 0x4, RZ ;  /* 0x00000004060c7819 */ /* 0x020fea00000012ff */
[----:B------:R-:W-:Y:S04]  /*8ce0*/  STS [UR4+0x390], R12 ;  /* 0x0003900cff007988 */ /* 0x000fe80008000804 */
[----:B------:R-:W-:Y:S01]  /*8cf0*/  STS [UR4+0x394], R12 ;  /* 0x0003940cff007988 */ /* 0x000fe20008000804 */
[----:B------:R-:W-:Y:S02]  /*8d00*/  @!P0 IMAD.MOV.U32 R28, RZ, RZ, R26 ;  /* 0x000000ffff1c8224 */ /* 0x000fe400078e001a */
[----:B------:R-:W-:Y:S01]  /*8d10*/  @!P0 IMAD.MOV.U32 R29, RZ, RZ, R27 ;  /* 0x000000ffff1d8224 */ /* 0x000fe200078e001b */
[----:B---3--:R-:W-:Y:S04]  /*8d20*/  @P1 STS.64 [UR4+0x380], R24 ;  /* 0x00038018ff001988 */ /* 0x008fe80008000a04 */
[----:B--2---:R-:W-:Y:S04]  /*8d30*/  SHF.L.U64.HI R14, R28, 0x1, R29 ;  /* 0x000000011c0e7819 */ /* 0x004fe8000001021d */
[----:B------:R-:W-:Y:S04]  /*8d40*/  LOP3.LUT R14, R14, 0x1fffffff, RZ, 0xc0, !PT ;  /* 0x1fffffff0e0e7812 */ /* 0x000fe800078ec0ff */
[----:B------:R-:W-:Y:S04]  /*8d50*/  SHF.R.U32.HI R4, RZ, 0x4, R14 ;  /* 0x00000004ff047819 */ /* 0x000fe8000001160e */
[----:B-1----:R-:W-:Y:S02]  /*8d60*/  LOP3.LUT R23, R7, 0xf, R4, 0xb8, !PT ;  /* 0x0000000f07177812 */ /* 0x002fe400078eb804 */
[----:B------:R-:W-:Y:S03]  /*8d70*/  CS2R R6, SRZ ;  /* 0x0000000000067805 */ /* 0x000fe6000001ff00 */
[----:B------:R1:W-:Y:S01]  /*8d80*/  STS [UR4+0x39c], R23 ;  /* 0x00039c17ff007988 */ /* 0x0003e20008000804 */
[----:B----4-:R-:W-:Y:S03]  /*8d90*/  VIADD R5, R5, 0xffffffff ;  /* 0xffffffff05057836 */ /* 0x010fe60000000000 */
[----:B------:R-:W2:Y:S01]  /*8da0*/  LDS R4, [UR4+0x39c] ;  /* 0x00039c04ff047984 */ /* 0x000ea20008000800 */
[----:B-1----:R-:W-:Y:S05]  /*8db0*/  IMAD.SHL.U32 R23, R28, 0x2, RZ ;  /* 0x000000021c177824 */ /* 0x002fea00078e00ff */
[----:B------:R-:W-:Y:S04]  /*8dc0*/  LOP3.LUT R23, R23, 0xfffffffe, RZ, 0xc0, !PT ;  /* 0xfffffffe17177812 */ /* 0x000fe800078ec0ff */
[----:B------:R-:W-:Y:S05]  /*8dd0*/  SHF.R.U64 R14, R23, 0x4, R14 ;  /* 0x00000004170e7819 */ /* 0x000fea000000120e */
[----:B------:R-:W-:Y:S01]  /*8de0*/  STS [UR4+0x38c], R14 ;  /* 0x00038c0eff007988 */ /* 0x000fe20008000804 */
[----:B--2---:R-:W-:Y:S05]  /*8df0*/  LOP3.LUT R30, R4, 0xf0, RZ, 0xb8, !PT ;  /* 0x000000f0041e7812 */ /* 0x004fea00078eb8ff */
[----:B------:R-:W-:Y:S04]  /*8e00*/  STS [UR4+0x39c], R30 ;  /* 0x00039c1eff007988 */ /* 0x000fe80008000804 */
[----:B------:R-:W1:Y:S02]  /*8e10*/  LDS R4, [UR4+0x39c] ;  /* 0x00039c04ff047984 */ /* 0x000e640008000800 */
[----:B-1----:R-:W-:Y:S01]  /*8e20*/  LOP3.LUT R13, R4, 0xf00, RZ, 0xb8, !PT ;  /* 0x00000f00040d7812 */ /* 0x002fe200078eb8ff */
[----:B------:R-:W-:Y:S04]  /*8e30*/  VIADD R4, R26, 0xffffffff ;  /* 0xffffffff1a047836 */ /* 0x000fe80000000000 */
[----:B------:R-:W-:Y:S04]  /*8e40*/  STS.64 [UR4+0x398], R12 ;  /* 0x0003980cff007988 */ /* 0x000fe80008000a04 */
[----:B------:R-:W1:Y:S04]  /*8e50*/  LDS R22, [UR4+0x39c] ;  /* 0x00039c04ff167984 */ /* 0x000e680008000800 */
[----:B------:R2:W-:Y:S01]  /*8e60*/  STS.128 [UR4+0x3a0], R4 ;  /* 0x0003a004ff007988 */ /* 0x0005e20008000c04 */
[----:B-1----:R-:W-:Y:S05]  /*8e70*/  LOP3.LUT R22, R22, 0xf000, RZ, 0xb8, !PT ;  /* 0x0000f00016167812 */ /* 0x002fea00078eb8ff */
[----:B------:R2:W-:Y:S02]  /*8e80*/  STS [UR4+0x39c], R22 ;  /* 0x00039c16ff007988 */ /* 0x0005e40008000804 */
.L_x_94:
[----:B----4-:R-:W-:Y:S05]  /*8e90*/  BSYNC.RECONVERGENT B0 ;  /* 0x0000000000007941 */ /* 0x010fea0003800200 */
.L_x_93:
[----:B------:R-:W-:Y:S01]  /*8ea0*/  NOP ;  /* 0x0000000000007918 */ /* 0x000fe20000000000 */
[----:B------:R-:W4:Y:S01]  /*8eb0*/  LDS R16, [R16] ;  /* 0x0000000010107984 */ /* 0x000f220000000800 */
[----:B--2---:R-:W-:Y:S01]  /*8ec0*/  IADD3 R4, P0, PT, R0, UR28, RZ ;  /* 0x0000001c00047c10 */ /* 0x004fe2000ff1e0ff */
[----:B------:R-:W-:Y:S04]  /*8ed0*/  IMAD.U32 R0, RZ, RZ, UR20 ;  /* 0x00000014ff007e24 */ /* 0x000fe8000f8e00ff */
[----:B------:R-:W-:Y:S01]  /*8ee0*/  IMAD.X R5, RZ, RZ, UR29, P0 ;  /* 0x0000001dff057e24 */ /* 0x000fe200080e06ff */
[----:B------:R-:W-:Y:S04]  /*8ef0*/  SHF.L.U32 R6, R0, 0x1f, RZ ;  /* 0x0000001f00067819 */ /* 0x000fe800000006ff */
[----:B----4-:R2:W4:Y:S02]  /*8f00*/  ATOMG.E.EXCH.STRONG.GPU PT, RZ, [R4], R16 ;  /* 0x0000001004ff73a8 */ /* 0x01052400041ee100 */
[----:B----4-:R-:W4:Y:S02]  /*8f10*/  SYNCS.PHASECHK.TRANS64.TRYWAIT P0, [R15+URZ+0xb8], R6 ;  /* 0x0000b8060f0075a7 */ /* 0x010f2400080011ff */
[----:B--2-4-:R-:W-:Y:S05]  /*8f20*/  @!P0 BRA `(.L_x_95) ;  /* 0x0000009000208947 */ /* 0x014fea0003800000 */
.L_x_92:
[----:B-1----:R-:W-:Y:S04]  /*8f30*/  ISETP.NE.U32.AND P0, PT, R2, RZ, PT ;  /* 0x000000ff0200720c */ /* 0x002fe80003f05070 */
[----:B------:R-:W-:Y:S11]  /*8f40*/  ISETP.NE.AND.EX P0, PT, R3, RZ, PT, P0 ;  /* 0x000000ff0300720c */ /* 0x000ff60003f05300 */
[----:B------:R-:W-:Y:S02]  /*8f50*/  @!UPT UIADD3 URZ, UPT, UPT, URZ, URZ, URZ ;  /* 0x000000fffffff290 */ /* 0x000fe4000fffe0ff */
[----:B------:R-:W1:Y:S02]  /*8f60*/  @P0 LDC.64 R4, c[0x0][0x890] ;  /* 0x00022400ff040b82 */ /* 0x000e640000000a00 */
[----:B-1----:R-:W-:Y:S01]  /*8f70*/  @P0 IMAD.WIDE R4, R17, 0x8, R4 ;  /* 0x0000000811040825 */ /* 0x002fe200078e0204 */
[----:B------:R-:W-:Y:S06]  /*8f80*/  BRA.U UP1, `(.L_x_96) ;  /* 0x0000000101107547 */ /* 0x000fec000b800000 */
[----:B------:R-:W-:Y:S04]  /*8f90*/  DEPBAR {5,4,3,2,1,0} ;  /* 0x0000003f0000791a */ /* 0x000fe80000000000 */
[----:B------:R-:W1:Y:S02]  /*8fa0*/  CCTL.E.C.LDCU.IV.DEEP [UR28] ;  /* 0x000000001c007540 */ /* 0x000e640009c08000 */
[----:B-1----:R1:W-:Y:S01]  /*8fb0*/  UTMACCTL.IV [UR28] ;  /* 0x000000001c0079b9 */ /* 0x0023e20008000000 */
[----:B------:R-:W-:Y:S01]  /*8fc0*/  NOP ;  /* 0x0000000000007918 */ /* 0x000fe20000000000 */
.L_x_96:
[----:B------:R-:W5:Y:S01]  /*8fd0*/  @P0 LDG.E.64 R4, desc[UR50][R4.64] ;  /* 0x0000003204040981 */ /* 0x000f62000c1e1b00 */
[----:B------:R-:W-:Y:S02]  /*8fe0*/  USHF.L.U32 UR18, UR18, 0x6, URZ ;  /* 0x0000000612127899 */ /* 0x000fe400080006ff */
[----:B------:R-:W-:Y:S01]  /*8ff0*/  USHF.L.U32 UR19, UR19, 0x8, URZ ;  /* 0x0000000813137899 */ /* 0x000fe200080006ff */
[----:B-----5:R-:W5:Y:S02]  /*9000*/  @P0 LD.E R0, desc[UR50][R4.64] ;  /* 0x0000003204000980 */ /* 0x020f64000c101900 */
[----:B-----5:R-:W-:Y:S01]  /*9010*/  @P0 FSETP.NEU.AND P1, PT, R0, RZ, PT ;  /* 0x000000ff0000020b */ /* 0x020fe20003f2d000 */
[----:B------:R-:W-:Y:S01]  /*9020*/  @!UPT UIADD3 URZ, UPT, UPT, URZ, URZ, URZ ;  /* 0x000000fffffff290 */ /* 0x000fe2000fffe0ff */
[----:B------:R-:W-:Y:S11]  /*9030*/  @P0 BRA `(.L_x_97) ;  /* 0x00000000002c0947 */ /* 0x000ff60003800000 */
[----:B----4-:R-:W-:Y:S02]  /*9040*/  ISETP.NE.U32.AND P0, PT, RZ, UR6, PT ;  /* 0x00000006ff007c0c */ /* 0x010fe4000bf05070 */
[----:B------:R-:W-:Y:S02]  /*9050*/  FSETP.NEU.AND P1, PT, RZ, UR26, PT ;  /* 0x0000001aff007c0b */ /* 0x000fe4000bf2d000 */
[----:B------:R-:W-:Y:S11]  /*9060*/  ISETP.NE.AND.EX P0, PT, RZ, UR7, PT, P0 ;  /* 0x00000007ff007c0c */ /* 0x000ff6000bf05300 */
[----:B------:R-:W-:Y:S02]  /*9070*/  @!UPT UIADD3 URZ, UPT, UPT, URZ, URZ, URZ ;  /* 0x000000fffffff290 */ /* 0x000fe4000fffe0ff */
[----:B------:R-:W4:Y:S08]  /*9080*/  @P0 LDC R0, c[0x0][0x898] ;  /* 0x00022600ff000b82 */ /* 0x000f300000000800 */
[----:B------:R-:W5:Y:S01]  /*9090*/  @P0 LDC.64 R4, c[0x0][0x888] ;  /* 0x00022200ff040b82 */ /* 0x000f620000000a00 */
[----:B----4-:R-:W-:Y:S04]  /*90a0*/  @P0 IMAD R17, R17, R0, RZ ;  /* 0x0000000011110224 */ /* 0x010fe800078e02ff */
[----:B-----5:R-:W-:Y:S06]  /*90b0*/  @P0 IMAD.WIDE R4, R17, 0x4, R4 ;  /* 0x0000000411040825 */ /* 0x020fec00078e0204 */
[----:B------:R-:W4:Y:S02]  /*90c0*/  @P0 LDG.E R4, desc[UR50][R4.64] ;  /* 0x0000003204040981 */ /* 0x000f24000c1e1900 */
[----:B----4-:R-:W-:Y:S11]  /*90d0*/  @P0 FSETP.NEU.AND P1, PT, R4, RZ, PT ;  /* 0x000000ff0400020b */ /* 0x010ff60003f2d000 */
[----:B------:R-:W-:Y:S02]  /*90e0*/  @!UPT UIADD3 URZ, UPT, UPT, URZ, URZ, URZ ;  /* 0x000000fffffff290 */ /* 0x000fe4000fffe0ff */
.L_x_97:
[----:B------:R-:W-:Y:S01]  /*90f0*/  UISETP.NE.AND UP0, UPT, UR21, 0x4, UPT ;  /* 0x000000041500788c */ /* 0x000fe2000bf05270 */
[----:B------:R-:W-:Y:S04]  /*9100*/  ELECT P0, URZ, PT ;  /* 0x0000000000ff782f */ /* 0x000fe80003800000 */
[----:B------:R-:W-:Y:S04]  /*9110*/  PLOP3.LUT P1, PT, P1, P0, PT, 0x80, 0x8 ;  /* 0x000000000008781c */ /* 0x000fe80000f21070 */
[----:B------:R-:W-:Y:S09]  /*9120*/  BRA.U UP0, `(.L_x_98) ;  /* 0x0000000100047547 */ /* 0x000ff2000b800000 */
[----:B-1--4-:R-:W-:Y:S05]  /*9130*/  BPT.TRAP 0x1 ;  /* 0x000000040000795c */ /* 0x012fea0000300000 */
.L_x_98:
[----:B------:R-:W5:Y:S01]  /*9140*/  S2UR UR25, SR_CgaCtaId ;  /* 0x00000000001979c3 */ /* 0x000f620000008800 */
[----:B------:R-:W-:Y:S01]  /*9150*/  UMOV UR24, 0x400 ;  /* 0x0000040000187882 */ /* 0x000fe20000000000 */
[----:B------:R-:W-:Y:S01]  /*9160*/  SHF.L.U32 R5, R19, 0x1f, RZ ;  /* 0x0000001f13057819 */ /* 0x000fe200000006ff */
[----:B-----5:R-:W-:Y:S09]  /*9170*/  ULEA UR24, UR25, UR24, 0x18 ;  /* 0x0000001819187291 */ /* 0x020ff2000f8ec0ff */
[----:B------:R-:W5:Y:S02]  /*9180*/  SYNCS.PHASECHK.TRANS64.TRYWAIT P0, [UR24+0x90], R5 ;  /* 0x00009005ff0075a7 */ /* 0x000f640008001118 */
[----:B-----5:R-:W-:Y:S05]  /*9190*/  @!P0 BRA `(.L_x_99) ;  /* 0x0000008c00988947 */ /* 0x020fea0003800000 */
.L_x_263:
[----:B------:R-:W-:Y:S04]  /*91a0*/  BSSY.RECONVERGENT B0, `(.L_x_100) ;  /* 0x0000011000007945 */ /* 0x000fe80003800200 */
[----:B------:R-:W-:Y:S05]  /*91b0*/  @!P1 BRA `(.L_x_101) ;  /* 0x00000000003c9947 */ /* 0x000fea0003800000 */
[----:B------:R-:W-:Y:S02]  /*91c0*/  UIADD3 UR17, UPT, UPT, UR24, 0x70, URZ ;  /* 0x0000007018117890 */ /* 0x000fe4000fffe0ff */
[----:B------:R-:W-:Y:S01]  /*91d0*/  UIADD3 UR16, UPT, UPT, UR24, 0x1000, URZ ;  /* 0x0000100018107890 */ /* 0x000fe2000fffe0ff */
[----:B------:R-:W-:Y:S01]  /*91e0*/  UMOV UR12, 0x0 ;  /* 0x00000000000c7882 */ /* 0x000fe20000000000 */
[----:B------:R-:W-:Y:S01]  /*91f0*/  UMOV UR13, 0x10000000 ;  /* 0x10000000000d7882 */ /* 0x000fe20000000000 */
[----:B------:R-:W-:Y:S02]  /*9200*/  UIADD3 UR11, UPT, UPT, UR19, 0x80, URZ ;  /* 0x00000080130b7890 */ /* 0x000fe4000fffe0ff */
[----:B------:R-:W-:Y:S01]  /*9210*/  UIADD3 UR8, UPT, UPT, UR24, 0x2000, URZ ;  /* 0x0000200018087890 */ /* 0x000fe2000fffe0ff */
[----:B------:R-:W-:Y:S03]  /*9220*/  UMOV UR10, UR18 ;  /* 0x00000012000a7c82 */ /* 0x000fe60008000000 */
[----:B------:R1:W-:Y:S01]  /*9230*/  UTMALDG.2D [UR16], [UR28], desc[UR12] ;  /* 0x00000c101c0075b4 */ /* 0x0003e20008009000 */
[----:B------:R-:W-:Y:S01]  /*9240*/  UMOV UR9, UR17 ;  /* 0x0000001100097c82 */ /* 0x000fe20008000000 */
[----:B------:R-:W-:Y:S03]  /*9250*/  UISETP.NE.AND UP0, UPT, UR21, 0x4, UPT ;  /* 0x000000041500788c */ /* 0x000fe6000bf05270 */
[----:B------:R1:W-:Y:S06]  /*9260*/  UTMALDG.2D [UR8], [UR28], desc[UR12] ;  /* 0x00000c081c0075b4 */ /* 0x0003ec0008009000 */
[----:B-1----:R-:W-:Y:S05]  /*9270*/  BRA.U UP0, `(.L_x_102) ;  /* 0x0000000100047547 */ /* 0x002fea000b800000 */
[----:B----4-:R-:W-:Y:S05]  /*9280*/  BPT.TRAP 0x1 ;  /* 0x000000040000795c */ /* 0x010fea0000300000 */
.L_x_102:
[----:B------:R-:W-:Y:S04]  /*9290*/  HFMA2 R0, -RZ, RZ, 0, 0.0078125 ;  /* 0x00002000ff007431 */ /* 0x000fe800000001ff */
[----:B------:R1:W-:Y:S03]  /*92a0*/  SYNCS.ARRIVE.TRANS64.RED.A0TR RZ, [UR24+0x70], R0 ;  /* 0x00007000ffff79a7 */ /* 0x0003e60008300418 */
.L_x_101:
[----:B-1--4-:R-:W-:Y:S05]  /*92b0*/  BSYNC.RECONVERGENT B0 ;  /* 0x0000000000007941 */ /* 0x012fea0003800200 */
.L_x_100:
[----:B------:R-:W-:Y:S09]  /*92c0*/  UISETP.NE.AND UP0, UPT, UR21, 0x4, UPT ;  /* 0x000000041500788c */ /* 0x000ff2000bf05270 */
[----:B------:R-:W-:Y:S05]  /*92d0*/  BRA.U UP0, `(.L_x_103) ;  /* 0x0000000100047547 */ /* 0x000fea000b800000 */
[----:B------:R-:W-:Y:S05]  /*92e0*/  BPT.TRAP 0x1 ;  /* 0x000000040000795c */ /* 0x000fea0000300000 */
.L_x_103:
[----:B------:R-:W-:Y:S04]  /*92f0*/  UIADD3 UR4, UPT, UPT, UR24, 0x70, URZ ;  /* 0x0000007018047890 */ /* 0x000fe8000fffe0ff */
[----:B------:R-:W-:Y:S09]  /*9300*/  UPRMT UR4, UR25, 0x654, UR4 ;  /* 0x0000065419047896 */ /* 0x000ff20008000004 */
[----:B------:R-:W-:Y:S01]  /*9310*/  SYNCS.ARRIVE.TRANS64.RED.A1T0 RZ, [UR4], RZ ;  /* 0x000000ffffff79a7 */ /* 0x000fe20008100404 */
[----:B------:R-:W-:Y:S05]  /*9320*/  BRA.U UP0, `(.L_x_104) ;  /* 0x0000000100047547 */ /* 0x000fea000b800000 */
[----:B------:R-:W-:Y:S05]  /*9330*/  BPT.TRAP 0x1 ;  /* 0x000000040000795c */ /* 0x000fea0000300000 */
.L_x_104:
[----:B------:R-:W1:Y:S02]  /*9340*/  SYNCS.PHASECHK.TRANS64.TRYWAIT P0, [UR24+0x98], R5 ;  /* 0x00009805ff0075a7 */ /* 0x000e640008001118 */
[----:B-1----:R-:W-:Y:S05]  /*9350*/  @!P0 BRA `(.L_x_105) ;  /* 0x0000008c00408947 */ /* 0x002fea0003800000 */
.L_x_265:
[----:B------:R-:W-:Y:S04]  /*9360*/  BSSY.RECONVERGENT B0, `(.L_x_106) ;  /* 0x0000012000007945 */ /* 0x000fe80003800200 */
[----:B------:R-:W-:Y:S05]  /*9370*/  @!P1 BRA `(.L_x_107) ;  /* 0x0000000000409947 */ /* 0x000fea0003800000 */
[----:B------:R-:W-:Y:S02]  /*9380*/  UIADD3 UR13, UPT, UPT, UR24, 0x78, URZ ;  /* 0x00000078180d7890 */ /* 0x000fe4000fffe0ff */
[----:B------:R-:W-:Y:S02]  /*9390*/  UIADD3 UR15, UPT, UPT, UR19, 0x20, URZ ;  /* 0x00000020130f7890 */ /* 0x000fe4000fffe0ff */
[----:B------:R-:W-:Y:S01]  /*93a0*/  UIADD3 UR12, UPT, UPT, UR24, 0x3000, URZ ;  /* 0x00003000180c7890 */ /* 0x000fe2000fffe0ff */
[----:B------:R-:W-:Y:S01]  /*93b0*/  UMOV UR16, 0x0 ;  /* 0x0000000000107882 */ /* 0x000fe20000000000 */
[----:B------:R-:W-:Y:S01]  /*93c0*/  UMOV UR17, 0x10000000 ;  /* 0x1000000000117882 */ /* 0x000fe20000000000 */
[----:B------:R-:W-:Y:S01]  /*93d0*/  UMOV UR14, UR18 ;  /* 0x00000012000e7c82 */ /* 0x000fe20008000000 */
[----:B------:R-:W-:Y:S02]  /*93e0*/  UIADD3 UR11, UPT, UPT, UR19, 0xa0, URZ ;  /* 0x000000a0130b7890 */ /* 0x000fe4000fffe0ff */
[----:B------:R-:W-:Y:S03]  /*93f0*/  UIADD3 UR8, UPT, UPT, UR24, 0x4000, URZ ;  /* 0x0000400018087890 */ /* 0x000fe6000fffe0ff */
[----:B------:R4:W-:Y:S01]  /*9400*/  UTMALDG.2D [UR12], [UR28], desc[UR16] ;  /* 0x0000100c1c0075b4 */ /* 0x0009e20008009000 */
[----:B------:R-:W-:Y:S01]  /*9410*/  UMOV UR10, UR18 ;  /* 0x00000012000a7c82 */ /* 0x000fe20008000000 */
[----:B------:R-:W-:Y:S04]  /*9420*/  UMOV UR9, UR13 ;  /* 0x0000000d00097c82 */ /* 0x000fe80008000000 */
[----:B------:R4:W-:Y:S02]  /*9430*/  UTMALDG.2D [UR8], [UR28], desc[UR16] ;  /* 0x000010081c0075b4 */ /* 0x0009e40008009000 */
[----:B----4-:R-:W-:Y:S05]  /*9440*/  BRA.U UP0, `(.L_x_108) ;  /* 0x0000000100047547 */ /* 0x010fea000b800000 */
[----:B------:R-:W-:Y:S05]  /*9450*/  BPT.TRAP 0x1 ;  /* 0x000000040000795c */ /* 0x000fea0000300000 */
.L_x_108:
[----:B-1----:R-:W-:Y:S04]  /*9460*/  HFMA2 R0, -RZ, RZ, 0, 0.0078125 ;  /* 0x00002000ff007431 */ /* 0x002fe800000001ff */
[----:B------:R4:W-:Y:S03]  /*9470*/  SYNCS.ARRIVE.TRANS64.RED.A0TR RZ, [UR24+0x78], R0 ;  /* 0x00007800ffff79a7 */ /* 0x0009e60008300418 */
.L_x_107:
[----:B------:R-:W-:Y:S05]  /*9480*/  BSYNC.RECONVERGENT B0 ;  /* 0x0000000000007941 */ /* 0x000fea0003800200 */
.L_x_106:
[----:B------:R-:W-:Y:S05]  /*9490*/  BRA.U UP0, `(.L_x_109) ;  /* 0x0000000100047547 */ /* 0x000fea000b800000 */
[----:B------:R-:W-:Y:S05]  /*94a0*/  BPT.TRAP 0x1 ;  /* 0x000000040000795c */ /* 0x000fea0000300000 */
.L_x_109:
[----:B------:R-:W-:Y:S04]  /*94b0*/  UIADD3 UR4, UPT, UPT, UR24, 0x78, URZ ;  /* 0x0000007818047890 */ /* 0x000fe8000fffe0ff */
[----:B------:R-:W-:Y:S09]  /*94c0*/  UPRMT UR4, UR25, 0x654, UR4 ;  /* 0x0000065419047896 */ /* 0x000ff20008000004 */
[----:B------:R-:W-:Y:S01]  /*94d0*/  SYNCS.ARRIVE.TRANS64.RED.A1T0 RZ, [UR4], RZ ;  /* 0x000000ffffff79a7 */ /* 0x000fe20008100404 */
[----:B------:R-:W-:Y:S05]  /*94e0*/  BRA.U UP0, `(.L_x_110) ;  /* 0x0000000100047547 */ /* 0x000fea000b800000 */
[----:B------:R-:W-:Y:S05]  /*94f0*/  BPT.TRAP 0x1 ;  /* 0x000000040000795c */ /* 0x000fea0000300000 */
.L_x_110:
[----:B------:R-:W5:Y:S02]  /*9500*/  SYNCS.PHASECHK.TRANS64.TRYWAIT P0, [UR24+0xa0], R5 ;  /* 0x0000a005ff0075a7 */ /* 0x000f640008001118 */
[----:B-----5:R-:W-:Y:S05]  /*9510*/  @!P0 BRA `(.L_x_111) ;  /* 0x0000008800e88947 */ /* 0x020fea0003800000 */
.L_x_267:
        /* <DEDUP_REMOVED lines=14> */
[----:B-1----:R-:W-:Y:S05]  /*9600*/  BRA.U UP0, `(.L_x_114) ;  /* 0x0000000100047547 */ /* 0x002fea000b800000 */
[----:B------:R-:W-:Y:S05]  /*9610*/  BPT.TRAP 0x1 ;  /* 0x000000040000795c */ /* 0x000fea0000300000 */
.L_x_114:
[----:B----4-:R-:W-:Y:S04]  /*9620*/  HFMA2 R0, -RZ, RZ, 0, 0.0078125 ;  /* 0x00002000ff007431 */ /* 0x010fe800000001ff */
[----:B------:R1:W-:Y:S03]  /*9630*/  SYNCS.ARRIVE.TRANS64.RED.A0TR RZ, [UR24+0x80], R0 ;  /* 0x00008000ffff79a7 */ /* 0x0003e60008300418 */
.L_x_113:
[----:B------:R-:W-:Y:S05]  /*9640*/  BSYNC.RECONVERGENT B0 ;  /* 0x0000000000007941 */ /* 0x000fea0003800200 */
.L_x_112:
[----:B------:R-:W-:Y:S05]  /*9650*/  BRA.U UP0, `(.L_x_115) ;  /* 0x0000000100047547 */ /* 0x000fea000b800000 */
[----:B------:R-:W-:Y:S05]  /*9660*/  BPT.TRAP 0x1 ;  /* 0x000000040000795c */ /* 0x000fea0000300000 */
.L_x_115:
[----:B------:R-:W-:Y:S04]  /*9670*/  UIADD3 UR4, UPT, UPT, UR24, 0x80, URZ ;  /* 0x0000008018047890 */ /* 0x000fe8000fffe0ff */
[----:B------:R-:W-:Y:S09]  /*9680*/  UPRMT UR4, UR25, 0x654, UR4 ;  /* 0x0000065419047896 */ /* 0x000ff20008000004 */
[----:B------:R-:W-:Y:S01]  /*9690*/  SYNCS.ARRIVE.TRANS64.RED.A1T0 RZ, [UR4], RZ ;  /* 0x000000ffffff79a7 */ /* 0x000fe20008100404 */
[----:B------:R-:W-:Y:S05]  /*96a0*/  BRA.U UP0, `(.L_x_116) ;  /* 0x0000000100047547 */ /* 0x000fea000b800000 */
[----:B------:R-:W-:Y:S05]  /*96b0*/  BPT.TRAP 0x1 ;  /* 0x000000040000795c */ /* 0x000fea0000300000 */
.L_x_116:
[----:B------:R-:W5:Y:S02]  /*96c0*/  SYNCS.PHASECHK.TRANS64.TRYWAIT P0, [UR24+0xa8], R5 ;  /* 0x0000a805ff0075a7 */ /* 0x000f640008001118 */
[----:B-----5:R-:W-:Y:S05]  /*96d0*/  @!P0 BRA `(.L_x_117) ;  /* 0x0000008800908947 */ /* 0x020fea0003800000 */
.L_x_269:
        /* <DEDUP_REMOVED lines=16> */
.L_x_120:
[----:B----4-:R-:W-:Y:S04]  /*97e0*/  HFMA2 R0, -RZ, RZ, 0, 0.0078125 ;  /* 0x00002000ff007431 */ /* 0x010fe800000001ff */
[----:B------:R1:W-:Y:S03]  /*97f0*/  SYNCS.ARRIVE.TRANS64.RED.A0TR RZ, [UR24+0x88], R0 ;  /* 0x00008800ffff79a7 */ /* 0x0003e60008300418 */
.L_x_119:
[----:B------:R-:W-:Y:S05]  /*9800*/  BSYNC.RECONVERGENT B0 ;  /* 0x0000000000007941 */ /* 0x000fea0003800200 */
.L_x_118:
[----:B------:R-:W-:Y:S05]  /*9810*/  BRA.U UP0, `(.L_x_121) ;  /* 0x0000000100047547 */ /* 0x000fea000b800000 */
[----:B------:R-:W-:Y:S05]  /*9820*/  BPT.TRAP 0x1 ;  /* 0x000000040000795c */ /* 0x000fea0000300000 */
.L_x_121:
[----:B------:R-:W-:Y:S01]  /*9830*/  UIADD3 UR4, UPT, UPT, UR24, 0x88, URZ ;  /* 0x0000008818047890 */ /* 0x000fe2000fffe0ff */
[----:B------:R-:W-:Y:S01]  /*9840*/  LOP3.LUT R19, R19, 0x1, RZ, 0x3c, !PT ;  /* 0x0000000113137812 */ /* 0x000fe200078e3cff */
[----:B------:R-:W-:Y:S02]  /*9850*/  UISETP.NE.AND UP1, UPT, UR37, 0x8, UPT ;  /* 0x000000082500788c */ /* 0x000fe4000bf25270 */
[----:B------:R-:W-:Y:S09]  /*9860*/  UPRMT UR4, UR25, 0x654, UR4 ;  /* 0x0000065419047896 */ /* 0x000ff20008000004 */
[----:B------:R-:W-:Y:S01]  /*9870*/  SYNCS.ARRIVE.TRANS64.RED.A1T0 RZ, [UR4], RZ ;  /* 0x000000ffffff79a7 */ /* 0x000fe20008100404 */
[----:B------:R-:W-:Y:S05]  /*9880*/  BRA.U UP1, `(.L_x_122) ;  /* 0x0000000101047547 */ /* 0x000fea000b800000 */
[----:B------:R-:W-:Y:S05]  /*9890*/  BPT.TRAP 0x1 ;  /* 0x000000040000795c */ /* 0x000fea0000300000 */
.L_x_122:
[----:B------:R-:W-:Y:S01]  /*98a0*/  ULEA UR8, UR5, UR24, 0x3 ;  /* 0x0000001805087291 */ /* 0x000fe2000f8e18ff */
[----:B-1----:R-:W-:Y:S08]  /*98b0*/  SHF.L.U32 R5, R18, 0x1f, RZ ;  /* 0x0000001f12057819 */ /* 0x002ff000000006ff */
[----:B------:R-:W1:Y:S02]  /*98c0*/  SYNCS.PHASECHK.TRANS64.TRYWAIT P0, [UR8+0x1a0], R5 ;  /* 0x0001a005ff0075a7 */ /* 0x000e640008001108 */
[----:B-1----:R-:W-:Y:S05]  /*98d0*/  @!P0 BRA `(.L_x_123) ;  /* 0x0000008800288947 */ /* 0x002fea0003800000 */
.L_x_271:
[----:B------:R-:W-:Y:S09]  /*98e0*/  UIMAD UR4, UR5, 0x14, UR36 ;  /* 0x00000014050478a4 */ /* 0x000ff2000f8e0224 */
[----:B--2---:R-:W2:Y:S04]  /*98f0*/  LDS R6, [UR4] ;  /* 0x00000004ff067984 */ /* 0x004ea80008000800 */
[----:B-1----:R-:W1:Y:S04]  /*9900*/  LDS R5, [UR4+0x4] ;  /* 0x00000404ff057984 */ /* 0x002e680008000800 */
[----:B------:R-:W3:Y:S04]  /*9910*/  LDS.U16 R4, [UR4+0x12] ;  /* 0x00001204ff047984 */ /* 0x000ee80008000400 */
[----:B------:R-:W3:Y:S04]  /*9920*/  LDS R17, [UR4+0x8] ;  /* 0x00000804ff117984 */ /* 0x000ee80008000800 */
[----:B----4-:R-:W4:Y:S01]  /*9930*/  LDS R0, [UR4+0xc] ;  /* 0x00000c04ff007984 */ /* 0x010f220008000800 */
[----:B------:R-:W-:Y:S01]  /*9940*/  @!PT LDS RZ, [RZ] ;  /* 0x00000000fffff984 */ /* 0x000fe20000000800 */
[----:B------:R-:W-:Y:S01]  /*9950*/  @!PT LDS RZ, [RZ] ;  /* 0x00000000fffff984 */ /* 0x000fe20000000800 */
[----:B------:R-:W-:Y:S01]  /*9960*/  @!PT LDS RZ, [RZ] ;  /* 0x00000000fffff984 */ /* 0x000fe20000000800 */
[----:B------:R-:W-:Y:S01]  /*9970*/  @!PT LDS RZ, [RZ] ;  /* 0x00000000fffff984 */ /* 0x000fe20000000800 */
[----:B------:R5:W-:Y:S06]  /*9980*/  MEMBAR.ALL.CTA ;  /* 0x0000000000007992 */ /* 0x000bec0000008000 */
[----:B-----5:R-:W3:Y:S01]  /*9990*/  FENCE.VIEW.ASYNC.S ;  /* 0x00000000000073c6 */ /* 0x020ee20000000000 */
[----:B--2---:R-:W-:Y:S02]  /*99a0*/  R2UR UR18, R6 ;  /* 0x00000000061272ca */ /* 0x004fe400000e0000 */
[----:B-1----:R-:W-:Y:S01]  /*99b0*/  R2UR UR19, R5 ;  /* 0x00000000051372ca */ /* 0x002fe200000e0000 */
[----:B------:R-:W-:Y:S03]  /*99c0*/  @!UPT UIADD3 URZ, UPT, UPT, URZ, URZ, URZ ;  /* 0x000000fffffff290 */ /* 0x000fe6000fffe0ff */
[----:B------:R-:W-:Y:S11]  /*99d0*/  BRA.U UP1, `(.L_x_124) ;  /* 0x0000000101047547 */ /* 0x000ff6000b800000 */
[----:B------:R-:W-:Y:S05]  /*99e0*/  BPT.TRAP 0x1 ;  /* 0x000000040000795c */ /* 0x000fea0000300000 */
.L_x_124:
[----:B------:R-:W-:Y:S01]  /*99f0*/  UIADD3 UR8, UPT, UPT, UR8, 0x1e0, URZ ;  /* 0x000001e008087890 */ /* 0x000fe2000fffe0ff */
[----:B----4-:R-:W-:Y:S03]  /*9a00*/  ISETP.NE.AND P0, PT, R0, RZ, PT ;  /* 0x000000ff0000720c */ /* 0x010fe60003f05270 */
[----:B------:R-:W-:Y:S09]  /*9a10*/  UPRMT UR8, UR25, 0x654, UR8 ;  /* 0x0000065419087896 */ /* 0x000ff20008000008 */
[----:B---3--:R-:W-:Y:S01]  /*9a20*/  SYNCS.ARRIVE.TRANS64.RED.A1T0 RZ, [UR8], RZ ;  /* 0x000000ffffff79a7 */ /* 0x008fe20008100408 */
[----:B------:R-:W-:Y:S04]  /*9a30*/  UIADD3 UR8, UPT, UPT, UR5, 0x1, URZ ;  /* 0x0000000105087890 */ /* 0x000fe8000fffe0ff */
[----:B------:R-:W-:Y:S04]  /*9a40*/  UISETP.NE.AND UP1, UPT, UR8, 0x8, UPT ;  /* 0x000000080800788c */ /* 0x000fe8000bf25270 */
[----:B------:R-:W-:Y:S02]  /*9a50*/  USEL UR4, URZ, 0x1, UP1 ;  /* 0x00000001ff047887 */ /* 0x000fe40008800000 */
[----:B------:R-:W-:Y:S02]  /*9a60*/  USEL UR5, UR8, URZ, UP1 ;  /* 0x000000ff08057287 */ /* 0x000fe40008800000 */
[----:B------:R-:W-:Y:S02]  /*9a70*/  UPLOP3.LUT UP1, UPT, UPT, UPT, UPT, 0x80, 0x8 ;  /* 0x000000000008789c */ /* 0x000fe40003f2f070 */
[----:B------:R-:W-:Y:S01]  /*9a80*/  LOP3.LUT R18, R18, UR4, RZ, 0x3c, !PT ;  /* 0x0000000412127c12 */ /* 0x000fe2000f8e3cff */
[----:B------:R-:W-:Y:S08]  /*9a90*/  @P0 BRA `(.L_x_125) ;  /* 0xffffffec00c00947 */ /* 0x000ff0000383ffff */
[----:B------:R-:W-:Y:S05]  /*9aa0*/  BRA.U UP0, `(.L_x_126) ;  /* 0x0000000100047547 */ /* 0x000fea000b800000 */
[----:B------:R-:W-:Y:S05]  /*9ab0*/  BPT.TRAP 0x1 ;  /* 0x000000040000795c */ /* 0x000fea0000300000 */
.L_x_126:
[----:B------:R-:W-:-:S04]  /*9ac0*/  SHF.L.U32 R3, R19, 0x1f, RZ ;  /* 0x0000001f13037819 */ /* 0x000fc800000006ff */
[----:B------:R-:W1:Y:S02]  /*9ad0*/  SYNCS.PHASECHK.TRANS64.TRYWAIT P0, [UR24+0x90], R3 ;  /* 0x00009003ff0075a7 */ /* 0x000e640008001118 */
[----:B-1----:R-:W-:Y:S05]  /*9ae0*/  @!P0 BRA `(.L_x_127) ;  /* 0x0000008400bc8947 */ /* 0x002fea0003800000 */
.L_x_273:
[----:B------:R-:W-:Y:S05]  /*9af0*/  BRA.U UP0, `(.L_x_128) ;  /* 0x0000000100047547 */ /* 0x000fea000b800000 */
[----:B------:R-:W-:Y:S05]  /*9b00*/  BPT.TRAP 0x1 ;  /* 0x000000040000795c */ /* 0x000fea0000300000 */
.L_x_128:
[----:B------:R-:W2:Y:S02]  /*9b10*/  SYNCS.PHASECHK.TRANS64.TRYWAIT P0, [UR24+0x98], R3 ;  /* 0x00009803ff0075a7 */ /* 0x000ea40008001118 */
[----:B--2---:R-:W-:Y:S05]  /*9b20*/  @!P0 BRA `(.L_x_129) ;  /* 0x0000008400c48947 */ /* 0x004fea0003800000 */
.L_x_275:
[----:B------:R-:W-:Y:S05]  /*9b30*/  BRA.U UP0, `(.L_x_130) ;  /* 0x0000000100047547 */ /* 0x000fea000b800000 */
[----:B------:R-:W-:Y:S05]  /*9b40*/  BPT.TRAP 0x1 ;  /* 0x000000040000795c */ /* 0x000fea0000300000 */
.L_x_130:
[----:B------:R-:W2:Y:S02]  /*9b50*/  SYNCS.PHASECHK.TRANS64.TRYWAIT P0, [UR24+0xa0], R3 ;  /* 0x0000a003ff0075a7 */ /* 0x000ea40008001118 */
[----:B--2---:R-:W-:Y:S05]  /*9b60*/  @!P0 BRA `(.L_x_131) ;  /* 0x0000008400cc8947 */ /* 0x004fea0003800000 */
.L_x_277:
[----:B------:R-:W-:Y:S05]  /*9b70*/  BRA.U UP0, `(.L_x_132) ;  /* 0x0000000100047547 */ /* 0x000fea000b800000 */
[----:B------:R-:W-:Y:S05]  /*9b80*/  BPT.TRAP 0x1 ;  /* 0x000000040000795c */ /* 0x000fea0000300000 */
.L_x_132:
[----:B-1----:R-:W-:Y:S02]  /*9b90*/  SHF.L.U32 R3, R19, 0x1f, RZ ;  /* 0x0000001f13037819 */ /* 0x002fe400000006ff */
[----:B------:R-:W-:-:S04]  /*9ba0*/  MOV R0, UR24 ;  /* 0x0000001800007c02 */ /* 0x000fc80008000f00 */
[----:B------:R1:W2:Y:S03]  /*9bb0*/  SYNCS.PHASECHK.TRANS64.TRYWAIT P0, [R0+URZ+0xa8], R3 ;  /* 0x0000a803000075a7 */ /* 0x0002a600080011ff */
[----:B--2---:R-:W-:Y:S05]  /*9bc0*/  @!P0 NANOSLEEP.SYNCS 0x989680 ;  /* 0x009896800000895d */ /* 0x004fea0003900000 */
[----:B------:R-:W2:Y:S02]  /*9bd0*/  @!P0 SYNCS.PHASECHK.TRANS64 P0, [R0+URZ+0xa8], R3 ;  /* 0x0000a803000085a7 */ /* 0x000ea400080010ff */
[----:B--2---:R-:W-:Y:S05]  /*9be0*/  @P0 EXIT ;  /* 0x000000000000094d */ /* 0x004fea0003800000 */
[----:B------:R-:W-:Y:S05]  /*9bf0*/  BRA `(.L_x_132) ;  /* 0xfffffffc00e47947 */ /* 0x000fea000383ffff */
.L_x_91:
[----:B------:R-:W-:-:S09]  /*9c00*/  UISETP.NE.AND UP0, UPT, UR21, 0x4, UPT ;  /* 0x000000041500788c */ /* 0x000fd2000bf05270 */
[----:B------:R-:W-:Y:S05]  /*9c10*/  BRA.U UP0, `(.L_x_133) ;  /* 0x0000004d00547547 */ /* 0x000fea000b800000 */
.L_x_134:
[----:B------:R-:W-:-:S08]  /*9c20*/  NOP ;  /* 0x0000000000007918 */ /* 0x000fd00000000000 */
[----:B------:R-:W2:Y:S02]  /*9c30*/  USETMAXREG.TRY_ALLOC.CTAPOOL UP0, 0xe8 ;  /* 0x000000e8000079c8 */ /* 0x000ea40008000600 */
[----:B--2---:R-:W-:Y:S05]  /*9c40*/  BRA.U !UP0, `(.L_x_134) ;  /* 0xfffffffd08f47547 */ /* 0x004fea000b83ffff */
[----:B------:R-:W2:Y:S08]  /*9c50*/  S2UR UR52, SR_CgaCtaId ;  /* 0x00000000003479c3 */ /* 0x000eb00000008800 */
[----:B------:R-:W-:Y:S01]  /*9c60*/  BAR.SYNC.DEFER_BLOCKING 0x6, 0xa0 ;  /* 0x0182800000007b1d */ /* 0x000fe20000010000 */
[C---:B------:R-:W-:Y:S01]  /*9c70*/  IMAD.SHL.U32 R3, R0.reuse, 0x40, RZ ;  /* 0x0000004000037824 */ /* 0x040fe200078e00ff */
[----:B------:R-:W-:Y:S01]  /*9c80*/  LOP3.LUT P1, RZ, R0, 0x2, RZ, 0xc0, !PT ;  /* 0x0000000200ff7812 */ /* 0x000fe2000782c0ff */
[----:B------:R-:W-:Y:S01]  /*9c90*/  IMAD.SHL.U32 R4, R80, 0x200000, RZ ;  /* 0x0020000050047824 */ /* 0x000fe200078e00ff */
[C---:B------:R-:W-:Y:S01]  /*9ca0*/  LOP3.LUT R94, R0.reuse, 0x60, RZ, 0xc0, !PT ;  /* 0x00000060005e7812 */ /* 0x040fe200078ec0ff */
[----:B------:R-:W-:Y:S01]  /*9cb0*/  IMAD.SHL.U32 R92, R0, 0x8, RZ ;  /* 0x00000008005c7824 */ /* 0x000fe200078e00ff */
[----:B------:R-:W-:-:S02]  /*9cc0*/  UMOV UR43, 0x400 ;  /* 0x00000400002b7882 */ /* 0x000fc40000000000 */
[----:B------:R-:W3:Y:S01]  /*9cd0*/  LDC.64 R98, c[0x0][0x390] ;  /* 0x0000e400ff627b82 */ /* 0x000ee20000000a00 */
[----:B------:R-:W1:Y:S01]  /*9ce0*/  SHFL.IDX PT, R96, R80, RZ, 0x1f ;  /* 0x00001fff50607589 */ /* 0x000e6200000e0000 */
[----:B------:R-:W-:Y:S01]  /*9cf0*/  LOP3.LUT R3, R3, 0x1c0, RZ, 0xc0, !PT ;  /* 0x000001c003037812 */ /* 0x000fe200078ec0ff */
[----:B------:R-:W-:Y:S01]  /*9d00*/  IMAD.U32 R93, R0, 0x10000, RZ ;  /* 0x00010000005d7824 */ /* 0x000fe200078e00ff */
[----:B------:R-:W-:Y:S01]  /*9d10*/  LOP3.LUT R4, R4, 0x200000, RZ, 0xc0, !PT ;  /* 0x0020000004047812 */ /* 0x000fe200078ec0ff */
[----:B------:R-:W-:Y:S01]  /*9d20*/  IMAD.MOV.U32 R95, RZ, RZ, 0x10 ;  /* 0x00000010ff5f7424 */ /* 0x000fe200078e00ff */
[----:B------:R-:W-:Y:S01]  /*9d30*/  LOP3.LUT R3, R3, 0x28, R0, 0xf8, !PT ;  /* 0x0000002803037812 */ /* 0x000fe200078ef800 */
[----:B------:R-:W-:Y:S01]  /*9d40*/  UMOV UR58, URZ ;  /* 0x000000ff003a7c82 */ /* 0x000fe20008000000 */
[----:B------:R-:W3:Y:S01]  /*9d50*/  LDC.64 R76, c[0x0][0x890] ;  /* 0x00022400ff4c7b82 */ /* 0x000ee20000000a00 */
[----:B------:R-:W-:Y:S01]  /*9d60*/  LOP3.LUT R93, R4, 0x400000, R93, 0xf8, !PT ;  /* 0x00400000045d7812 */ /* 0x000fe200078ef85d */
[----:B------:R-:W-:Y:S01]  /*9d70*/  UMOV UR59, URZ ;  /* 0x000000ff003b7c82 */ /* 0x000fe20008000000 */
[----:B------:R-:W-:Y:S01]  /*9d80*/  LOP3.LUT R92, R3, 0x38, R92, 0x78, !PT ;  /* 0x00000038035c7812 */ /* 0x000fe200078e785c */
[----:B------:R-:W-:Y:S01]  /*9d90*/  IMAD.SHL.U32 R3, R0, 0x20, RZ ;  /* 0x0000002000037824 */ /* 0x000fe200078e00ff */
[----:B------:R-:W3:Y:S01]  /*9da0*/  LDCU.64 UR38, c[0x0][0x888] ;  /* 0x00011100ff2677ac */ /* 0x000ee20008000a00 */
[----:B------:R-:W-:Y:S01]  /*9db0*/  PLOP3.LUT P2, PT, PT, PT, PT, 0x80, 0x8 ;  /* 0x000000000008781c */ /* 0x000fe20003f4f070 */
[----:B------:R-:W-:Y:S01]  /*9dc0*/  IMAD.MOV.U32 R91, RZ, RZ, 0x1 ;  /* 0x00000001ff5b7424 */ /* 0x000fe200078e00ff */
[----:B------:R-:W3:Y:S01]  /*9dd0*/  LDC.64 R78, c[0x0][0x8b8] ;  /* 0x00022e00ff4e7b82 */ /* 0x000ee20000000a00 */
[----:B--2---:R-:W-:Y:S01]  /*9de0*/  ULEA UR43, UR52, UR43, 0x18 ;  /* 0x0000002b342b7291 */ /* 0x004fe2000f8ec0ff */
[----:B------:R-:W-:Y:S01]  /*9df0*/  LOP3.LUT R92, R92, 0xa00, R3, 0xf8, !PT ;  /* 0x00000a005c5c7812 */ /* 0x000fe200078ef803 */
[----:B------:R-:W2:Y:S01]  /*9e00*/  LDCU.64 UR48, c[0x0][0xb18] ;  /* 0x00016300ff3077ac */ /* 0x000ea20008000a00 */
[----:B------:R-:W-:Y:S01]  /*9e10*/  IMAD.MOV.U32 R90, RZ, RZ, RZ ;  /* 0x000000ffff5a7224 */ /* 0x000fe200078e00ff */
[----:B------:R-:W-:Y:S01]  /*9e20*/  PRMT R89, RZ, 0x7610, R89 ;  /* 0x00007610ff597816 */ /* 0x000fe20000000059 */
[----:B------:R-:W-:Y:S01]  /*9e30*/  IMAD.MOV.U32 R88, RZ, RZ, RZ ;  /* 0x000000ffff587224 */ /* 0x000fe200078e00ff */
[----:B------:R-:W2:Y:S01]  /*9e40*/  LDCU.64 UR46, c[0x0][0xb20] ;  /* 0x00016400ff2e77ac */ /* 0x000ea20008000a00 */
[----:B------:R-:W-:Y:S01]  /*9e50*/  IMAD.MOV.U32 R87, RZ, RZ, RZ ;  /* 0x000000ffff577224 */ /* 0x000fe200078e00ff */
[----:B-1----:R-:W-:Y:S01]  /*9e60*/  ISETP.NE.AND P0, PT, R96, 0x4, PT ;  /* 0x000000046000780c */ /* 0x002fe20003f05270 */
[----:B------:R-:W1:Y:S01]  /*9e70*/  LDS R2, [UR43+0x360] ;  /* 0x0003602bff027984 */ /* 0x000e620008000800 */
[----:B------:R-:W1:Y:S01]  /*9e80*/  LDCU.64 UR44, c[0x0][0x8b0] ;  /* 0x00011600ff2c77ac */ /* 0x000e620008000a00 */
[----:B------:R-:W-:Y:S01]  /*9e90*/  SEL R95, R95, 0xfffffff0, !P1 ;  /* 0xfffffff05f5f7807 */ /* 0x000fe20004800000 */
[----:B------:R-:W-:Y:S01]  /*9ea0*/  UIADD3 UR4, UPT, UPT, UR43, 0x1000, URZ ;  /* 0x000010002b047890 */ /* 0x000fe2000fffe0ff */
[----:B------:R-:W-:Y:S01]  /*9eb0*/  UMOV UR5, URZ ;  /* 0x000000ff00057c82 */ /* 0x000fe20008000000 */
[----:B-1----:R-:W-:-:S07]  /*9ec0*/  IMAD.IADD R93, R2, 0x1, R93 ;  /* 0x00000001025d7824 */ /* 0x002fce00078e025d */
[----:B--23--:R-:W-:Y:S05]  /*9ed0*/  @P0 BRA `(.L_x_135) ;  /* 0x00000000007c0947 */ /* 0x00cfea0003800000 */
[----:B------:R-:W1:Y:S01]  /*9ee0*/  LDC.64 R36, c[0x0][0xa00] ;  /* 0x00028000ff247b82 */ /* 0x000e620000000a00 */
[----:B------:R-:W2:Y:S01]  /*9ef0*/  LDCU UR6, c[0x0][0xc1c] ;  /* 0x00018380ff0677ac */ /* 0x000ea20008000800 */
[----:B------:R-:W3:Y:S06]  /*9f00*/  LDCU.64 UR58, c[0x0][0xb00] ;  /* 0x00016000ff3a77ac */ /* 0x000eec0008000a00 */
[----:B------:R-:W1:Y:S01]  /*9f10*/  LDC.64 R38, c[0x0][0xa08] ;  /* 0x00028200ff267b82 */ /* 0x000e620000000a00 */
[----:B------:R-:W-:-:S07]  /*9f20*/  ELECT P0, URZ, PT ;  /* 0x0000000000ff782f */ /* 0x000fce0003800000 */
[----:B------:R-:W4:Y:S01]  /*9f30*/  LDC.64 R32, c[0x0][0xa10] ;  /* 0x00028400ff207b82 */ /* 0x000f220000000a00 */
[----:B--2---:R-:W-:-:S04]  /*9f40*/  UIADD3 UR6, UPT, UPT, UR28, UR6, URZ ;  /* 0x000000061c067290 */ /* 0x004fc8000fffe0ff */
[----:B------:R-:W-:-:S03]  /*9f50*/  UIMAD UR6, UR6, 0xe, URZ ;  /* 0x0000000e060678a4 */ /* 0x000fc6000f8e02ff */
[----:B------:R-:W4:Y:S01]  /*9f60*/  LDC.64 R34, c[0x0][0xa18] ;  /* 0x00028600ff227b82 */ /* 0x000f220000000a00 */
[----:B---3--:R-:W-:-:S07]  /*9f70*/  UIMAD.WIDE.U32 UR58, UR6, 0x80, UR58 ;  /* 0x00000080063a78a5 */ /* 0x008fce000f8e003a */
[----:B------:R-:W2:Y:S01]  /*9f80*/  LDC.64 R28, c[0x0][0xa20] ;  /* 0x00028800ff1c7b82 */ /* 0x000ea20000000a00 */
[----:B-1----:R1:W-:Y:S07]  /*9f90*/  @P0 STS.128 [UR43+0x400], R36 ;  /* 0x00040024ff000988 */ /* 0x0023ee0008000c2b */
[----:B------:R-:W2:Y:S08]  /*9fa0*/  LDC.64 R30, c[0x0][0xa28] ;  /* 0x00028a00ff1e7b82 */ /* 0x000eb00000000a00 */
[----:B------:R-:W3:Y:S01]  /*9fb0*/  LDC.64 R24, c[0x0][0xa30] ;  /* 0x00028c00ff187b82 */ /* 0x000ee20000000a00 */
[----:B----4-:R1:W-:Y:S07]  /*9fc0*/  @P0 STS.128 [UR43+0x410], R32 ;  /* 0x00041020ff000988 */ /* 0x0103ee0008000c2b */
[----:B------:R-:W3:Y:S08]  /*9fd0*/  LDC.64 R26, c[0x0][0xa38] ;  /* 0x00028e00ff1a7b82 */ /* 0x000ef00000000a00 */
[----:B------:R-:W4:Y:S01]  /*9fe0*/  LDC.64 R20, c[0x0][0xa40] ;  /* 0x00029000ff147b82 */ /* 0x000f220000000a00 */
[----:B--2---:R1:W-:Y:S07]  /*9ff0*/  @P0 STS.128 [UR43+0x420], R28 ;  /* 0x0004201cff000988 */ /* 0x0043ee0008000c2b */
[----:B------:R-:W4:Y:S08]  /*a000*/  LDC.64 R22, c[0x0][0xa48] ;  /* 0x00029200ff167b82 */ /* 0x000f300000000a00 */
[----:B------:R-:W2:Y:S01]  /*a010*/  LDC.64 R12, c[0x0][0xa50] ;  /* 0x00029400ff0c7b82 */ /* 0x000ea20000000a00 */
[----:B---3--:R1:W-:Y:S07]  /*a020*/  @P0 STS.128 [UR43+0x430], R24 ;  /* 0x00043018ff000988 */ /* 0x0083ee0008000c2b */
[----:B------:R-:W2:Y:S08]  /*a030*/  LDC.64 R14, c[0x0][0xa58] ;  /* 0x00029600ff0e7b82 */ /* 0x000eb00000000a00 */
[----:B------:R-:W3:Y:S01]  /*a040*/  LDC.64 R8, c[0x0][0xa60] ;  /* 0x00029800ff087b82 */ /* 0x000ee20000000a00 */
[----:B----4-:R1:W-:Y:S07]  /*a050*/  @P0 STS.128 [UR43+0x440], R20 ;  /* 0x00044014ff000988 */ /* 0x0103ee0008000c2b */
[----:B------:R-:W3:Y:S08]  /*a060*/  LDC.64 R10, c[0x0][0xa68] ;  /* 0x00029a00ff0a7b82 */ /* 0x000ef00000000a00 */
[----:B------:R-:W4:Y:S01]  /*a070*/  LDC.64 R4, c[0x0][0xa70] ;  /* 0x00029c00ff047b82 */ /* 0x000f220000000a00 */
[----:B--2---:R1:W-:Y:S07]  /*a080*/  @P0 STS.128 [UR43+0x450], R12 ;  /* 0x0004500cff000988 */ /* 0x0043ee0008000c2b */
[----:B-----5:R-:W4:Y:S01]  /*a090*/  LDC.64 R6, c[0x0][0xa78] ;  /* 0x00029e00ff067b82 */ /* 0x020f220000000a00 */
[----:B---3--:R1:W-:Y:S04]  /*a0a0*/  @P0 STS.128 [UR43+0x460], R8 ;  /* 0x00046008ff000988 */ /* 0x0083e80008000c2b */
[----:B----4-:R1:W-:Y:S01]  /*a0b0*/  @P0 STS.128 [UR43+0x470], R4 ;  /* 0x00047004ff000988 */ /* 0x0103e20008000c2b */
[----:B------:R-:W-:Y:S01]  /*a0c0*/  NOP ;  /* 0x0000000000007918 */ /* 0x000fe20000000000 */
.L_x_135:
[----:B------:R-:W-:Y:S01]  /*a0d0*/  MOV R81, UR4 ;  /* 0x0000000400517c02 */ /* 0x000fe20008000f00 */
[----:B------:R-:W-:Y:S01]  /*a0e0*/  UMOV UR54, URZ ;  /* 0x000000ff00367c82 */ /* 0x000fe20008000000 */
[----:B------:R-:W-:Y:S01]  /*a0f0*/  SHF.L.U32 R92, R92, 0x1, RZ ;  /* 0x000000015c5c7819 */ /* 0x000fe200000006ff */
[----:B------:R-:W-:-:S06]  /*a100*/  UMOV UR53, URZ ;  /* 0x000000ff00357c82 */ /* 0x000fcc0008000000 */
.L_x_189:
        /* <DEDUP_REMOVED lines=17> */
[----:B------:R-:W-:Y:S02]  /*a220*/  ISETP.NE.OR P0, PT, R96, 0x4, !P2 ;  /* 0x000000046000780c */ /* 0x000fe40005705670 */
[----:B------:R-:W-:Y:S02]  /*a230*/  R2UR UR56, R2 ;  /* 0x00000000023872ca */ /* 0x000fe400000e0000 */
[----:B------:R-:W-:Y:S09]  /*a240*/  R2UR UR57, R3 ;  /* 0x00000000033972ca */ /* 0x000ff200000e0000 */
[----:B--234-:R-:W-:Y:S06]  /*a250*/  @P0 BRA `(.L_x_136) ;  /* 0x0000000000ec0947 */ /* 0x01cfec0003800000 */
[----:B-1----:R-:W-:Y:S01]  /*a260*/  IMAD.U32 R9, RZ, RZ, UR43 ;  /* 0x0000002bff097e24 */ /* 0x002fe2000f8e00ff */
[----:B------:R-:W1:Y:S01]  /*a270*/  S2R R0, SR_LANEID ;  /* 0x0000000000007919 */ /* 0x000e620000000000 */
[----:B------:R-:W-:Y:S01]  /*a280*/  ELECT P0, URZ, PT ;  /* 0x0000000000ff782f */ /* 0x000fe20003800000 */
[----:B------:R-:W-:Y:S01]  /*a290*/  BSSY.RECONVERGENT B0, `(.L_x_137) ;  /* 0x0000032000007945 */ /* 0x000fe20003800200 */
[----:B-1----:R-:W-:Y:S05]  /*a2a0*/  IMAD.SHL.U32 R0, R0, 0x4, RZ ;  /* 0x0000000400007824 */ /* 0x002fea00078e00ff */
[----:B------:R-:W-:Y:S06]  /*a2b0*/  IADD3 R9, PT, PT, R0, 0x400, R9 ;  /* 0x0000040000097810 */ /* 0x000fec0007ffe009 */
[----:B------:R-:W-:Y:S05]  /*a2c0*/  @!P0 BRA `(.L_x_138) ;  /* 0x0000000000b88947 */ /* 0x000fea0003800000 */
[----:B------:R-:W-:Y:S01]  /*a2d0*/  STS [UR43+0x430], RZ ;  /* 0x000430ffff007988 */ /* 0x000fe2000800082b */
[----:B------:R-:W-:Y:S01]  /*a2e0*/  ISETP.NE.U32.AND P0, PT, RZ, UR46, PT ;  /* 0x0000002eff007c0c */ /* 0x000fe2000bf05070 */
[C---:B-----5:R-:W-:Y:S01]  /*a2f0*/  IMAD.WIDE R6, R17.reuse, 0xc, R98 ;  /* 0x0000000c11067825 */ /* 0x060fe200078e0262 */
[----:B------:R-:W-:Y:S02]  /*a300*/  UIADD3 UR4, UPT, UPT, UR43, 0x400, URZ ;  /* 0x000004002b047890 */ /* 0x000fe4000fffe0ff */
[----:B------:R-:W-:Y:S02]  /*a310*/  ISETP.NE.AND.EX P1, PT, RZ, UR47, PT, P0 ;  /* 0x0000002fff007c0c */ /* 0x000fe4000bf25300 */
[----:B----4-:R-:W2:Y:S01]  /*a320*/  LDG.E R14, desc[UR50][R6.64] ;  /* 0x00000032060e7981 */ /* 0x010ea2000c1e1900 */
[C---:B------:R-:W-:Y:S03]  /*a330*/  LEA R2, P0, R17.reuse, RZ, 0x3 ;  /* 0x000000ff11027211 */ /* 0x040fe600078018ff */
[----:B------:R1:W3:Y:S01]  /*a340*/  LDG.E R5, desc[UR50][R6.64+0x4] ;  /* 0x0000043206057981 */ /* 0x0002e2000c1e1900 */
[----:B------:R-:W-:Y:S06]  /*a350*/  LEA.HI.X.SX32 R3, R17, RZ, 0x3, P0 ;  /* 0x000000ff11037211 */ /* 0x000fec00000f1eff */
[C---:B------:R-:W-:Y:S04]  /*a360*/  @P1 IADD3 R10, P0, PT, R2.reuse, UR46, RZ ;  /* 0x0000002e020a1c10 */ /* 0x040fe8000ff1e0ff */
[C---:B------:R-:W-:Y:S02]  /*a370*/  @P1 IADD3.X R11, PT, PT, R3.reuse, UR47, RZ, P0, !PT ;  /* 0x0000002f030b1c10 */ /* 0x040fe400087fe4ff */
[----:B------:R-:W-:Y:S03]  /*a380*/  IADD3 R12, P0, PT, R2, UR48, RZ ;  /* 0x00000030020c7c10 */ /* 0x000fe6000ff1e0ff */
[----:B------:R-:W4:Y:S01]  /*a390*/  @P1 LDG.E.64 R18, desc[UR50][R10.64] ;  /* 0x000000320a121981 */ /* 0x000f22000c1e1b00 */
[----:B------:R-:W-:Y:S03]  /*a3a0*/  IADD3.X R13, PT, PT, R3, UR49, RZ, P0, !PT ;  /* 0x00000031030d7c10 */ /* 0x000fe600087fe4ff */
[----:B------:R-:W4:Y:S04]  /*a3b0*/  LDS R3, [UR43+0x41c] ;  /* 0x00041c2bff037984 */ /* 0x000f280008000800 */
[----:B------:R-:W2:Y:S01]  /*a3c0*/  LDG.E.64 R12, desc[UR50][R12.64] ;  /* 0x000000320c0c7981 */ /* 0x000ea2000c1e1b00 */
[----:B-1----:R-:W-:Y:S03]  /*a3d0*/  IMAD.U32 R6, RZ, RZ, UR4 ;  /* 0x00000004ff067e24 */ /* 0x002fe6000f8e00ff */
[----:B--2---:R-:W-:Y:S01]  /*a3e0*/  STS.64 [UR43+0x400], R12 ;  /* 0x0004000cff007988 */ /* 0x004fe20008000a2b */
[--C-:B------:R-:W-:Y:S01]  /*a3f0*/  SHF.R.S32.HI R15, RZ, 0x1f, R14.reuse ;  /* 0x0000001fff0f7819 */ /* 0x100fe2000001140e */
[----:B------:R-:W-:Y:S02]  /*a400*/  @!P1 IMAD.MOV.U32 R18, RZ, RZ, R14 ;  /* 0x000000ffff129224 */ /* 0x000fe400078e000e */
[----:B---3--:R-:W-:Y:S02]  /*a410*/  VIADD R5, R5, 0xffffffff ;  /* 0xffffffff05057836 */ /* 0x008fe40000000000 */
[----:B------:R-:W-:Y:S05]  /*a420*/  @!P1 IMAD.MOV.U32 R19, RZ, RZ, R15 ;  /* 0x000000ffff139224 */ /* 0x000fea00078e000f */
[----:B----4-:R-:W-:Y:S04]  /*a430*/  SHF.L.U64.HI R8, R18, 0x1, R19 ;  /* 0x0000000112087819 */ /* 0x010fe80000010213 */
[----:B------:R-:W-:Y:S04]  /*a440*/  LOP3.LUT R8, R8, 0x1fffffff, RZ, 0xc0, !PT ;  /* 0x1fffffff08087812 */ /* 0x000fe800078ec0ff */
[----:B------:R-:W-:Y:S04]  /*a450*/  SHF.R.U32.HI R2, RZ, 0x4, R8 ;  /* 0x00000004ff027819 */ /* 0x000fe80000011608 */
[----:B------:R-:W-:Y:S02]  /*a460*/  LOP3.LUT R11, R3, 0xf, R2, 0xb8, !PT ;  /* 0x0000000f030b7812 */ /* 0x000fe400078eb802 */
[----:B------:R-:W-:Y:S03]  /*a470*/  SHF.R.U64 R2, R6, 0x4, RZ ;  /* 0x0000000406027819 */ /* 0x000fe600000012ff */
[----:B------:R1:W-:Y:S04]  /*a480*/  STS [UR43+0x41c], R11 ;  /* 0x00041c0bff007988 */ /* 0x0003e8000800082b */
[----:B------:R-:W2:Y:S04]  /*a490*/  LDS R4, [UR43+0x41c] ;  /* 0x00041c2bff047984 */ /* 0x000ea80008000800 */
[----:B------:R-:W-:Y:S04]  /*a4a0*/  STS [UR43+0x410], R2 ;  /* 0x00041002ff007988 */ /* 0x000fe8000800082b */
[----:B------:R-:W-:Y:S01]  /*a4b0*/  STS [UR43+0x414], R2 ;  /* 0x00041402ff007988 */ /* 0x000fe2000800082b */
[----:B-1----:R-:W-:Y:S05]  /*a4c0*/  IMAD.SHL.U32 R11, R18, 0x2, RZ ;  /* 0x00000002120b7824 */ /* 0x002fea00078e00ff */
[----:B------:R-:W-:Y:S04]  /*a4d0*/  LOP3.LUT R11, R11, 0xfffffffe, RZ, 0xc0, !PT ;  /* 0xfffffffe0b0b7812 */ /* 0x000fe800078ec0ff */
[----:B------:R-:W-:Y:S05]  /*a4e0*/  SHF.R.U64 R8, R11, 0x4, R8 ;  /* 0x000000040b087819 */ /* 0x000fea0000001208 */
[----:B------:R-:W-:Y:S01]  /*a4f0*/  STS [UR43+0x40c], R8 ;  /* 0x00040c08ff007988 */ /* 0x000fe2000800082b */
[----:B--2---:R-:W-:Y:S05]  /*a500*/  LOP3.LUT R7, R4, 0xf0, RZ, 0xb8, !PT ;  /* 0x000000f004077812 */ /* 0x004fea00078eb8ff */
[----:B------:R1:W-:Y:S04]  /*a510*/  STS [UR43+0x41c], R7 ;  /* 0x00041c07ff007988 */ /* 0x0003e8000800082b */
[----:B------:R-:W2:Y:S01]  /*a520*/  LDS R4, [UR43+0x41c] ;  /* 0x00041c2bff047984 */ /* 0x000ea20008000800 */
[----:B-1----:R-:W-:Y:S02]  /*a530*/  CS2R R6, SRZ ;  /* 0x0000000000067805 */ /* 0x002fe4000001ff00 */
[----:B--2---:R-:W-:Y:S01]  /*a540*/  LOP3.LUT R3, R4, 0xf00, RZ, 0xb8, !PT ;  /* 0x00000f0004037812 */ /* 0x004fe200078eb8ff */
[----:B------:R-:W-:Y:S04]  /*a550*/  VIADD R4, R14, 0xffffffff ;  /* 0xffffffff0e047836 */ /* 0x000fe80000000000 */
[----:B------:R-:W-:Y:S04]  /*a560*/  STS.64 [UR43+0x418], R2 ;  /* 0x00041802ff007988 */ /* 0x000fe80008000a2b */
[----:B------:R-:W1:Y:S04]  /*a570*/  LDS R10, [UR43+0x41c] ;  /* 0x00041c2bff0a7984 */ /* 0x000e680008000800 */
[----:B------:R2:W-:Y:S01]  /*a580*/  STS.128 [UR43+0x420], R4 ;  /* 0x00042004ff007988 */ /* 0x0005e20008000c2b */
[----:B-1----:R-:W-:Y:S05]  /*a590*/  LOP3.LUT R10, R10, 0xf000, RZ, 0xb8, !PT ;  /* 0x0000f0000a0a7812 */ /* 0x002fea00078eb8ff */
[----:B------:R2:W-:Y:S02]  /*a5a0*/  STS [UR43+0x41c], R10 ;  /* 0x00041c0aff007988 */ /* 0x0005e4000800082b */
.L_x_138:
[----:B------:R-:W-:Y:S05]  /*a5b0*/  BSYNC.RECONVERGENT B0 ;  /* 0x0000000000007941 */ /* 0x000fea0003800200 */
.L_x_137:
[----:B------:R-:W-:Y:S01]  /*a5c0*/  NOP ;  /* 0x0000000000007918 */ /* 0x000fe20000000000 */
[----:B------:R-:W1:Y:S01]  /*a5d0*/  LDS R9, [R9] ;  /* 0x0000000009097984 */ /* 0x000e620000000800 */
[----:B------:R-:W-:Y:S04]  /*a5e0*/  IADD3 R2, P0, PT, R0, UR56, RZ ;  /* 0x0000003800027c10 */ /* 0x000fe8000ff1e0ff */
[----:B------:R-:W-:Y:S05]  /*a5f0*/  IADD3.X R3, PT, PT, RZ, UR57, RZ, P0, !PT ;  /* 0x00000039ff037c10 */ /* 0x000fea00087fe4ff */
[----:B-1----:R3:W5:Y:S04]  /*a600*/  ATOMG.E.EXCH.STRONG.GPU PT, RZ, [R2], R9 ;  /* 0x0000000902ff73a8 */ /* 0x00276800041ee100 */
.L_x_136:
[----:B------:R-:W-:Y:S09]  /*a610*/  UISETP.NE.AND UP0, UPT, UR37, 0x8, UPT ;  /* 0x000000082500788c */ /* 0x000ff2000bf05270 */
[----:B------:R-:W-:Y:S05]  /*a620*/  BRA.U UP0, `(.L_x_139) ;  /* 0x0000000100047547 */ /* 0x000fea000b800000 */
[----:B------:R-:W-:Y:S05]  /*a630*/  BPT.TRAP 0x1 ;  /* 0x000000040000795c */ /* 0x000fea0000300000 */
.L_x_139:
[----:B------:R-:W-:Y:S01]  /*a640*/  ULEA UR6, UR5, UR43, 0x3 ;  /* 0x0000002b05067291 */ /* 0x000fe2000f8e18ff */
[----:B---3--:R-:W-:Y:S08]  /*a650*/  SHF.L.U32 R3, R87, 0x1f, RZ ;  /* 0x0000001f57037819 */ /* 0x008ff000000006ff */
[----:B-----5:R-:W3:Y:S02]  /*a660*/  SYNCS.PHASECHK.TRANS64.TRYWAIT P0, [UR6+0x1a0], R3 ;  /* 0x0001a003ff0075a7 */ /* 0x020ee40008001106 */
[----:B---3--:R-:W-:Y:S05]  /*a670*/  @!P0 BRA `(.L_x_140) ;  /* 0x0000007c00208947 */ /* 0x008fea0003800000 */
.L_x_279:
[----:B------:R-:W-:Y:S09]  /*a680*/  UIMAD UR4, UR5, 0x14, UR36 ;  /* 0x00000014050478a4 */ /* 0x000ff2000f8e0224 */
[----:B------:R-:W1:Y:S04]  /*a690*/  LDS.U16 R89, [UR4+0x12] ;  /* 0x00001204ff597984 */ /* 0x000e680008000400 */
[----:B------:R-:W1:Y:S04]  /*a6a0*/  LDS R85, [UR4] ;  /* 0x00000004ff557984 */ /* 0x000e680008000800 */
[----:B------:R-:W1:Y:S04]  /*a6b0*/  LDS R84, [UR4+0x4] ;  /* 0x00000404ff547984 */ /* 0x000e680008000800 */
[----:B------:R-:W1:Y:S04]  /*a6c0*/  LDS R83, [UR4+0x8] ;  /* 0x00000804ff537984 */ /* 0x000e680008000800 */
[----:B------:R-:W1:Y:S01]  /*a6d0*/  LDS R82, [UR4+0xc] ;  /* 0x00000c04ff527984 */ /* 0x000e620008000800 */
[----:B------:R-:W-:Y:S01]  /*a6e0*/  @!PT LDS RZ, [RZ] ;  /* 0x00000000fffff984 */ /* 0x000fe20000000800 */
[----:B------:R-:W-:Y:S01]  /*a6f0*/  @!PT LDS RZ, [RZ] ;  /* 0x00000000fffff984 */ /* 0x000fe20000000800 */
[----:B------:R-:W-:Y:S01]  /*a700*/  @!PT LDS RZ, [RZ] ;  /* 0x00000000fffff984 */ /* 0x000fe20000000800 */
[----:B------:R-:W-:Y:S01]  /*a710*/  @!PT LDS RZ, [RZ] ;  /* 0x00000000fffff984 */ /* 0x000fe20000000800 */
[----:B------:R5:W-:Y:S06]  /*a720*/  MEMBAR.ALL.CTA ;  /* 0x0000000000007992 */ /* 0x000bec0000008000 */
[----:B-----5:R-:W1:Y:S01]  /*a730*/  FENCE.VIEW.ASYNC.S ;  /* 0x00000000000073c6 */ /* 0x020e620000000000 */
[----:B------:R-:W-:Y:S05]  /*a740*/  BRA.U UP0, `(.L_x_141) ;  /* 0x0000000100047547 */ /* 0x000fea000b800000 */
[----:B------:R-:W-:Y:S05]  /*a750*/  BPT.TRAP 0x1 ;  /* 0x000000040000795c */ /* 0x000fea0000300000 */
.L_x_141:
[----:B------:R-:W-:Y:S01]  /*a760*/  UIADD3 UR4, UPT, UPT, UR6, 0x1e0, URZ ;  /* 0x000001e006047890 */ /* 0x000fe2000fffe0ff */
[----:B------:R-:W-:Y:S01]  /*a770*/  IMAD.WIDE R100, R17, 0xc, R98 ;  /* 0x0000000c11647825 */ /* 0x000fe200078e0262 */
[----:B------:R-:W-:Y:S01]  /*a780*/  USHF.L.U32 UR41, UR18, 0x6, URZ ;  /* 0x0000000612297899 */ /* 0x000fe200080006ff */
[----:B------:R-:W-:Y:S01]  /*a790*/  ISETP.NE.OR P1, PT, R94, RZ, !P2 ;  /* 0x000000ff5e00720c */ /* 0x000fe20005725670 */
[----:B------:R-:W-:Y:S01]  /*a7a0*/  UPRMT UR4, UR52, 0x654, UR4 ;  /* 0x0000065434047896 */ /* 0x000fe20008000004 */
[----:B------:R-:W-:Y:S01]  /*a7b0*/  BSSY.RECONVERGENT B0, `(.L_x_142) ;  /* 0x000000b000007945 */ /* 0x000fe20003800200 */
[----:B------:R-:W-:Y:S01]  /*a7c0*/  USHF.L.U32 UR42, UR19, 0x8, URZ ;  /* 0x00000008132a7899 */ /* 0x000fe200080006ff */
[----:B------:R-:W-:Y:S01]  /*a7d0*/  LOP3.LUT P0, RZ, R81, 0x3f0, RZ, 0xc0, !PT ;  /* 0x000003f051ff7812 */ /* 0x000fe2000780c0ff */
[----:B------:R-:W-:Y:S05]  /*a7e0*/  UIADD3 UR55, UPT, UPT, UR5, 0x1, URZ ;  /* 0x0000000105377890 */ /* 0x000fea000fffe0ff */
[----:B-1----:R-:W-:Y:S01]  /*a7f0*/  SYNCS.ARRIVE.TRANS64.RED.A1T0 RZ, [UR4], RZ ;  /* 0x000000ffffff79a7 */ /* 0x002fe20008100404 */
[----:B------:R1:W5:Y:S02]  /*a800*/  LDG.E R100, desc[UR50][R100.64+0x8] ;  /* 0x0000083264647981 */ /* 0x000364000c1e1900 */
[----:B------:R-:W-:Y:S05]  /*a810*/  @P1 BRA `(.L_x_143) ;  /* 0x0000000000101947 */ /* 0x000fea0003800000 */
[----:B------:R-:W-:Y:S04]  /*a820*/  DEPBAR {5,4,3,2,1,0} ;  /* 0x0000003f0000791a */ /* 0x000fe80000000000 */
[----:B------:R-:W2:Y:S02]  /*a830*/  CCTL.E.C.LDCU.IV.DEEP [UR56] ;  /* 0x0000000038007540 */ /* 0x000ea40009c08000 */
[----:B--2---:R2:W-:Y:S01]  /*a840*/  UTMACCTL.IV [UR56] ;  /* 0x00000000380079b9 */ /* 0x0045e20008000000 */
[----:B------:R-:W-:Y:S01]  /*a850*/  NOP ;  /* 0x0000000000007918 */ /* 0x000fe20000000000 */
.L_x_143:
[----:B--2---:R-:W-:Y:S05]  /*a860*/  BSYNC.RECONVERGENT B0 ;  /* 0x0000000000007941 */ /* 0x004fea0003800200 */
.L_x_142:
[----:B------:R-:W-:Y:S04]  /*a870*/  BSSY.RECONVERGENT B6, `(.L_x_144) ;  /* 0x0000021000067945 */ /* 0x000fe80003800200 */
[----:B------:R-:W-:Y:S05]  /*a880*/  @!P0 BRA `(.L_x_145) ;  /* 0x00000000007c8947 */ /* 0x000fea0003800000 */
[----:B------:R-:W2:Y:S01]  /*a890*/  LDCU.64 UR8, c[0x4][0x80] ;  /* 0x01001000ff0877ac */ /* 0x000ea20008000a00 */
[----:B------:R-:W-:Y:S01]  /*a8a0*/  MOV R2, 0x0 ;  /* 0x0000000000027802 */ /* 0x000fe20000000f00 */
[----:B------:R-:W-:Y:S02]  /*a8b0*/  HFMA2 R12, -RZ, RZ, 0, 5.9604644775390625e-08 ;  /* 0x00000001ff0c7431 */ /* 0x000fe400000001ff */
[----:B------:R-:W-:Y:S01]  /*a8c0*/  IMAD.MOV.U32 R8, RZ, RZ, 0x70 ;  /* 0x00000070ff087424 */ /* 0x000fe200078e00ff */
[----:B----4-:R4:W1:Y:S01]  /*a8d0*/  LDC.64 R14, c[0x4][R2] ;  /* 0x01000000020e7b82 */ /* 0x0108620000000a00 */
[----:B------:R-:W3:Y:S01]  /*a8e0*/  LDCU.64 UR6, c[0x4][0x88] ;  /* 0x01001100ff0677ac */ /* 0x000ee20008000a00 */
[----:B------:R-:W-:Y:S01]  /*a8f0*/  IMAD.MOV.U32 R13, RZ, RZ, RZ ;  /* 0x000000ffff0d7224 */ /* 0x000fe200078e00ff */
[----:B------:R-:W3:Y:S01]  /*a900*/  LDCU.64 UR4, c[0x4][0x8] ;  /* 0x01000100ff0477ac */ /* 0x000ee20008000a00 */
[----:B--2---:R-:W-:Y:S01]  /*a910*/  MOV R5, UR9 ;  /* 0x0000000900057c02 */ /* 0x004fe20008000f00 */
[----:B------:R-:W-:Y:S01]  /*a920*/  IMAD.U32 R4, RZ, RZ, UR8 ;  /* 0x00000008ff047e24 */ /* 0x000fe2000f8e00ff */
[----:B---3--:R-:W-:Y:S01]  /*a930*/  MOV R7, UR7 ;  /* 0x0000000700077c02 */ /* 0x008fe20008000f00 */
[----:B------:R-:W-:Y:S01]  /*a940*/  IMAD.U32 R6, RZ, RZ, UR6 ;  /* 0x00000006ff067e24 */ /* 0x000fe2000f8e00ff */
[----:B------:R-:W-:Y:S01]  /*a950*/  MOV R11, UR5 ;  /* 0x00000005000b7c02 */ /* 0x000fe20008000f00 */
[----:B------:R-:W-:Y:S02]  /*a960*/  IMAD.U32 R10, RZ, RZ, UR4 ;  /* 0x00000004ff0a7e24 */ /* 0x000fe4000f8e00ff */
[----:B------:R-:W-:Y:S07]  /*a970*/  LEPC R20, `(.L_x_146) ;  /* 0x000000001014794e */ /* 0x000fee0000000000 */
[----:B-1--45:R-:W-:Y:S05]  /*a980*/  CALL.ABS.NOINC R14 ;  /* 0x000000000e007343 */ /* 0x032fea0003c00000 */
.L_x_146:
[----:B------:R-:W1:Y:S01]  /*a990*/  LDCU.64 UR8, c[0x4][0x80] ;  /* 0x01001000ff0877ac */ /* 0x000e620008000a00 */
[----:B------:R-:W2:Y:S01]  /*a9a0*/  LDC.64 R2, c[0x4][R2] ;  /* 0x0100000002027b82 */ /* 0x000ea20000000a00 */
[----:B------:R-:W-:Y:S02]  /*a9b0*/  HFMA2 R12, -RZ, RZ, 0, 5.9604644775390625e-08 ;  /* 0x00000001ff0c7431 */ /* 0x000fe400000001ff */
[----:B------:R-:W-:Y:S02]  /*a9c0*/  IMAD.MOV.U32 R8, RZ, RZ, 0x70 ;  /* 0x00000070ff087424 */ /* 0x000fe400078e00ff */
[----:B------:R-:W-:Y:S01]  /*a9d0*/  IMAD.MOV.U32 R13, RZ, RZ, RZ ;  /* 0x000000ffff0d7224 */ /* 0x000fe200078e00ff */
[----:B------:R-:W3:Y:S01]  /*a9e0*/  LDCU.64 UR6, c[0x4][0x88] ;  /* 0x01001100ff0677ac */ /* 0x000ee20008000a00 */
[----:B------:R-:W4:Y:S01]  /*a9f0*/  LDCU.64 UR4, c[0x4][0x8] ;  /* 0x01000100ff0477ac */ /* 0x000f220008000a00 */
[----:B-1----:R-:W-:Y:S02]  /*aa00*/  MOV R4, UR8 ;  /* 0x0000000800047c02 */ /* 0x002fe40008000f00 */
[----:B------:R-:W-:Y:S02]  /*aa10*/  MOV R5, UR9 ;  /* 0x0000000900057c02 */ /* 0x000fe40008000f00 */
[----:B---3--:R-:W-:Y:S01]  /*aa20*/  MOV R7, UR7 ;  /* 0x0000000700077c02 */ /* 0x008fe20008000f00 */
[----:B------:R-:W-:Y:S01]  /*aa30*/  IMAD.U32 R6, RZ, RZ, UR6 ;  /* 0x00000006ff067e24 */ /* 0x000fe2000f8e00ff */
[----:B----4-:R-:W-:Y:S01]  /*aa40*/  MOV R11, UR5 ;  /* 0x00000005000b7c02 */ /* 0x010fe20008000f00 */
[----:B------:R-:W-:Y:S02]  /*aa50*/  IMAD.U32 R10, RZ, RZ, UR4 ;  /* 0x00000004ff0a7e24 */ /* 0x000fe4000f8e00ff */
[----:B------:R-:W-:Y:S07]  /*aa60*/  LEPC R20, `(.L_x_145) ;  /* 0x000000001014794e */ /* 0x000fee0000000000 */
[----:B--2---:R-:W-:Y:S05]  /*aa70*/  CALL.ABS.NOINC R2 ;  /* 0x0000000002007343 */ /* 0x004fea0003c00000 */
.L_x_145:
[----:B------:R-:W-:Y:S05]  /*aa80*/  BSYNC.RECONVERGENT B6 ;  /* 0x0000000000067941 */ /* 0x000fea0003800200 */
.L_x_144:
[----:B------:R-:W-:Y:S01]  /*aa90*/  ISETP.NE.AND P0, PT, R94, RZ, PT ;  /* 0x000000ff5e00720c */ /* 0x000fe20003f05270 */
[----:B------:R-:W-:Y:S01]  /*aaa0*/  BSSY B0, `(.L_x_147) ;  /* 0x0000009000007945 */ /* 0x000fe20003800000 */
[----:B------:R-:W-:Y:S04]  /*aab0*/  PLOP3.LUT P1, PT, PT, PT, PT, 0x8, 0x80 ;  /* 0x000000000080781c */ /* 0x000fe80003f2e170 */
[----:B-1----:R-:W-:Y:S07]  /*aac0*/  P2R R101, PR, RZ, 0x2 ;  /* 0x00000002ff657803 */ /* 0x002fee0000000000 */
[----:B------:R-:W-:Y:S05]  /*aad0*/  @P0 BRA `(.L_x_148) ;  /* 0x0000000000140947 */ /* 0x000fea0003800000 */
[----:B------:R-:W-:Y:S03]  /*aae0*/  UMOV UR4, 0xffffffff ;  /* 0xffffffff00047882 */ /* 0x000fe60000000000 */
[----:B------:R-:W-:Y:S05]  /*aaf0*/  BRA.DIV UR4, `(.L_x_149) ;  /* 0x0000007a04187947 */ /* 0x000fea000b800000 */
[----:B------:R-:W-:Y:S11]  /*ab00*/  ELECT P6, URZ, PT ;  /* 0x0000000000ff782f */ /* 0x000ff600038c0000 */
[----:B------:R-:W-:Y:S02]  /*ab10*/  @!UPT UIADD3 URZ, UPT, UPT, URZ, URZ, URZ ;  /* 0x000000fffffff290 */ /* 0x000fe4000fffe0ff */
.L_x_281:
[----:B------:R-:W-:Y:S07]  /*ab20*/  P2R R101, PR, RZ, 0x40 ;  /* 0x00000040ff657803 */ /* 0x000fee0000000000 */
.L_x_148:
[----:B------:R-:W-:Y:S05]  /*ab30*/  BSYNC B0 ;  /* 0x0000000000007941 */ /* 0x000fea0003800000 */
.L_x_147:
[----:B------:R-:W-:Y:S02]  /*ab40*/  ISETP.NE.U32.AND P0, PT, R78, RZ, PT ;  /* 0x000000ff4e00720c */ /* 0x000fe40003f05070 */
[----:B------:R-:W-:Y:S02]  /*ab50*/  LOP3.LUT R91, R91, 0x1, RZ, 0x3c, !PT ;  /* 0x000000015b5b7812 */ /* 0x000fe400078e3cff */
[----:B------:R-:W-:Y:S02]  /*ab60*/  ISETP.NE.AND.EX P1, PT, R79, RZ, PT, P0 ;  /* 0x000000ff4f00720c */ /* 0x000fe40003f25300 */
[----:B------:R-:W-:Y:S04]  /*ab70*/  ISETP.NE.U32.AND P0, PT, R76, RZ, PT ;  /* 0x000000ff4c00720c */ /* 0x000fe80003f05070 */
[----:B------:R-:W-:Y:S07]  /*ab80*/  ISETP.NE.AND.EX P0, PT, R77, RZ, PT, P0 ;  /* 0x000000ff4d00720c */ /* 0x000fee0003f05300 */
[----:B------:R-:W1:Y:S08]  /*ab90*/  @P1 LDC.64 R8, c[0x0][0x8b8] ;  /* 0x00022e00ff081b82 */ /* 0x000e700000000a00 */
[----:B---3--:R-:W2:Y:S02]  /*aba0*/  @P0 LDC.64 R2, c[0x0][0x890] ;  /* 0x00022400ff020b82 */ /* 0x008ea40000000a00 */
[C---:B--2---:R-:W-:Y:S04]  /*abb0*/  @P0 IMAD.WIDE R2, R17.reuse, 0x8, R2 ;  /* 0x0000000811020825 */ /* 0x044fe800078e0202 */
[----:B-1----:R-:W-:Y:S01]  /*abc0*/  @P1 IMAD.WIDE R8, R17, 0x8, R8 ;  /* 0x0000000811081825 */ /* 0x002fe200078e0208 */
[----:B------:R1:W2:Y:S04]  /*abd0*/  @P0 LDG.E.64 R4, desc[UR50][R2.64] ;  /* 0x0000003202040981 */ /* 0x0002a8000c1e1b00 */
[----:B------:R-:W3:Y:S01]  /*abe0*/  @P1 LDG.E.64 R6, desc[UR50][R8.64] ;  /* 0x0000003208061981 */ /* 0x000ee2000c1e1b00 */
[----:B-1----:R-:W-:Y:S03]  /*abf0*/  SHF.L.U32 R2, R91, 0x1f, RZ ;  /* 0x0000001f5b027819 */ /* 0x002fe600000006ff */
[----:B--2---:R1:W5:Y:S04]  /*ac00*/  @P0 LD.E R48, desc[UR50][R4.64] ;  /* 0x0000003204300980 */ /* 0x004368000c101900 */
[----:B---3--:R1:W5:Y:S01]  /*ac10*/  @P1 LD.E R47, desc[UR50][R6.64] ;  /* 0x00000032062f1980 */ /* 0x008362000c101900 */
[----:B------:R-:W-:Y:S05]  /*ac20*/  @P0 BRA `(.L_x_150) ;  /* 0x0000000000240947 */ /* 0x000fea0003800000 */
[----:B------:R-:W-:Y:S04]  /*ac30*/  ISETP.NE.U32.AND P0, PT, RZ, UR38, PT ;  /* 0x00000026ff007c0c */ /* 0x000fe8000bf05070 */
[----:B------:R-:W-:Y:S11]  /*ac40*/  ISETP.NE.AND.EX P0, PT, RZ, UR39, PT, P0 ;  /* 0x00000027ff007c0c */ /* 0x000ff6000bf05300 */
[----:B------:R-:W-:Y:S02]  /*ac50*/  @!UPT UIADD3 URZ, UPT, UPT, URZ, URZ, URZ ;  /* 0x000000fffffff290 */ /* 0x000fe4000fffe0ff */
[----:B------:R-:W2:Y:S08]  /*ac60*/  @P0 LDC R0, c[0x0][0x898] ;  /* 0x00022600ff000b82 */ /* 0x000eb00000000800 */
[----:B-1----:R-:W1:Y:S01]  /*ac70*/  @P0 LDC.64 R4, c[0x0][0x888] ;  /* 0x00022200ff040b82 */ /* 0x002e620000000a00 */
[----:B--2---:R-:W-:Y:S04]  /*ac80*/  @P0 IMAD R0, R17, R0, RZ ;  /* 0x0000000011000224 */ /* 0x004fe800078e02ff */
[----:B-1----:R-:W-:Y:S05]  /*ac90*/  @P0 IMAD.WIDE R4, R0, 0x4, R4 ;  /* 0x0000000400040825 */ /* 0x002fea00078e0204 */
[----:B-----5:R2:W5:Y:S02]  /*aca0*/  @P0 LDG.E R48, desc[UR50][R4.64] ;  /* 0x0000003204300981 */ /* 0x020564000c1e1900 */
[----:B--2---:R-:W3:Y:S02]  /*acb0*/  @!P0 LDC R48, c[0x0][0x880] ;  /* 0x00022000ff308b82 */ /* 0x004ee40000000800 */
.L_x_150:
        /* <DEDUP_REMOVED lines=9> */
[----:B--2---:R-:W1:Y:S02]  /*ad50*/  @!P0 LDC R47, c[0x0][0x8a8] ;  /* 0x00022a00ff2f8b82 */ /* 0x004e640000000800 */
.L_x_151:
[----:B------:R-:W2:Y:S01]  /*ad60*/  SYNCS.PHASECHK.TRANS64.TRYWAIT P0, [UR43+0x70], R2 ;  /* 0x00007002ff0075a7 */ /* 0x000ea2000800112b */
[----:B------:R-:W-:Y:S01]  /*ad70*/  LEA R97, R90, UR43, 0x3 ;  /* 0x0000002b5a617c11 */ /* 0x000fe2000f8e18ff */
[----:B------:R-:W-:Y:S01]  /*ad80*/  BSSY B0, `(.L_x_152) ;  /* 0x0000008000007945 */ /* 0x000fe20003800000 */
[----:B------:R-:W-:Y:S01]  /*ad90*/  SHF.L.U32 R0, R88, 0x1f, RZ ;  /* 0x0000001f58007819 */ /* 0x000fe200000006ff */
[----:B------:R-:W-:Y:S02]  /*ada0*/  VIADD R86, R92, UR43 ;  /* 0x0000002b5c567c36 */ /* 0x000fe40008000000 */
[----:B------:R-:W-:Y:S01]  /*adb0*/  IMAD.MOV.U32 R71, RZ, RZ, RZ ;  /* 0x000000ffff477224 */ /* 0x000fe200078e00ff */
[----:B------:R1:W1:Y:S01]  /*adc0*/  SYNCS.PHASECHK.TRANS64.TRYWAIT P2, [R97+URZ+0x140], R0 ;  /* 0x00014000610075a7 */ /* 0x00026200080411ff */
[----:B--2---:R-:W-:Y:S05]  /*add0*/  @P0 BRA `(.L_x_153) ;  /* 0x0000000000080947 */ /* 0x004fea0003800000 */
[----:B------:R-:W2:Y:S02]  /*ade0*/  SYNCS.PHASECHK.TRANS64.TRYWAIT P0, [UR43+0x70], R2 ;  /* 0x00007002ff0075a7 */ /* 0x000ea4000800112b */
[----:B--2---:R-:W-:Y:S05]  /*adf0*/  @!P0 BRA `(.L_x_154) ;  /* 0x0000007400708947 */ /* 0x004fea0003800000 */
.L_x_153:
[----:B------:R-:W-:Y:S05]  /*ae00*/  BSYNC B0 ;  /* 0x0000000000007941 */ /* 0x000fea0003800000 */
.L_x_152:
[----:B---3-5:R-:W-:Y:S01]  /*ae10*/  FSETP.NEU.AND P0, PT, R48, RZ, PT ;  /* 0x000000ff3000720b */ /* 0x028fe20003f0d000 */
[----:B------:R-:W-:Y:S01]  /*ae20*/  IMAD.MOV.U32 R70, RZ, RZ, RZ ;  /* 0x000000ffff467224 */ /* 0x000fe200078e00ff */
[----:B------:R-:W-:Y:S02]  /*ae30*/  CS2R R68, SRZ ;  /* 0x0000000000447805 */ /* 0x000fe4000001ff00 */
[----:B------:R-:W-:Y:S02]  /*ae40*/  CS2R R74, SRZ ;  /* 0x00000000004a7805 */ /* 0x000fe4000001ff00 */
[----:B------:R-:W-:Y:S02]  /*ae50*/  CS2R R72, SRZ ;  /* 0x0000000000487805 */ /* 0x000fe4000001ff00 */
[----:B------:R-:W-:Y:S02]  /*ae60*/  CS2R R62, SRZ ;  /* 0x00000000003e7805 */ /* 0x000fe4000001ff00 */
[----:B------:R-:W-:Y:S02]  /*ae70*/  CS2R R60, SRZ ;  /* 0x00000000003c7805 */ /* 0x000fe4000001ff00 */
[----:B------:R-:W-:Y:S02]  /*ae80*/  CS2R R58, SRZ ;  /* 0x00000000003a7805 */ /* 0x000fe4000001ff00 */
[----:B------:R-:W-:Y:S02]  /*ae90*/  CS2R R56, SRZ ;  /* 0x0000000000387805 */ /* 0x000fe4000001ff00 */
[----:B------:R-:W-:Y:S01]  /*aea0*/  ISETP.GE.AND P1, PT, R100, 0x1, PT ;  /* 0x000000016400780c */ /* 0x000fe20003f26270 */
[----:B------:R-:W-:Y:S01]  /*aeb0*/  IMAD R54, R90, 0x80, R93 ;  /* 0x000000805a367824 */ /* 0x000fe200078e025d */
[----:B------:R-:W-:Y:S02]  /*aec0*/  CS2R R38, SRZ ;  /* 0x0000000000267805 */ /* 0x000fe4000001ff00 */
[----:B------:R-:W-:Y:S01]  /*aed0*/  CS2R R36, SRZ ;  /* 0x0000000000247805 */ /* 0x000fe2000001ff00 */
[----:B--2---:R-:W-:Y:S01]  /*aee0*/  @P0 IMAD R2, R95, 0x2, R86 ;  /* 0x000000025f020824 */ /* 0x004fe200078e0256 */
[----:B------:R-:W-:Y:S05]  /*aef0*/  @P0 WARPSYNC.ALL ;  /* 0x0000000000000948 */ /* 0x000fea0003800000 */
[----:B------:R2:W3:Y:S01]  /*af00*/  @P0 LDSM.16.MT88.4 R68, [R2+0x1000] ;  /* 0x001000000244083b */ /* 0x0004e20000004200 */
[----:B------:R-:W-:Y:S02]  /*af10*/  CS2R R34, SRZ ;  /* 0x0000000000227805 */ /* 0x000fe4000001ff00 */
[----:B------:R-:W-:Y:S02]  /*af20*/  CS2R R32, SRZ ;  /* 0x0000000000207805 */ /* 0x000fe4000001ff00 */
[----:B------:R-:W-:Y:S02]  /*af30*/  CS2R R30, SRZ ;  /* 0x00000000001e7805 */ /* 0x000fe4000001ff00 */
[----:B------:R-:W-:Y:S02]  /*af40*/  CS2R R28, SRZ ;  /* 0x00000000001c7805 */ /* 0x000fe4000001ff00 */
[----:B------:R-:W-:Y:S01]  /*af50*/  CS2R R26, SRZ ;  /* 0x00000000001a7805 */ /* 0x000fe2000001ff00 */
[----:B------:R2:W2:Y:S01]  /*af60*/  @P0 LDSM.16.MT88.4 R72, [R2+0x1800] ;  /* 0x001800000248083b */ /* 0x0004a20000004200 */
[----:B------:R-:W-:Y:S02]  /*af70*/  CS2R R24, SRZ ;  /* 0x0000000000187805 */ /* 0x000fe4000001ff00 */
[----:B------:R-:W-:Y:S02]  /*af80*/  CS2R R18, SRZ ;  /* 0x0000000000127805 */ /* 0x000fe4000001ff00 */
[----:B------:R-:W-:Y:S02]  /*af90*/  CS2R R16, SRZ ;  /* 0x0000000000107805 */ /* 0x000fe4000001ff00 */
[----:B----4-:R-:W-:Y:S02]  /*afa0*/  CS2R R14, SRZ ;  /* 0x00000000000e7805 */ /* 0x010fe4000001ff00 */
[----:B------:R-:W-:Y:S01]  /*afb0*/  CS2R R12, SRZ ;  /* 0x00000000000c7805 */ /* 0x000fe2000001ff00 */
[----:B------:R4:W2:Y:S01]  /*afc0*/  @P0 LDSM.16.MT88.4 R60, [R92+UR43+0x1000] ;  /* 0x0010002b5c3c083b */ /* 0x0008a20008004200 */
[----:B------:R-:W-:Y:S02]  /*afd0*/  CS2R R10, SRZ ;  /* 0x00000000000a7805 */ /* 0x000fe4000001ff00 */
[----:B------:R-:W-:Y:S02]  /*afe0*/  CS2R R8, SRZ ;  /* 0x0000000000087805 */ /* 0x000fe4000001ff00 */
[----:B-1----:R-:W-:Y:S02]  /*aff0*/  CS2R R6, SRZ ;  /* 0x0000000000067805 */ /* 0x002fe4000001ff00 */
[----:B------:R-:W-:Y:S01]  /*b000*/  CS2R R4, SRZ ;  /* 0x0000000000047805 */ /* 0x000fe2000001ff00 */
[----:B------:R-:W-:Y:S01]  /*b010*/  VIADD R102, R86, 0x1000 ;  /* 0x0000100056667836 */ /* 0x000fe20000000000 */
[----:B------:R4:W1:Y:S01]  /*b020*/  @P0 LDSM.16.MT88.4 R56, [R92+UR43+0x1800] ;  /* 0x0018002b5c38083b */ /* 0x0008620008004200 */
[----:B------:R-:W-:Y:S05]  /*b030*/  @!P1 BRA `(.L_x_155) ;  /* 0x0000000000d49947 */ /* 0x000fea0003800000 */
[----:B------:R-:W-:Y:S01]  /*b040*/  SHF.R.U32.HI R3, RZ, 0x15, R54 ;  /* 0x00000015ff037819 */ /* 0x000fe20000011636 */
[----:B------:R-:W-:Y:S03]  /*b050*/  BSSY B0, `(.L_x_156) ;  /* 0x0000006000007945 */ /* 0x000fe60003800000 */
[----:B------:R-:W-:Y:S01]  /*b060*/  LOP3.LUT P0, RZ, R3, 0x3, R80, 0x48, !PT ;  /* 0x0000000303ff7812 */ /* 0x000fe20007804850 */
[----:B------:R-:W-:Y:S01]  /*b070*/  @!UPT UIADD3 URZ, UPT, UPT, URZ, URZ, URZ ;  /* 0x000000fffffff290 */ /* 0x000fe2000fffe0ff */
[----:B------:R-:W-:Y:S11]  /*b080*/  @P2 BRA `(.L_x_157) ;  /* 0x0000000000082947 */ /* 0x000ff60003800000 */
[----:B------:R-:W5:Y:S02]  /*b090*/  SYNCS.PHASECHK.TRANS64.TRYWAIT P1, [R97+URZ+0x140], R0 ;  /* 0x00014000610075a7 */ /* 0x000f6400080211ff */
[----:B-----5:R-:W-:Y:S05]  /*b0a0*/  @!P1 BRA `(.L_x_158) ;  /* 0x0000007000dc9947 */ /* 0x020fea0003800000 */
.L_x_157:
[----:B------:R-:W-:Y:S05]  /*b0b0*/  BSYNC B0 ;  /* 0x0000000000007941 */ /* 0x000fea0003800000 */
.L_x_156:
[----:B------:R-:W-:Y:S05]  /*b0c0*/  @!P0 BRA `(.L_x_159) ;  /* 0x0000000000408947 */ /* 0x000fea0003800000 */
[----:B------:R-:W5:Y:S01]  /*b0d0*/  LDCU.64 UR8, c[0x4][0x70] ;  /* 0x01000e00ff0877ac */ /* 0x000f620008000a00 */
[----:B------:R-:W-:Y:S01]  /*b0e0*/  MOV R3, 0x0 ;  /* 0x0000000000037802 */ /* 0x000fe20000000f00 */
[----:B------:R-:W-:Y:S02]  /*b0f0*/  HFMA2 R12, -RZ, RZ, 0, 5.9604644775390625e-08 ;  /* 0x00000001ff0c7431 */ /* 0x000fe400000001ff */
[----:B------:R-:W-:Y:S02]  /*b100*/  IMAD.MOV.U32 R8, RZ, RZ, 0x192 ;  /* 0x00000192ff087424 */ /* 0x000fe400078e00ff */
[----:B------:R-:W-:Y:S01]  /*b110*/  IMAD.MOV.U32 R13, RZ, RZ, RZ ;  /* 0x000000ffff0d7224 */ /* 0x000fe200078e00ff */
[----:B------:R-:W3:Y:S01]  /*b120*/  LDCU.64 UR6, c[0x4][0x78] ;  /* 0x01000f00ff0677ac */ /* 0x000ee20008000a00 */
[----:B--2---:R-:W2:Y:S01]  /*b130*/  LDC.64 R2, c[0x4][R3] ;  /* 0x0100000003027b82 */ /* 0x004ea20000000a00 */
[----:B------:R-:W4:Y:S01]  /*b140*/  LDCU.64 UR4, c[0x4][0x10] ;  /* 0x01000200ff0477ac */ /* 0x000f220008000a00 */
[----:B-----5:R-:W-:Y:S01]  /*b150*/  MOV R5, UR9 ;  /* 0x0000000900057c02 */ /* 0x020fe20008000f00 */
[----:B------:R-:W-:Y:S01]  /*b160*/  IMAD.U32 R4, RZ, RZ, UR8 ;  /* 0x00000008ff047e24 */ /* 0x000fe2000f8e00ff */
[----:B---3--:R-:W-:Y:S01]  /*b170*/  MOV R7, UR7 ;  /* 0x0000000700077c02 */ /* 0x008fe20008000f00 */
[----:B------:R-:W-:Y:S01]  /*b180*/  IMAD.U32 R6, RZ, RZ, UR6 ;  /* 0x00000006ff067e24 */ /* 0x000fe2000f8e00ff */
[----:B----4-:R-:W-:Y:S01]  /*b190*/  MOV R11, UR5 ;  /* 0x00000005000b7c02 */ /* 0x010fe20008000f00 */
[----:B------:R-:W-:Y:S02]  /*b1a0*/  IMAD.U32 R10, RZ, RZ, UR4 ;  /* 0x00000004ff0a7e24 */ /* 0x000fe4000f8e00ff */
[----:B------:R-:W-:Y:S07]  /*b1b0*/  LEPC R20, `(.L_x_159) ;  /* 0x000000001014794e */ /* 0x000fee0000000000 */
[----:B-12---:R-:W-:Y:S05]  /*b1c0*/  CALL.ABS.NOINC R2 ;  /* 0x0000000002007343 */ /* 0x006fea0003c00000 */
.L_x_159:
[----:B------:R-:W-:Y:S05]  /*b1d0*/  WARPSYNC.ALL ;  /* 0x0000000000007948 */ /* 0x000fea0003800000 */
[C---:B------:R-:W-:Y:S01]  /*b1e0*/  R2UR UR4, R54.reuse ;  /* 0x00000000360472ca */ /* 0x040fe200000e0000 */
[----:B------:R-:W-:Y:S05]  /*b1f0*/  VIADD R3, R54, 0x100000 ;  /* 0x0010000036037836 */ /* 0x000fea0000000000 */
[----:B------:R-:W-:Y:S04]  /*b200*/  SHF.R.U32.HI R3, RZ, 0x15, R3 ;  /* 0x00000015ff037819 */ /* 0x000fe80000011603 */
[----:B------:R-:W-:Y:S03]  /*b210*/  LOP3.LUT P0, RZ, R3, 0x3, R80, 0x48, !PT ;  /* 0x0000000303ff7812 */ /* 0x000fe60007804850 */
[----:B------:R-:W1:Y:S10]  /*b220*/  LDTM.16dp256bit.x4 R24, tmem[UR4] ;  /* 0x00000004001879ee */ /* 0x000e740008120000 */
[----:B-1----:R-:W-:Y:S05]  /*b230*/  @!P0 BRA `(.L_x_160) ;  /* 0x0000000000408947 */ /* 0x002fea0003800000 */
[----:B------:R-:W1:Y:S01]  /*b240*/  LDCU.64 UR8, c[0x4][0x70] ;  /* 0x01000e00ff0877ac */ /* 0x000e620008000a00 */
[----:B------:R-:W-:Y:S01]  /*b250*/  MOV R3, 0x0 ;  /* 0x0000000000037802 */ /* 0x000fe20000000f00 */
[----:B------:R-:W-:Y:S02]  /*b260*/  HFMA2 R12, -RZ, RZ, 0, 5.9604644775390625e-08 ;  /* 0x00000001ff0c7431 */ /* 0x000fe400000001ff */
[----:B------:R-:W-:Y:S02]  /*b270*/  IMAD.MOV.U32 R8, RZ, RZ, 0x192 ;  /* 0x00000192ff087424 */ /* 0x000fe400078e00ff */
[----:B------:R-:W-:Y:S01]  /*b280*/  IMAD.MOV.U32 R13, RZ, RZ, RZ ;  /* 0x000000ffff0d7224 */ /* 0x000fe200078e00ff */
[----:B------:R-:W5:Y:S01]  /*b290*/  LDCU.64 UR6, c[0x4][0x78] ;  /* 0x01000f00ff0677ac */ /* 0x000f620008000a00 */
[----:B--2---:R-:W2:Y:S01]  /*b2a0*/  LDC.64 R2, c[0x4][R3] ;  /* 0x0100000003027b82 */ /* 0x004ea20000000a00 */
[----:B------:R-:W3:Y:S01]  /*b2b0*/  LDCU.64 UR4, c[0x4][0x10] ;  /* 0x01000200ff0477ac */ /* 0x000ee20008000a00 */
[----:B-1----:R-:W-:Y:S01]  /*b2c0*/  MOV R5, UR9 ;  /* 0x0000000900057c02 */ /* 0x002fe20008000f00 */
[----:B------:R-:W-:Y:S01]  /*b2d0*/  IMAD.U32 R4, RZ, RZ, UR8 ;  /* 0x00000008ff047e24 */ /* 0x000fe2000f8e00ff */
[----:B-----5:R-:W-:Y:S01]  /*b2e0*/  MOV R7, UR7 ;  /* 0x0000000700077c02 */ /* 0x020fe20008000f00 */
[----:B------:R-:W-:Y:S01]  /*b2f0*/  IMAD.U32 R6, RZ, RZ, UR6 ;  /* 0x00000006ff067e24 */ /* 0x000fe2000f8e00ff */
[----:B---3--:R-:W-:Y:S01]  /*b300*/  MOV R11, UR5 ;  /* 0x00000005000b7c02 */ /* 0x008fe20008000f00 */
[----:B------:R-:W-:Y:S02]  /*b310*/  IMAD.U32 R10, RZ, RZ, UR4 ;  /* 0x00000004ff0a7e24 */ /* 0x000fe4000f8e00ff */
[----:B------:R-:W-:Y:S07]  /*b320*/  LEPC R20, `(.L_x_160) ;  /* 0x000000001014794e */ /* 0x000fee0000000000 */
[----:B--2-4-:R-:W-:Y:S05]  /*b330*/  CALL.ABS.NOINC R2 ;  /* 0x0000000002007343 */ /* 0x014fea0003c00000 */
.L_x_160:
[----:B------:R-:W-:Y:S05]  /*b340*/  WARPSYNC.ALL ;  /* 0x0000000000007948 */ /* 0x000fea0003800000 */
[----:B------:R-:W-:Y:S11]  /*b350*/  R2UR UR4, R54 ;  /* 0x00000000360472ca */ /* 0x000ff600000e0000 */
[----:B------:R-:W-:Y:S02]  /*b360*/  @!UPT UIADD3 URZ, UPT, UPT, URZ, URZ, URZ ;  /* 0x000000fffffff290 */ /* 0x000fe4000fffe0ff */
[----:B------:R-:W1:Y:S02]  /*b370*/  LDTM.16dp256bit.x4 R4, tmem[UR4+0x100000] ;  /* 0x10000004000479ee */ /* 0x000e640008120000 */
[----:B-1----:R-:W-:Y:S01]  /*b380*/  NOP ;  /* 0x0000000000007918 */ /* 0x002fe20000000000 */
.L_x_155:
[--C-:B--2---:R-:W-:Y:S01]  /*b390*/  HADD2.F32 R49, -RZ, R60.reuse.H0_H0 ;  /* 0x2000003cff317230 */ /* 0x104fe20000004100 */
[----:B------:R-:W-:Y:S05]  /*b3a0*/  WARPSYNC.ALL ;  /* 0x0000000000007948 */ /* 0x000fea0003800000 */
[----:B------:R-:W-:Y:S01]  /*b3b0*/  LEA R55, R95, R86, 0x1 ;  /* 0x000000565f377211 */ /* 0x000fe200078e08ff */
[-C--:B------:R-:W-:Y:S01]  /*b3c0*/  FMUL R0, R24, R47.reuse ;  /* 0x0000002f18007220 */ /* 0x080fe20000400000 */
[----:B------:R-:W-:Y:S02]  /*b3d0*/  HADD2.F32 R51, -RZ, R60.H1_H1 ;  /* 0x3000003cff337230 */ /* 0x000fe40000004100 */
[-C--:B------:R-:W-:Y:S01]  /*b3e0*/  FMUL R2, R25, R47.reuse ;  /* 0x0000002f19027220 */ /* 0x080fe20000400000 */
[----:B------:R-:W-:Y:S01]  /*b3f0*/  FMUL R3, R26, R47 ;  /* 0x0000002f1a037220 */ /* 0x000fe20000400000 */
[C---:B------:R-:W-:Y:S01]  /*b400*/  FFMA R0, R48.reuse, R49, R0 ;  /* 0x0000003130007223 */ /* 0x040fe20000000000 */
[--C-:B------:R-:W-:Y:S02]  /*b410*/  HADD2.F32 R49, -RZ, R61.reuse.H0_H0 ;  /* 0x2000003dff317230 */ /* 0x100fe40000004100 */
[----:B------:R-:W-:Y:S01]  /*b420*/  FFMA R2, R48, R51, R2 ;  /* 0x0000003330027223 */ /* 0x000fe20000000002 */
[-C--:B------:R-:W-:Y:S01]  /*b430*/  FMUL R20, R4, R47.reuse ;  /* 0x0000002f04147220 */ /* 0x080fe20000400000 */
[----:B------:R-:W-:Y:S02]  /*b440*/  HADD2.F32 R51, -RZ, R61.H1_H1 ;  /* 0x3000003dff337230 */ /* 0x000fe40000004100 */
[----:B------:R-:W-:Y:S01]  /*b450*/  FMUL R21, R5, R47 ;  /* 0x0000002f05157220 */ /* 0x000fe20000400000 */
[----:B------:R-:W-:Y:S01]  /*b460*/  FFMA R3, R48, R49, R3 ;  /* 0x0000003130037223 */ /* 0x000fe20000000003 */
[----:B------:R-:W-:Y:S01]  /*b470*/  F2FP.F16.F32.PACK_AB R64, R2, R0 ;  /* 0x000000000240723e */ /* 0x000fe200000000ff */
[-C--:B------:R-:W-:Y:S01]  /*b480*/  FMUL R4, R27, R47.reuse ;  /* 0x0000002f1b047220 */ /* 0x080fe20000400000 */
[--C-:B------:R-:W-:Y:S02]  /*b490*/  HADD2.F32 R50, -RZ, R62.reuse.H0_H0 ;  /* 0x2000003eff327230 */ /* 0x100fe40000004100 */
[-C--:B------:R-:W-:Y:S01]  /*b4a0*/  FMUL R5, R28, R47.reuse ;  /* 0x0000002f1c057220 */ /* 0x080fe20000400000 */
[----:B------:R-:W-:Y:S01]  /*b4b0*/  FMUL R22, R6, R47 ;  /* 0x0000002f06167220 */ /* 0x000fe20000400000 */
[----:B------:R-:W-:Y:S02]  /*b4c0*/  HADD2.F32 R49, -RZ, R62.H1_H1 ;  /* 0x3000003eff317230 */ /* 0x000fe40000004100 */
[C---:B------:R-:W-:Y:S01]  /*b4d0*/  FFMA R4, R48.reuse, R51, R4 ;  /* 0x0000003330047223 */ /* 0x040fe20000000004 */
[----:B------:R-:W-:Y:S01]  /*b4e0*/  FFMA R5, R48, R50, R5 ;  /* 0x0000003230057223 */ /* 0x000fe20000000005 */
[--C-:B------:R-:W-:Y:S02]  /*b4f0*/  HADD2.F32 R50, -RZ, R63.reuse.H0_H0 ;  /* 0x2000003fff327230 */ /* 0x100fe40000004100 */
[-C--:B------:R-:W-:Y:S01]  /*b500*/  FMUL R6, R29, R47.reuse ;  /* 0x0000002f1d067220 */ /* 0x080fe20000400000 */
[----:B------:R-:W-:Y:S01]  /*b510*/  FMUL R23, R7, R47 ;  /* 0x0000002f07177220 */ /* 0x000fe20000400000 */
[----:B------:R-:W-:Y:S01]  /*b520*/  HADD2.F32 R51, -RZ, R63.H1_H1 ;  /* 0x3000003fff337230 */ /* 0x000fe20000004100 */
[----:B------:R-:W-:Y:S01]  /*b530*/  F2FP.F16.F32.PACK_AB R65, R4, R3 ;  /* 0x000000030441723e */ /* 0x000fe200000000ff */
[----:B------:R-:W-:Y:S01]  /*b540*/  FFMA R6, R48, R49, R6 ;  /* 0x0000003130067223 */ /* 0x000fe20000000006 */
[-C--:B------:R-:W-:Y:S01]  /*b550*/  FMUL R24, R8, R47.reuse ;  /* 0x0000002f08187220 */ /* 0x080fe20000400000 */
[--C-:B-1----:R-:W-:Y:S02]  /*b560*/  HADD2.F32 R49, -RZ, R56.reuse.H0_H0 ;  /* 0x20000038ff317230 */ /* 0x102fe40000004100 */
[-C--:B------:R-:W-:Y:S01]  /*b570*/  FMUL R7, R30, R47.reuse ;  /* 0x0000002f1e077220 */ /* 0x080fe20000400000 */
[----:B------:R-:W-:Y:S01]  /*b580*/  FMUL R8, R31, R47 ;  /* 0x0000002f1f087220 */ /* 0x000fe20000400000 */
[----:B---3--:R-:W-:Y:S01]  /*b590*/  HADD2.F32 R52, -RZ, R69.H1_H1 ;  /* 0x30000045ff347230 */ /* 0x008fe20000004100 */
[----:B------:R-:W-:Y:S01]  /*b5a0*/  F2FP.F16.F32.PACK_AB R66, R6, R5 ;  /* 0x000000050642723e */ /* 0x000fe200000000ff */
[C---:B------:R-:W-:Y:S01]  /*b5b0*/  FFMA R7, R48.reuse, R50, R7 ;  /* 0x0000003230077223 */ /* 0x040fe20000000007 */
[----:B------:R-:W-:Y:S01]  /*b5c0*/  FFMA R8, R48, R51, R8 ;  /* 0x0000003330087223 */ /* 0x000fe20000000008 */
[----:B------:R-:W-:Y:S02]  /*b5d0*/  HADD2.F32 R51, -RZ, R56.H1_H1 ;  /* 0x30000038ff337230 */ /* 0x000fe40000004100 */
[-C--:B------:R-:W-:Y:S01]  /*b5e0*/  FMUL R25, R9, R47.reuse ;  /* 0x0000002f09197220 */ /* 0x080fe20000400000 */
[----:B------:R-:W-:Y:S01]  /*b5f0*/  FMUL R9, R32, R47 ;  /* 0x0000002f20097220 */ /* 0x000fe20000400000 */
[--C-:B------:R-:W-:Y:S01]  /*b600*/  HADD2.F32 R50, -RZ, R58.reuse.H0_H0 ;  /* 0x2000003aff327230 */ /* 0x100fe20000004100 */
[----:B------:R-:W-:Y:S01]  /*b610*/  F2FP.F16.F32.PACK_AB R67, R8, R7 ;  /* 0x000000070843723e */ /* 0x000fe200000000ff */
[----:B------:R-:W-:Y:S01]  /*b620*/  FMUL R40, R10, R47 ;  /* 0x0000002f0a287220 */ /* 0x000fe20000400000 */
[C---:B------:R-:W-:Y:S01]  /*b630*/  FFMA R9, R48.reuse, R49, R9 ;  /* 0x0000003130097223 */ /* 0x040fe20000000009 */
[----:B------:R-:W-:Y:S02]  /*b640*/  HADD2.F32 R49, -RZ, R57.H0_H0 ;  /* 0x20000039ff317230 */ /* 0x000fe40000004100 */
[-C--:B------:R-:W-:Y:S01]  /*b650*/  FMUL R10, R33, R47.reuse ;  /* 0x0000002f210a7220 */ /* 0x080fe20000400000 */
[----:B------:R1:W-:Y:S01]  /*b660*/  STSM.16.MT88.4 [R86+0x1000], R64 ;  /* 0x0010004056007844 */ /* 0x0003e20000004200 */
[----:B------:R-:W-:Y:S01]  /*b670*/  FMUL R41, R11, R47 ;  /* 0x0000002f0b297220 */ /* 0x000fe20000400000 */
[----:B------:R-:W-:Y:S02]  /*b680*/  HADD2.F32 R53, -RZ, R73.H0_H0 ;  /* 0x20000049ff357230 */ /* 0x000fe40000004100 */
[----:B------:R-:W-:Y:S01]  /*b690*/  FFMA R10, R48, R51, R10 ;  /* 0x00000033300a7223 */ /* 0x000fe2000000000a */
[-C--:B------:R-:W-:Y:S01]  /*b6a0*/  FMUL R11, R34, R47.reuse ;  /* 0x0000002f220b7220 */ /* 0x080fe20000400000 */
[----:B------:R-:W-:Y:S02]  /*b6b0*/  HADD2.F32 R51, -RZ, R57.H1_H1 ;  /* 0x30000039ff337230 */ /* 0x000fe40000004100 */
[-C--:B------:R-:W-:Y:S01]  /*b6c0*/  FMUL R42, R12, R47.reuse ;  /* 0x0000002f0c2a7220 */ /* 0x080fe20000400000 */
[----:B------:R-:W-:Y:S01]  /*b6d0*/  FMUL R43, R13, R47 ;  /* 0x0000002f0d2b7220 */ /* 0x000fe20000400000 */
[----:B------:R-:W-:Y:S01]  /*b6e0*/  FFMA R11, R48, R49, R11 ;  /* 0x00000031300b7223 */ /* 0x000fe2000000000b */
[----:B------:R-:W-:Y:S01]  /*b6f0*/  HADD2.F32 R49, -RZ, R58.H1_H1 ;  /* 0x3000003aff317230 */ /* 0x000fe20000004100 */
[----:B------:R-:W-:Y:S01]  /*b700*/  F2FP.F16.F32.PACK_AB R104, R10, R9 ;  /* 0x000000090a68723e */ /* 0x000fe200000000ff */
[-C--:B------:R-:W-:Y:S01]  /*b710*/  FMUL R12, R35, R47.reuse ;  /* 0x0000002f230c7220 */ /* 0x080fe20000400000 */
[-C--:B------:R-:W-:Y:S01]  /*b720*/  FMUL R44, R14, R47.reuse ;  /* 0x0000002f0e2c7220 */ /* 0x080fe20000400000 */
[-C--:B------:R-:W-:Y:S01]  /*b730*/  FMUL R13, R36, R47.reuse ;  /* 0x0000002f240d7220 */ /* 0x080fe20000400000 */
[----:B------:R-:W-:Y:S01]  /*b740*/  FMUL R14, R37, R47 ;  /* 0x0000002f250e7220 */ /* 0x000fe20000400000 */
[C---:B------:R-:W-:Y:S01]  /*b750*/  FFMA R12, R48.reuse, R51, R12 ;  /* 0x00000033300c7223 */ /* 0x040fe2000000000c */
[--C-:B------:R-:W-:Y:S02]  /*b760*/  HADD2.F32 R51, -RZ, R68.reuse.H0_H0 ;  /* 0x20000044ff337230 */ /* 0x100fe40000004100 */
[C---:B------:R-:W-:Y:S01]  /*b770*/  FFMA R13, R48.reuse, R50, R13 ;  /* 0x00000032300d7223 */ /* 0x040fe2000000000d */
[--C-:B------:R-:W-:Y:S02]  /*b780*/  HADD2.F32 R50, -RZ, R59.reuse.H0_H0 ;  /* 0x2000003bff327230 */ /* 0x100fe40000004100 */
[----:B------:R-:W-:Y:S01]  /*b790*/  FFMA R14, R48, R49, R14 ;  /* 0x00000031300e7223 */ /* 0x000fe2000000000e */
[----:B------:R-:W-:Y:S02]  /*b7a0*/  HADD2.F32 R49, -RZ, R59.H1_H1 ;  /* 0x3000003bff317230 */ /* 0x000fe40000004100 */
[-C--:B------:R-:W-:Y:S01]  /*b7b0*/  FMUL R45, R15, R47.reuse ;  /* 0x0000002f0f2d7220 */ /* 0x080fe20000400000 */
[-C--:B------:R-:W-:Y:S01]  /*b7c0*/  FMUL R46, R16, R47.reuse ;  /* 0x0000002f102e7220 */ /* 0x080fe20000400000 */
[-C--:B------:R-:W-:Y:S01]  /*b7d0*/  FMUL R15, R38, R47.reuse ;  /* 0x0000002f260f7220 */ /* 0x080fe20000400000 */
[-C--:B------:R-:W-:Y:S01]  /*b7e0*/  FMUL R16, R39, R47.reuse ;  /* 0x0000002f27107220 */ /* 0x080fe20000400000 */
[-C--:B------:R-:W-:Y:S01]  /*b7f0*/  FMUL R17, R17, R47.reuse ;  /* 0x0000002f11117220 */ /* 0x080fe20000400000 */
[----:B------:R-:W-:Y:S01]  /*b800*/  FMUL R18, R18, R47 ;  /* 0x0000002f12127220 */ /* 0x000fe20000400000 */
[C---:B------:R-:W-:Y:S01]  /*b810*/  FFMA R15, R48.reuse, R50, R15 ;  /* 0x00000032300f7223 */ /* 0x040fe2000000000f */
[----:B------:R-:W-:Y:S02]  /*b820*/  HADD2.F32 R50, -RZ, R68.H1_H1 ;  /* 0x30000044ff327230 */ /* 0x000fe40000004100 */
[C---:B------:R-:W-:Y:S01]  /*b830*/  FFMA R16, R48.reuse, R49, R16 ;  /* 0x0000003130107223 */ /* 0x040fe20000000010 */
[----:B------:R-:W-:Y:S02]  /*b840*/  HADD2.F32 R49, -RZ, R69.H0_H0 ;  /* 0x20000045ff317230 */ /* 0x000fe40000004100 */
[C---:B------:R-:W-:Y:S01]  /*b850*/  FFMA R20, R48.reuse, R51, R20 ;  /* 0x0000003330147223 */ /* 0x040fe20000000014 */
[----:B------:R-:W-:Y:S02]  /*b860*/  HADD2.F32 R51, -RZ, R71.H0_H0 ;  /* 0x20000047ff337230 */ /* 0x000fe40000004100 */
[C---:B------:R-:W-:Y:S01]  /*b870*/  FFMA R21, R48.reuse, R50, R21 ;  /* 0x0000003230157223 */ /* 0x040fe20000000015 */
[--C-:B------:R-:W-:Y:S02]  /*b880*/  HADD2.F32 R50, -RZ, R70.reuse.H1_H1 ;  /* 0x30000046ff327230 */ /* 0x100fe40000004100 */
[C---:B------:R-:W-:Y:S01]  /*b890*/  FFMA R22, R48.reuse, R49, R22 ;  /* 0x0000003130167223 */ /* 0x040fe20000000016 */
[----:B------:R-:W-:Y:S02]  /*b8a0*/  HADD2.F32 R49, -RZ, R70.H0_H0 ;  /* 0x20000046ff317230 */ /* 0x000fe40000004100 */
[----:B------:R-:W-:Y:S01]  /*b8b0*/  FFMA R23, R48, R52, R23 ;  /* 0x0000003430177223 */ /* 0x000fe20000000017 */
[----:B------:R-:W-:Y:S02]  /*b8c0*/  HADD2.F32 R52, -RZ, R75.H1_H1 ;  /* 0x3000004bff347230 */ /* 0x000fe40000004100 */
[----:B------:R-:W-:Y:S01]  /*b8d0*/  FMUL R19, R19, R47 ;  /* 0x0000002f13137220 */ /* 0x000fe20000400000 */
[----:B------:R-:W-:Y:S01]  /*b8e0*/  F2FP.F16.F32.PACK_AB R105, R12, R11 ;  /* 0x0000000b0c69723e */ /* 0x000fe200000000ff */
[C---:B------:R-:W-:Y:S01]  /*b8f0*/  FFMA R24, R48.reuse, R49, R24 ;  /* 0x0000003130187223 */ /* 0x040fe20000000018 */
[C---:B------:R-:W-:Y:S01]  /*b900*/  FFMA R25, R48.reuse, R50, R25 ;  /* 0x0000003230197223 */ /* 0x040fe20000000019 */
[----:B------:R-:W-:Y:S01]  /*b910*/  FFMA R40, R48, R51, R40 ;  /* 0x0000003330287223 */ /* 0x000fe20000000028 */
[----:B------:R-:W-:Y:S01]  /*b920*/  HADD2.F32 R49, -RZ, R71.H1_H1 ;  /* 0x30000047ff317230 */ /* 0x000fe20000004100 */
[----:B------:R-:W-:Y:S01]  /*b930*/  F2FP.F16.F32.PACK_AB R106, R14, R13 ;  /* 0x0000000d0e6a723e */ /* 0x000fe200000000ff */
[--C-:B------:R-:W-:Y:S01]  /*b940*/  HADD2.F32 R51, -RZ, R72.reuse.H0_H0 ;  /* 0x20000048ff337230 */ /* 0x100fe20000004100 */
[----:B------:R-:W-:Y:S01]  /*b950*/  F2FP.F16.F32.PACK_AB R107, R16, R15 ;  /* 0x0000000f106b723e */ /* 0x000fe200000000ff */
[----:B------:R-:W-:Y:S02]  /*b960*/  HADD2.F32 R50, -RZ, R72.H1_H1 ;  /* 0x30000048ff327230 */ /* 0x000fe40000004100 */
[C---:B------:R-:W-:Y:S01]  /*b970*/  FFMA R41, R48.reuse, R49, R41 ;  /* 0x0000003130297223 */ /* 0x040fe20000000029 */
[----:B------:R-:W-:Y:S02]  /*b980*/  HADD2.F32 R49, -RZ, R73.H1_H1 ;  /* 0x30000049ff317230 */ /* 0x000fe40000004100 */
[C---:B------:R-:W-:Y:S01]  /*b990*/  FFMA R42, R48.reuse, R51, R42 ;  /* 0x00000033302a7223 */ /* 0x040fe2000000002a */
[----:B------:R1:W-:Y:S01]  /*b9a0*/  STSM.16.MT88.4 [R86+0x1800], R104 ;  /* 0x0018006856007844 */ /* 0x0003e20000004200 */
[C---:B------:R-:W-:Y:S01]  /*b9b0*/  FFMA R43, R48.reuse, R50, R43 ;  /* 0x00000032302b7223 */ /* 0x040fe2000000002b */
[--C-:B------:R-:W-:Y:S02]  /*b9c0*/  HADD2.F32 R51, -RZ, R74.reuse.H0_H0 ;  /* 0x2000004aff337230 */ /* 0x100fe40000004100 */
[C---:B------:R-:W-:Y:S01]  /*b9d0*/  FFMA R44, R48.reuse, R53, R44 ;  /* 0x00000035302c7223 */ /* 0x040fe2000000002c */
[----:B------:R-:W-:Y:S02]  /*b9e0*/  HADD2.F32 R50, -RZ, R74.H1_H1 ;  /* 0x3000004aff327230 */ /* 0x000fe40000004100 */
[C---:B------:R-:W-:Y:S01]  /*b9f0*/  FFMA R45, R48.reuse, R49, R45 ;  /* 0x00000031302d7223 */ /* 0x040fe2000000002d */
[----:B------:R-:W-:Y:S02]  /*ba00*/  HADD2.F32 R53, -RZ, R75.H0_H0 ;  /* 0x2000004bff357230 */ /* 0x000fe40000004100 */
[C---:B------:R-:W-:Y:S01]  /*ba10*/  FFMA R46, R48.reuse, R51, R46 ;  /* 0x00000033302e7223 */ /* 0x040fe2000000002e */
[----:B------:R-:W-:Y:S01]  /*ba20*/  F2FP.F16.F32.PACK_AB R108, R21, R20 ;  /* 0x00000014156c723e */ /* 0x000fe200000000ff */
[C---:B------:R-:W-:Y:S01]  /*ba30*/  FFMA R17, R48.reuse, R50, R17 ;  /* 0x0000003230117223 */ /* 0x040fe20000000011 */
[----:B------:R-:W-:Y:S01]  /*ba40*/  F2FP.F16.F32.PACK_AB R109, R23, R22 ;  /* 0x00000016176d723e */ /* 0x000fe200000000ff */
[C---:B------:R-:W-:Y:S01]  /*ba50*/  FFMA R18, R48.reuse, R53, R18 ;  /* 0x0000003530127223 */ /* 0x040fe20000000012 */
[----:B------:R-:W-:Y:S01]  /*ba60*/  FFMA R19, R48, R52, R19 ;  /* 0x0000003430137223 */ /* 0x000fe20000000013 */
[----:B------:R-:W-:Y:S01]  /*ba70*/  F2FP.F16.F32.PACK_AB R110, R25, R24 ;  /* 0x00000018196e723e */ /* 0x000fe200000000ff */
[----:B------:R-:W-:Y:S01]  /*ba80*/  BSSY.RECONVERGENT B0, `(.L_x_161) ;  /* 0x000001c000007945 */ /* 0x000fe20003800200 */
[----:B------:R-:W-:Y:S02]  /*ba90*/  F2FP.F16.F32.PACK_AB R111, R41, R40 ;  /* 0x00000028296f723e */ /* 0x000fe400000000ff */
[----:B------:R-:W-:Y:S02]  /*baa0*/  F2FP.F16.F32.PACK_AB R112, R43, R42 ;  /* 0x0000002a2b70723e */ /* 0x000fe400000000ff */
[----:B------:R-:W-:Y:S01]  /*bab0*/  F2FP.F16.F32.PACK_AB R113, R45, R44 ;  /* 0x0000002c2d71723e */ /* 0x000fe200000000ff */
[----:B------:R1:W-:Y:S01]  /*bac0*/  STSM.16.MT88.4 [R55+0x1000], R108 ;  /* 0x0010006c37007844 */ /* 0x0003e20000004200 */
[----:B------:R-:W-:Y:S02]  /*bad0*/  F2FP.F16.F32.PACK_AB R114, R17, R46 ;  /* 0x0000002e1172723e */ /* 0x000fe400000000ff */
[----:B------:R-:W-:Y:S02]  /*bae0*/  F2FP.F16.F32.PACK_AB R115, R19, R18 ;  /* 0x000000121373723e */ /* 0x000fe400000000ff */
[----:B------:R-:W-:Y:S03]  /*baf0*/  ISETP.NE.AND P0, PT, R101, RZ, PT ;  /* 0x000000ff6500720c */ /* 0x000fe60003f05270 */
[----:B------:R1:W-:Y:S01]  /*bb00*/  STSM.16.MT88.4 [R55+0x1800], R112 ;  /* 0x0018007037007844 */ /* 0x0003e20000004200 */
[----:B------:R-:W-:Y:S01]  /*bb10*/  @!PT LDS RZ, [RZ] ;  /* 0x00000000fffff984 */ /* 0x000fe20000000800 */
[----:B------:R-:W-:Y:S01]  /*bb20*/  @!PT LDS RZ, [RZ] ;  /* 0x00000000fffff984 */ /* 0x000fe20000000800 */
[----:B------:R-:W-:Y:S01]  /*bb30*/  @!PT LDS RZ, [RZ] ;  /* 0x00000000fffff984 */ /* 0x000fe20000000800 */
[----:B------:R-:W-:Y:S01]  /*bb40*/  @!PT LDS RZ, [RZ] ;  /* 0x00000000fffff984 */ /* 0x000fe20000000800 */
[----:B------:R2:W-:Y:S07]  /*bb50*/  MEMBAR.ALL.CTA ;  /* 0x0000000000007992 */ /* 0x0005ee0000008000 */
[----:B--2---:R-:W2:Y:S02]  /*bb60*/  FENCE.VIEW.ASYNC.S ;  /* 0x00000000000073c6 */ /* 0x004ea40000000000 */
[----:B--2---:R-:W-:Y:S06]  /*bb70*/  BAR.SYNC.DEFER_BLOCKING 0x1, 0x80 ;  /* 0x0042000000007b1d */ /* 0x004fec0000010000 */
[----:B------:R-:W-:Y:S05]  /*bb80*/  @!P0 BRA `(.L_x_162) ;  /* 0x00000000002c8947 */ /* 0x000fea0003800000 */
[----:B------:R-:W-:Y:S02]  /*bb90*/  UIADD3 UR7, UPT, UPT, UR43, 0x1000, URZ ;  /* 0x000010002b077890 */ /* 0x000fe4000fffe0ff */
[----:B------:R-:W-:Y:S02]  /*bba0*/  UIADD3 UR6, UPT, UPT, UR42, 0x80, URZ ;  /* 0x000000802a067890 */ /* 0x000fe4000fffe0ff */
[----:B------:R-:W-:Y:S02]  /*bbb0*/  UIADD3 UR4, UPT, UPT, UR43, 0x2000, URZ ;  /* 0x000020002b047890 */ /* 0x000fe4000fffe0ff */
[----:B------:R-:W-:Y:S01]  /*bbc0*/  MOV R81, UR7 ;  /* 0x0000000700517c02 */ /* 0x000fe20008000f00 */
[----:B------:R-:W-:Y:S03]  /*bbd0*/  UMOV UR5, UR41 ;  /* 0x0000002900057c82 */ /* 0x000fe60008000000 */
[----:B------:R-:W-:Y:S11]  /*bbe0*/  R2UR UR40, R81 ;  /* 0x00000000512872ca */ /* 0x000ff600000e0000 */
[----:B------:R-:W-:Y:S02]  /*bbf0*/  @!UPT UIADD3 URZ, UPT, UPT, URZ, URZ, URZ ;  /* 0x000000fffffff290 */ /* 0x000fe4000fffe0ff */
[----:B------:R2:W-:Y:S01]  /*bc00*/  UTMASTG.2D [UR40], [UR56] ;  /* 0x00000028380073b5 */ /* 0x0005e20008008000 */
[----:B------:R2:W-:Y:S01]  /*bc10*/  UTMASTG.2D [UR4], [UR56] ;  /* 0x00000004380073b5 */ /* 0x0005e20008008000 */
[----:B------:R0:W-:Y:S01]  /*bc20*/  UTMACMDFLUSH ;  /* 0x00000000000079b7 */ /* 0x0001e20000000000 */
[----:B--2---:R-:W-:Y:S04]  /*bc30*/  DEPBAR.LE SB0, 0x1 ;  /* 0x000080400000791a */ /* 0x004fe80000000000 */
.L_x_162:
[----:B------:R-:W-:Y:S05]  /*bc40*/  BSYNC.RECONVERGENT B0 ;  /* 0x0000000000007941 */ /* 0x000fea0003800200 */
.L_x_161:
[----:B------:R-:W-:Y:S01]  /*bc50*/  UISETP.NE.AND UP1, UPT, UR54, URZ, UPT ;  /* 0x000000ff3600728c */ /* 0x000fe2000bf25270 */
[----:B------:R-:W-:Y:S01]  /*bc60*/  BAR.SYNC.DEFER_BLOCKING 0x1, 0x80 ;  /* 0x0042000000007b1d */ /* 0x000fe20000010000 */
[----:B------:R-:W-:Y:S01]  /*bc70*/  SHF.L.U32 R0, R91, 0x1f, RZ ;  /* 0x0000001f5b007819 */ /* 0x000fe200000006ff */
[----:B------:R-:W-:Y:S03]  /*bc80*/  IMAD R102, R95, 0x2, R102 ;  /* 0x000000025f667824 */ /* 0x000fe600078e0266 */
[----:B------:R-:W-:Y:S05]  /*bc90*/  PLOP3.LUT P0, PT, PT, PT, UP1, 0x80, 0x8 ;  /* 0x000000000008781c */ /* 0x000fea0003f0f018 */
[----:B------:R-:W-:Y:S04]  /*bca0*/  @UP1 ULEA UR4, UR53, UR43, 0x3 ;  /* 0x0000002b35041291 */ /* 0x000fe8000f8e18ff */
[----:B------:R-:W-:Y:S04]  /*bcb0*/  @UP1 UIADD3 UR4, UPT, UPT, UR4, 0x90, URZ ;  /* 0x0000009004041890 */ /* 0x000fe8000fffe0ff */
[----:B------:R-:W-:Y:S09]  /*bcc0*/  @UP1 UPRMT UR4, UR52, 0x654, UR4 ;  /* 0x0000065434041896 */ /* 0x000ff20008000004 */
[----:B------:R-:W-:Y:S01]  /*bcd0*/  @P0 SYNCS.ARRIVE.TRANS64.RED.A1T0 RZ, [UR4], RZ ;  /* 0x000000ffffff09a7 */ /* 0x000fe20008100404 */
[----:B------:R-:W-:Y:S01]  /*bce0*/  @UP1 UIADD3 UR4, UPT, UPT, UR53, 0x1, URZ ;  /* 0x0000000135041890 */ /* 0x000fe2000fffe0ff */
[----:B------:R-:W-:Y:S01]  /*bcf0*/  BSSY B0, `(.L_x_163) ;  /* 0x0000008000007945 */ /* 0x000fe20003800000 */
[----:B------:R-:W-:Y:S02]  /*bd00*/  FSETP.NEU.AND P0, PT, R48, RZ, PT ;  /* 0x000000ff3000720b */ /* 0x000fe40003f0d000 */
[----:B------:R-:W-:Y:S01]  /*bd10*/  @UP1 UISETP.NE.AND UP0, UPT, UR4, 0x4, UPT ;  /* 0x000000040400188c */ /* 0x000fe2000bf05270 */
[----:B------:R-:W2:Y:S03]  /*bd20*/  SYNCS.PHASECHK.TRANS64.TRYWAIT P1, [UR43+0x78], R0 ;  /* 0x00007800ff0075a7 */ /* 0x000ea6000802112b */
[----:B------:R-:W-:Y:S01]  /*bd30*/  @UP1 USEL UR53, UR4, URZ, UP0 ;  /* 0x000000ff04351287 */ /* 0x000fe20008000000 */
[----:B--2---:R-:W-:Y:S11]  /*bd40*/  @P1 BRA `(.L_x_164) ;  /* 0x0000000000081947 */ /* 0x004ff60003800000 */
[----:B------:R-:W2:Y:S02]  /*bd50*/  SYNCS.PHASECHK.TRANS64.TRYWAIT P1, [UR43+0x78], R0 ;  /* 0x00007800ff0075a7 */ /* 0x000ea4000802112b */
[----:B--2---:R-:W-:Y:S05]  /*bd60*/  @!P1 BRA `(.L_x_165) ;  /* 0x0000006400c09947 */ /* 0x004fea0003800000 */
.L_x_164:
[----:B------:R-:W-:Y:S05]  /*bd70*/  BSYNC B0 ;  /* 0x0000000000007941 */ /* 0x000fea0003800000 */
.L_x_163:
[----:B------:R-:W-:Y:S05]  /*bd80*/  @P0 WARPSYNC.ALL ;  /* 0x0000000000000948 */ /* 0x000fea0003800000 */
[----:B------:R3:W1:Y:S01]  /*bd90*/  @P0 LDSM.16.MT88.4 R60, [R92+UR43+0x3000] ;  /* 0x0030002b5c3c083b */ /* 0x0006620008004200 */
[----:B------:R-:W-:Y:S02]  /*bda0*/  CS2R R38, SRZ ;  /* 0x0000000000267805 */ /* 0x000fe4000001ff00 */
[----:B------:R-:W-:Y:S02]  /*bdb0*/  CS2R R36, SRZ ;  /* 0x0000000000247805 */ /* 0x000fe4000001ff00 */
[----:B------:R-:W-:Y:S01]  /*bdc0*/  CS2R R34, SRZ ;  /* 0x0000000000227805 */ /* 0x000fe2000001ff00 */
[----:B------:R3:W1:Y:S01]  /*bdd0*/  @P0 LDSM.16.MT88.4 R56, [R92+UR43+0x3800] ;  /* 0x0038002b5c38083b */ /* 0x0006620008004200 */
[----:B------:R-:W-:Y:S02]  /*bde0*/  CS2R R32, SRZ ;  /* 0x0000000000207805 */ /* 0x000fe4000001ff00 */
[----:B------:R-:W-:Y:S02]  /*bdf0*/  CS2R R30, SRZ ;  /* 0x00000000001e7805 */ /* 0x000fe4000001ff00 */
[----:B------:R-:W-:Y:S01]  /*be00*/  CS2R R28, SRZ ;  /* 0x00000000001c7805 */ /* 0x000fe2000001ff00 */
[----:B------:R3:W1:Y:S01]  /*be10*/  @P0 LDSM.16.MT88.4 R68, [R102+0x2000] ;  /* 0x002000006644083b */ /* 0x0006620000004200 */
[----:B------:R-:W-:Y:S02]  /*be20*/  CS2R R26, SRZ ;  /* 0x00000000001a7805 */ /* 0x000fe4000001ff00 */
[----:B------:R-:W-:Y:S02]  /*be30*/  CS2R R24, SRZ ;  /* 0x0000000000187805 */ /* 0x000fe4000001ff00 */
[----:B------:R-:W-:Y:S01]  /*be40*/  CS2R R18, SRZ ;  /* 0x0000000000127805 */ /* 0x000fe2000001ff00 */
[----:B------:R3:W1:Y:S01]  /*be50*/  @P0 LDSM.16.MT88.4 R72, [R102+0x2800] ;  /* 0x002800006648083b */ /* 0x0006620000004200 */
[----:B------:R-:W-:Y:S02]  /*be60*/  ISETP.GE.AND P0, PT, R100, 0x1, PT ;  /* 0x000000016400780c */ /* 0x000fe40003f06270 */
[----:B------:R-:W-:Y:S02]  /*be70*/  CS2R R16, SRZ ;  /* 0x0000000000107805 */ /* 0x000fe4000001ff00 */
[----:B------:R-:W-:Y:S02]  /*be80*/  CS2R R14, SRZ ;  /* 0x00000000000e7805 */ /* 0x000fe4000001ff00 */
[----:B------:R-:W-:Y:S02]  /*be90*/  CS2R R12, SRZ ;  /* 0x00000000000c7805 */ /* 0x000fe4000001ff00 */
[----:B------:R-:W-:Y:S02]  /*bea0*/  CS2R R10, SRZ ;  /* 0x00000000000a7805 */ /* 0x000fe4000001ff00 */
[----:B------:R-:W-:Y:S02]  /*beb0*/  CS2R R8, SRZ ;  /* 0x0000000000087805 */ /* 0x000fe4000001ff00 */
[----:B------:R-:W-:Y:S02]  /*bec0*/  CS2R R6, SRZ ;  /* 0x0000000000067805 */ /* 0x000fe4000001ff00 */
[----:B------:R-:W-:Y:S01]  /*bed0*/  CS2R R4, SRZ ;  /* 0x0000000000047805 */ /* 0x000fe2000001ff00 */
[----:B------:R-:W-:Y:S06]  /*bee0*/  @!P0 BRA `(.L_x_166) ;  /* 0x0000000000c48947 */ /* 0x000fec0003800000 */
[----:B--2---:R-:W-:Y:S05]  /*bef0*/  VIADD R3, R54, 0x20 ;  /* 0x0000002036037836 */ /* 0x004fea0000000000 */
[----:B------:R-:W-:Y:S04]  /*bf00*/  SHF.R.U32.HI R3, RZ, 0x15, R3 ;  /* 0x00000015ff037819 */ /* 0x000fe80000011603 */
[----:B------:R-:W-:Y:S11]  /*bf10*/  LOP3.LUT P0, RZ, R3, 0x3, R80, 0x48, !PT ;  /* 0x0000000303ff7812 */ /* 0x000ff60007804850 */
[----:B------:R-:W-:Y:S02]  /*bf20*/  @!UPT UIADD3 URZ, UPT, UPT, URZ, URZ, URZ ;  /* 0x000000fffffff290 */ /* 0x000fe4000fffe0ff */
[----:B------:R-:W-:Y:S05]  /*bf30*/  @!P0 BRA `(.L_x_167) ;  /* 0x0000000000408947 */ /* 0x000fea0003800000 */
[----:B------:R-:W2:Y:S01]  /*bf40*/  LDCU.64 UR8, c[0x4][0x70] ;  /* 0x01000e00ff0877ac */ /* 0x000ea20008000a00 */
[----:B------:R-:W-:Y:S01]  /*bf50*/  MOV R3, 0x0 ;  /* 0x0000000000037802 */ /* 0x000fe20000000f00 */
[----:B------:R-:W-:Y:S02]  /*bf60*/  HFMA2 R12, -RZ, RZ, 0, 5.9604644775390625e-08 ;  /* 0x00000001ff0c7431 */ /* 0x000fe400000001ff */
[----:B------:R-:W-:Y:S02]  /*bf70*/  IMAD.MOV.U32 R8, RZ, RZ, 0x192 ;  /* 0x00000192ff087424 */ /* 0x000fe400078e00ff */
[----:B------:R-:W-:Y:S01]  /*bf80*/  IMAD.MOV.U32 R13, RZ, RZ, RZ ;  /* 0x000000ffff0d7224 */ /* 0x000fe200078e00ff */
[----:B------:R-:W5:Y:S01]  /*bf90*/  LDCU.64 UR6, c[0x4][0x78] ;  /* 0x01000f00ff0677ac */ /* 0x000f620008000a00 */
[----:B------:R-:W1:Y:S01]  /*bfa0*/  LDC.64 R2, c[0x4][R3] ;  /* 0x0100000003027b82 */ /* 0x000e620000000a00 */
[----:B------:R-:W3:Y:S01]  /*bfb0*/  LDCU.64 UR4, c[0x4][0x10] ;  /* 0x01000200ff0477ac */ /* 0x000ee20008000a00 */
[----:B--2---:R-:W-:Y:S01]  /*bfc0*/  MOV R5, UR9 ;  /* 0x0000000900057c02 */ /* 0x004fe20008000f00 */
[----:B------:R-:W-:Y:S01]  /*bfd0*/  IMAD.U32 R4, RZ, RZ, UR8 ;  /* 0x00000008ff047e24 */ /* 0x000fe2000f8e00ff */
[----:B-----5:R-:W-:Y:S01]  /*bfe0*/  MOV R7, UR7 ;  /* 0x0000000700077c02 */ /* 0x020fe20008000f00 */
[----:B------:R-:W-:Y:S01]  /*bff0*/  IMAD.U32 R6, RZ, RZ, UR6 ;  /* 0x00000006ff067e24 */ /* 0x000fe2000f8e00ff */
[----:B---3--:R-:W-:Y:S01]  /*c000*/  MOV R11, UR5 ;  /* 0x00000005000b7c02 */ /* 0x008fe20008000f00 */
[----:B------:R-:W-:Y:S02]  /*c010*/  IMAD.U32 R10, RZ, RZ, UR4 ;  /* 0x00000004ff0a7e24 */ /* 0x000fe4000f8e00ff */
[----:B------:R-:W-:Y:S07]  /*c020*/  LEPC R20, `(.L_x_167) ;  /* 0x000000001014794e */ /* 0x000fee0000000000 */
[----:B-1--4-:R-:W-:Y:S05]  /*c030*/  CALL.ABS.NOINC R2 ;  /* 0x0000000002007343 */ /* 0x012fea0003c00000 */
.L_x_167:
[----:B------:R-:W-:Y:S05]  /*c040*/  WARPSYNC.ALL ;  /* 0x0000000000007948 */ /* 0x000fea0003800000 */
[C---:B------:R-:W-:Y:S01]  /*c050*/  R2UR UR4, R54.reuse ;  /* 0x00000000360472ca */ /* 0x040fe200000e0000 */
[----:B------:R-:W-:Y:S05]  /*c060*/  VIADD R3, R54, 0x100020 ;  /* 0x0010002036037836 */ /* 0x000fea0000000000 */
[----:B------:R-:W-:Y:S04]  /*c070*/  SHF.R.U32.HI R3, RZ, 0x15, R3 ;  /* 0x00000015ff037819 */ /* 0x000fe80000011603 */
[----:B------:R-:W-:Y:S03]  /*c080*/  LOP3.LUT P0, RZ, R3, 0x3, R80, 0x48, !PT ;  /* 0x0000000303ff7812 */ /* 0x000fe60007804850 */
[----:B------:R-:W2:Y:S10]  /*c090*/  LDTM.16dp256bit.x4 R24, tmem[UR4+0x20] ;  /* 0x00002004001879ee */ /* 0x000eb40008120000 */
[----:B--2---:R-:W-:Y:S05]  /*c0a0*/  @!P0 BRA `(.L_x_168) ;  /* 0x0000000000408947 */ /* 0x004fea0003800000 */
        /* <DEDUP_REMOVED lines=16> */
.L_x_168:
[----:B------:R-:W-:Y:S05]  /*c1b0*/  WARPSYNC.ALL ;  /* 0x0000000000007948 */ /* 0x000fea0003800000 */
[----:B------:R-:W-:Y:S11]  /*c1c0*/  R2UR UR4, R54 ;  /* 0x00000000360472ca */ /* 0x000ff600000e0000 */
[----:B------:R-:W-:Y:S02]  /*c1d0*/  @!UPT UIADD3 URZ, UPT, UPT, URZ, URZ, URZ ;  /* 0x000000fffffff290 */ /* 0x000fe4000fffe0ff */
[----:B------:R-:W2:Y:S02]  /*c1e0*/  LDTM.16dp256bit.x4 R4, tmem[UR4+0x100020] ;  /* 0x10002004000479ee */ /* 0x000ea40008120000 */
[----:B--2---:R-:W-:Y:S01]  /*c1f0*/  NOP ;  /* 0x0000000000007918 */ /* 0x004fe20000000000 */
.L_x_166:
[--C-:B-1----:R-:W-:Y:S01]  /*c200*/  HADD2.F32 R49, -RZ, R60.reuse.H0_H0 ;  /* 0x2000003cff317230 */ /* 0x102fe20000004100 */
[----:B------:R-:W-:Y:S05]  /*c210*/  WARPSYNC.ALL ;  /* 0x0000000000007948 */ /* 0x000fea0003800000 */
[-C--:B--2---:R-:W-:Y:S01]  /*c220*/  FMUL R0, R24, R47.reuse ;  /* 0x0000002f18007220 */ /* 0x084fe20000400000 */
        /* <DEDUP_REMOVED lines=25> */
[--C-:B------:R-:W-:Y:S02]  /*c3c0*/  HADD2.F32 R49, -RZ, R56.reuse.H0_H0 ;  /* 0x20000038ff317230 */ /* 0x100fe40000004100 */
[-C--:B------:R-:W-:Y:S01]  /*c3d0*/  FMUL R7, R30, R47.reuse ;  /* 0x0000002f1e077220 */ /* 0x080fe20000400000 */
[----:B------:R-:W-:Y:S01]  /*c3e0*/  FMUL R8, R31, R47 ;  /* 0x0000002f1f087220 */ /* 0x000fe20000400000 */
[----:B------:R-:W-:Y:S01]  /*c3f0*/  HADD2.F32 R52, -RZ, R69.H1_H1 ;  /* 0x30000045ff347230 */ /* 0x000fe20000004100 */
        /* <DEDUP_REMOVED lines=96> */
[----:B------:R-:W-:Y:S01]  /*ca00*/  UIADD3 UR8, UPT, UPT, UR43, 0x3000, URZ ;  /* 0x000030002b087890 */ /* 0x000fe2000fffe0ff */
[----:B------:R-:W-:Y:S01]  /*ca10*/  UMOV UR9, UR41 ;  /* 0x0000002900097c82 */ /* 0x000fe20008000000 */
[----:B------:R-:W-:Y:S02]  /*ca20*/  UIADD3 UR6, UPT, UPT, UR42, 0xa0, URZ ;  /* 0x000000a02a067890 */ /* 0x000fe4000fffe0ff */
[----:B------:R-:W-:Y:S01]  /*ca30*/  UIADD3 UR4, UPT, UPT, UR43, 0x4000, URZ ;  /* 0x000040002b047890 */ /* 0x000fe2000fffe0ff */
[----:B------:R-:W-:Y:S04]  /*ca40*/  UMOV UR5, UR41 ;  /* 0x0000002900057c82 */ /* 0x000fe80008000000 */
[----:B------:R2:W-:Y:S04]  /*ca50*/  UTMASTG.2D [UR8], [UR56] ;  /* 0x00000008380073b5 */ /* 0x0005e80008008000 */
[----:B------:R2:W-:Y:S01]  /*ca60*/  UTMASTG.2D [UR4], [UR56] ;  /* 0x00000004380073b5 */ /* 0x0005e20008008000 */
[----:B------:R0:W-:Y:S01]  /*ca70*/  UTMACMDFLUSH ;  /* 0x00000000000079b7 */ /* 0x0001e20000000000 */
[----:B--2---:R-:W-:Y:S04]  /*ca80*/  DEPBAR.LE SB0, 0x1 ;  /* 0x000080400000791a */ /* 0x004fe80000000000 */
.L_x_170:
[----:B------:R-:W-:Y:S05]  /*ca90*/  BSYNC.RECONVERGENT B0 ;  /* 0x0000000000007941 */ /* 0x000fea0003800200 */
.L_x_169:
[----:B------:R-:W-:Y:S01]  /*caa0*/  BAR.SYNC.DEFER_BLOCKING 0x1, 0x80 ;  /* 0x0042000000007b1d */ /* 0x000fe20000010000 */
[----:B------:R-:W-:Y:S01]  /*cab0*/  ULEA UR4, UR53, UR43, 0x3 ;  /* 0x0000002b35047291 */ /* 0x000fe2000f8e18ff */
[----:B------:R-:W-:Y:S01]  /*cac0*/  SHF.L.U32 R3, R91, 0x1f, RZ ;  /* 0x0000001f5b037819 */ /* 0x000fe200000006ff */
[----:B------:R-:W-:Y:S01]  /*cad0*/  UIADD3 UR40, UPT, UPT, UR53, 0x1, URZ ;  /* 0x0000000135287890 */ /* 0x000fe2000fffe0ff */
[----:B------:R-:W-:Y:S01]  /*cae0*/  FSETP.NEU.AND P0, PT, R48, RZ, PT ;  /* 0x000000ff3000720b */ /* 0x000fe20003f0d000 */
[----:B------:R-:W-:Y:S04]  /*caf0*/  UIADD3 UR4, UPT, UPT, UR4, 0x90, URZ ;  /* 0x0000009004047890 */ /* 0x000fe8000fffe0ff */
[----:B------:R-:W-:Y:S09]  /*cb00*/  UPRMT UR4, UR52, 0x654, UR4 ;  /* 0x0000065434047896 */ /* 0x000ff20008000004 */
[----:B------:R-:W-:Y:S01]  /*cb10*/  SYNCS.ARRIVE.TRANS64.RED.A1T0 RZ, [UR4], RZ ;  /* 0x000000ffffff79a7 */ /* 0x000fe20008100404 */
[----:B------:R-:W-:Y:S01]  /*cb20*/  BSSY B0, `(.L_x_171) ;  /* 0x0000005000007945 */ /* 0x000fe20003800000 */
[----:B------:R-:W2:Y:S03]  /*cb30*/  SYNCS.PHASECHK.TRANS64.TRYWAIT P1, [UR43+0x80], R3 ;  /* 0x00008003ff0075a7 */ /* 0x000ea6000802112b */
[----:B--2---:R-:W-:Y:S05]  /*cb40*/  @P1 BRA `(.L_x_172) ;  /* 0x0000000000081947 */ /* 0x004fea0003800000 */
[----:B------:R-:W2:Y:S02]  /*cb50*/  SYNCS.PHASECHK.TRANS64.TRYWAIT P1, [UR43+0x80], R3 ;  /* 0x00008003ff0075a7 */ /* 0x000ea4000802112b */
[----:B--2---:R-:W-:Y:S05]  /*cb60*/  @!P1 BRA `(.L_x_173) ;  /* 0x0000005800589947 */ /* 0x004fea0003800000 */
.L_x_172:
[----:B------:R-:W-:Y:S05]  /*cb70*/  BSYNC B0 ;  /* 0x0000000000007941 */ /* 0x000fea0003800000 */
.L_x_171:
        /* <DEDUP_REMOVED lines=44> */
.L_x_175:
        /* <DEDUP_REMOVED lines=23> */
.L_x_176:
[----:B------:R-:W-:Y:S05]  /*cfb0*/  WARPSYNC.ALL ;  /* 0x0000000000007948 */ /* 0x000fea0003800000 */
[----:B------:R-:W-:Y:S11]  /*cfc0*/  R2UR UR4, R54 ;  /* 0x00000000360472ca */ /* 0x000ff600000e0000 */
[----:B------:R-:W-:Y:S02]  /*cfd0*/  @!UPT UIADD3 URZ, UPT, UPT, URZ, URZ, URZ ;  /* 0x000000fffffff290 */ /* 0x000fe4000fffe0ff */
[----:B------:R-:W2:Y:S02]  /*cfe0*/  LDTM.16dp256bit.x4 R4, tmem[UR4+0x100040] ;  /* 0x10004004000479ee */ /* 0x000ea40008120000 */
[----:B--2---:R-:W-:Y:S01]  /*cff0*/  NOP ;  /* 0x0000000000007918 */ /* 0x004fe20000000000 */
.L_x_174:
        /* <DEDUP_REMOVED lines=137> */
.L_x_178:
[----:B------:R-:W-:Y:S05]  /*d890*/  BSYNC.RECONVERGENT B0 ;  /* 0x0000000000007941 */ /* 0x000fea0003800200 */
.L_x_177:
[----:B------:R-:W-:Y:S01]  /*d8a0*/  UISETP.NE.AND UP0, UPT, UR40, 0x4, UPT ;  /* 0x000000042800788c */ /* 0x000fe2000bf05270 */
[----:B------:R-:W-:Y:S01]  /*d8b0*/  BAR.SYNC.DEFER_BLOCKING 0x1, 0x80 ;  /* 0x0042000000007b1d */ /* 0x000fe20000010000 */
[----:B------:R-:W-:Y:S02]  /*d8c0*/  SHF.L.U32 R3, R91, 0x1f, RZ ;  /* 0x0000001f5b037819 */ /* 0x000fe400000006ff */
[----:B------:R-:W-:Y:S01]  /*d8d0*/  USEL UR5, UR40, URZ, UP0 ;  /* 0x000000ff28057287 */ /* 0x000fe20008000000 */
[----:B------:R-:W-:Y:S03]  /*d8e0*/  FSETP.NEU.AND P0, PT, R48, RZ, PT ;  /* 0x000000ff3000720b */ /* 0x000fe60003f0d000 */
[----:B------:R-:W-:Y:S02]  /*d8f0*/  ULEA UR4, UR5, UR43, 0x3 ;  /* 0x0000002b05047291 */ /* 0x000fe4000f8e18ff */
[----:B------:R-:W-:Y:S02]  /*d900*/  UIADD3 UR5, UPT, UPT, UR5, 0x1, URZ ;  /* 0x0000000105057890 */ /* 0x000fe4000fffe0ff */
[----:B------:R-:W-:Y:S02]  /*d910*/  UIADD3 UR4, UPT, UPT, UR4, 0x90, URZ ;  /* 0x0000009004047890 */ /* 0x000fe4000fffe0ff */
[----:B------:R-:W-:Y:S02]  /*d920*/  UISETP.NE.AND UP0, UPT, UR5, 0x4, UPT ;  /* 0x000000040500788c */ /* 0x000fe4000bf05270 */
[----:B------:R-:W-:Y:S02]  /*d930*/  UPRMT UR4, UR52, 0x654, UR4 ;  /* 0x0000065434047896 */ /* 0x000fe40008000004 */
[----:B------:R-:W-:Y:S07]  /*d940*/  USEL UR53, UR5, URZ, UP0 ;  /* 0x000000ff05357287 */ /* 0x000fee0008000000 */
[----:B------:R-:W-:Y:S01]  /*d950*/  SYNCS.ARRIVE.TRANS64.RED.A1T0 RZ, [UR4], RZ ;  /* 0x000000ffffff79a7 */ /* 0x000fe20008100404 */
[----:B------:R-:W-:Y:S01]  /*d960*/  BSSY B0, `(.L_x_179) ;  /* 0x0000005000007945 */ /* 0x000fe20003800000 */
[----:B------:R-:W2:Y:S03]  /*d970*/  SYNCS.PHASECHK.TRANS64.TRYWAIT P1, [UR43+0x88], R3 ;  /* 0x00008803ff0075a7 */ /* 0x000ea6000802112b */
[----:B--2---:R-:W-:Y:S05]  /*d980*/  @P1 BRA `(.L_x_180) ;  /* 0x0000000000081947 */ /* 0x004fea0003800000 */
[----:B------:R-:W2:Y:S02]  /*d990*/  SYNCS.PHASECHK.TRANS64.TRYWAIT P1, [UR43+0x88], R3 ;  /* 0x00008803ff0075a7 */ /* 0x000ea4000802112b */
[----:B--2---:R-:W-:Y:S05]  /*d9a0*/  @!P1 BRA `(.L_x_181) ;  /* 0x0000004800e09947 */ /* 0x004fea0003800000 */
.L_x_180:
[----:B------:R-:W-:Y:S05]  /*d9b0*/  BSYNC B0 ;  /* 0x0000000000007941 */ /* 0x000fea0003800000 */
.L_x_179:
        /* <DEDUP_REMOVED lines=44> */
.L_x_183:
        /* <DEDUP_REMOVED lines=23> */
.L_x_184:
[----:B------:R-:W-:Y:S05]  /*ddf0*/  WARPSYNC.ALL ;  /* 0x0000000000007948 */ /* 0x000fea0003800000 */
[----:B------:R-:W-:Y:S11]  /*de00*/  R2UR UR4, R54 ;  /* 0x00000000360472ca */ /* 0x000ff600000e0000 */
[----:B------:R-:W-:Y:S02]  /*de10*/  @!UPT UIADD3 URZ, UPT, UPT, URZ, URZ, URZ ;  /* 0x000000fffffff290 */ /* 0x000fe4000fffe0ff */
[----:B------:R-:W2:Y:S02]  /*de20*/  LDTM.16dp256bit.x4 R4, tmem[UR4+0x100060] ;  /* 0x10006004000479ee */ /* 0x000ea40008120000 */
[----:B--2---:R-:W-:Y:S01]  /*de30*/  NOP ;  /* 0x0000000000007918 */ /* 0x004fe20000000000 */
.L_x_182:
[--C-:B-1----:R-:W-:Y:S01]  /*de40*/  HADD2.F32 R41, -RZ, R60.reuse.H0_H0 ;  /* 0x2000003cff297230 */ /* 0x102fe20000004100 */
[----:B------:R-:W-:Y:S01]  /*de50*/  ISETP.GE.AND P0, PT, R100, 0x1, PT ;  /* 0x000000016400780c */ /* 0x000fe20003f06270 */
[-C--:B--2---:R-:W-:Y:S01]  /*de60*/  FMUL R0, R24, R47.reuse ;  /* 0x0000002f18007220 */ /* 0x084fe20000400000 */
[----:B------:R-:W-:Y:S02]  /*de70*/  HADD2.F32 R43, -RZ, R60.H1_H1 ;  /* 0x3000003cff2b7230 */ /* 0x000fe40000004100 */
[----:B------:R-:W-:Y:S01]  /*de80*/  FMUL R2, R25, R47 ;  /* 0x0000002f19027220 */ /* 0x000fe20000400000 */
[--C-:B------:R-:W-:Y:S02]  /*de90*/  HADD2.F32 R40, -RZ, R61.reuse.H0_H0 ;  /* 0x2000003dff287230 */ /* 0x100fe40000004100 */
[----:B------:R-:W-:Y:S01]  /*dea0*/  FFMA R0, R48, R41, R0 ;  /* 0x0000002930007223 */ /* 0x000fe20000000000 */
[----:B------:R-:W-:Y:S01]  /*deb0*/  FMUL R3, R26, R47 ;  /* 0x0000002f1a037220 */ /* 0x000fe20000400000 */
[----:B------:R-:W-:Y:S02]  /*dec0*/  HADD2.F32 R45, -RZ, R61.H1_H1 ;  /* 0x3000003dff2d7230 */ /* 0x000fe40000004100 */
[C---:B------:R-:W-:Y:S01]  /*ded0*/  FFMA R2, R48.reuse, R43, R2 ;  /* 0x0000002b30027223 */ /* 0x040fe20000000002 */
[-C--:B------:R-:W-:Y:S01]  /*dee0*/  FMUL R20, R27, R47.reuse ;  /* 0x0000002f1b147220 */ /* 0x080fe20000400000 */
[--C-:B------:R-:W-:Y:S02]  /*def0*/  HADD2.F32 R42, -RZ, R62.reuse.H0_H0 ;  /* 0x2000003eff2a7230 */ /* 0x100fe40000004100 */
[----:B------:R-:W-:Y:S01]  /*df00*/  FFMA R3, R48, R40, R3 ;  /* 0x0000002830037223 */ /* 0x000fe20000000003 */
[----:B------:R-:W-:Y:S01]  /*df10*/  FMUL R21, R28, R47 ;  /* 0x0000002f1c157220 */ /* 0x000fe20000400000 */
[----:B------:R-:W-:Y:S01]  /*df20*/  HADD2.F32 R49, -RZ, R62.H1_H1 ;  /* 0x3000003eff317230 */ /* 0x000fe20000004100 */
[----:B------:R-:W-:Y:S01]  /*df30*/  F2FP.F16.F32.PACK_AB R104, R2, R0 ;  /* 0x000000000268723e */ /* 0x000fe200000000ff */
[----:B------:R-:W-:Y:S05]  /*df40*/  @P0 WARPSYNC.ALL ;  /* 0x0000000000000948 */ /* 0x000fea0003800000 */
[----:B------:R-:W-:Y:S01]  /*df50*/  @P0 NOP ;  /* 0x0000000000000918 */ /* 0x000fe20000000000 */
[C---:B------:R-:W-:Y:S01]  /*df60*/  FFMA R20, R48.reuse, R45, R20 ;  /* 0x0000002d30147223 */ /* 0x040fe20000000014 */
[----:B------:R-:W-:Y:S01]  /*df70*/  FFMA R21, R48, R42, R21 ;  /* 0x0000002a30157223 */ /* 0x000fe20000000015 */
[----:B------:R-:W-:Y:S01]  /*df80*/  @P0 IADD3 R97, PT, PT, R97, 0x160, RZ ;  /* 0x0000016061610810 */ /* 0x000fe20007ffe0ff */
[----:B------:R-:W-:Y:S01]  /*df90*/  FMUL R22, R29, R47 ;  /* 0x0000002f1d167220 */ /* 0x000fe20000400000 */
[--C-:B------:R-:W-:Y:S01]  /*dfa0*/  HADD2.F32 R44, -RZ, R63.reuse.H0_H0 ;  /* 0x2000003fff2c7230 */ /* 0x100fe20000004100 */
[----:B------:R-:W-:Y:S01]  /*dfb0*/  F2FP.F16.F32.PACK_AB R105, R20, R3 ;  /* 0x000000031469723e */ /* 0x000fe200000000ff */
[----:B------:R-:W-:Y:S01]  /*dfc0*/  FMUL R23, R30, R47 ;  /* 0x0000002f1e177220 */ /* 0x000fe20000400000 */
[----:B------:R-:W-:Y:S01]  /*dfd0*/  HADD2.F32 R51, -RZ, R63.H1_H1 ;  /* 0x3000003fff337230 */ /* 0x000fe20000004100 */
[----:B------:R-:W-:Y:S01]  /*dfe0*/  @P0 LOP3.LUT R97, R97, 0xfefffff8, RZ, 0xc0, !PT ;  /* 0xfefffff861610812 */ /* 0x000fe200078ec0ff */
[C---:B------:R-:W-:Y:S01]  /*dff0*/  FFMA R22, R48.reuse, R49, R22 ;  /* 0x0000003130167223 */ /* 0x040fe20000000016 */
[----:B------:R-:W-:Y:S01]  /*e000*/  FFMA R23, R48, R44, R23 ;  /* 0x0000002c30177223 */ /* 0x000fe20000000017 */
[----:B------:R-:W-:Y:S01]  /*e010*/  FMUL R24, R31, R47 ;  /* 0x0000002f1f187220 */ /* 0x000fe20000400000 */
[----:B------:R-:W-:Y:S01]  /*e020*/  HADD2.F32 R46, -RZ, R56.H0_H0 ;  /* 0x20000038ff2e7230 */ /* 0x000fe20000004100 */
[----:B------:R1:W-:Y:S01]  /*e030*/  @P0 SYNCS.ARRIVE.TRANS64.RED.A1T0 RZ, [R97+URZ], RZ ;  /* 0x000000ff61ff09a7 */ /* 0x0003e200081004ff */
[----:B------:R-:W-:Y:S07]  /*e040*/  F2FP.F16.F32.PACK_AB R106, R22, R21 ;  /* 0x00000015166a723e */ /* 0x000fee00000000ff */
[----:B------:R-:W-:Y:S05]  /*e050*/  WARPSYNC.ALL ;  /* 0x0000000000007948 */ /* 0x000fea0003800000 */
[----:B------:R-:W-:Y:S01]  /*e060*/  FFMA R24, R48, R51, R24 ;  /* 0x0000003330187223 */ /* 0x000fe20000000018 */
[-C--:B------:R-:W-:Y:S01]  /*e070*/  FMUL R25, R32, R47.reuse ;  /* 0x0000002f20197220 */ /* 0x080fe20000400000 */
[----:B------:R-:W-:Y:S02]  /*e080*/  HADD2.F32 R53, -RZ, R56.H1_H1 ;  /* 0x30000038ff357230 */ /* 0x000fe40000004100 */
[----:B------:R-:W-:Y:S01]  /*e090*/  FMUL R26, R33, R47 ;  /* 0x0000002f211a7220 */ /* 0x000fe20000400000 */
[--C-:B------:R-:W-:Y:S01]  /*e0a0*/  HADD2.F32 R50, -RZ, R57.reuse.H0_H0 ;  /* 0x20000039ff327230 */ /* 0x100fe20000004100 */
[----:B------:R-:W-:Y:S01]  /*e0b0*/  F2FP.F16.F32.PACK_AB R107, R24, R23 ;  /* 0x00000017186b723e */ /* 0x000fe200000000ff */
[C---:B------:R-:W-:Y:S01]  /*e0c0*/  FFMA R25, R48.reuse, R46, R25 ;  /* 0x0000002e30197223 */ /* 0x040fe20000000019 */
[----:B------:R-:W-:Y:S01]  /*e0d0*/  FFMA R26, R48, R53, R26 ;  /* 0x00000035301a7223 */ /* 0x000fe2000000001a */
[-C--:B------:R-:W-:Y:S01]  /*e0e0*/  FMUL R27, R34, R47.reuse ;  /* 0x0000002f221b7220 */ /* 0x080fe20000400000 */
[----:B------:R-:W-:Y:S01]  /*e0f0*/  HADD2.F32 R55, -RZ, R57.H1_H1 ;  /* 0x30000039ff377230 */ /* 0x000fe20000004100 */
[----:B------:R2:W-:Y:S01]  /*e100*/  STSM.16.MT88.4 [R86+0x7000], R104 ;  /* 0x0070006856007844 */ /* 0x0005e20000004200 */
[----:B------:R-:W-:Y:S01]  /*e110*/  FMUL R28, R35, R47 ;  /* 0x0000002f231c7220 */ /* 0x000fe20000400000 */
[--C-:B------:R-:W-:Y:S01]  /*e120*/  HADD2.F32 R52, -RZ, R58.reuse.H0_H0 ;  /* 0x2000003aff347230 */ /* 0x100fe20000004100 */
[----:B------:R-:W-:Y:S01]  /*e130*/  F2FP.F16.F32.PACK_AB R108, R26, R25 ;  /* 0x000000191a6c723e */ /* 0x000fe200000000ff */
[C---:B------:R-:W-:Y:S01]  /*e140*/  FFMA R27, R48.reuse, R50, R27 ;  /* 0x00000032301b7223 */ /* 0x040fe2000000001b */
[----:B------:R-:W-:Y:S01]  /*e150*/  FFMA R28, R48, R55, R28 ;  /* 0x00000037301c7223 */ /* 0x000fe2000000001c */
[----:B------:R-:W-:Y:S01]  /*e160*/  FMUL R29, R36, R47 ;  /* 0x0000002f241d7220 */ /* 0x000fe20000400000 */
[----:B------:R-:W-:-:S02]  /*e170*/  HADD2.F32 R57, -RZ, R58.H1_H1 ;  /* 0x3000003aff397230 */ /* 0x000fc40000004100 */
[----:B------:R-:W-:Y:S01]  /*e180*/  FMUL R30, R37, R47 ;  /* 0x0000002f251e7220 */ /* 0x000fe20000400000 */
[--C-:B------:R-:W-:Y:S01]  /*e190*/  HADD2.F32 R54, -RZ, R59.reuse.H0_H0 ;  /* 0x2000003bff367230 */ /* 0x100fe20000004100 */
[----:B------:R-:W-:Y:S01]  /*e1a0*/  F2FP.F16.F32.PACK_AB R109, R28, R27 ;  /* 0x0000001b1c6d723e */ /* 0x000fe200000000ff */
[C---:B------:R-:W-:Y:S01]  /*e1b0*/  FFMA R29, R48.reuse, R52, R29 ;  /* 0x00000034301d7223 */ /* 0x040fe2000000001d */
        /* <DEDUP_REMOVED lines=32> */
[-C--:B------:R-:W-:Y:S01]  /*e3c0*/  FMUL R11, R11, R47.reuse ;  /* 0x0000002f0b0b7220 */ /* 0x080fe20000400000 */
[--C-:B------:R-:W-:Y:S02]  /*e3d0*/  HADD2.F32 R41, -RZ, R72.reuse.H0_H0 ;  /* 0x20000048ff297230 */ /* 0x100fe40000004100 */
[----:B------:R-:W-:Y:S01]  /*e3e0*/  FMUL R12, R12, R47 ;  /* 0x0000002f0c0c7220 */ /* 0x000fe20000400000 */
[----:B------:R-:W-:-:S02]  /*e3f0*/  HADD2.F32 R64, -RZ, R72.H1_H1 ;  /* 0x30000048ff407230 */ /* 0x000fc40000004100 */
[----:B------:R-:W-:Y:S01]  /*e400*/  FMUL R13, R13, R47 ;  /* 0x0000002f0d0d7220 */ /* 0x000fe20000400000 */
[--C-:B------:R-:W-:Y:S02]  /*e410*/  HADD2.F32 R43, -RZ, R73.reuse.H0_H0 ;  /* 0x20000049ff2b7230 */ /* 0x100fe40000004100 */
[----:B------:R-:W-:Y:S01]  /*e420*/  FFMA R10, R48, R67, R10 ;  /* 0x00000043300a7223 */ /* 0x000fe2000000000a */
[-C--:B------:R-:W-:Y:S01]  /*e430*/  FMUL R14, R14, R47.reuse ;  /* 0x0000002f0e0e7220 */ /* 0x080fe20000400000 */
[----:B------:R-:W-:Y:S02]  /*e440*/  HADD2.F32 R66, -RZ, R73.H1_H1 ;  /* 0x30000049ff427230 */ /* 0x000fe40000004100 */
[C---:B------:R-:W-:Y:S01]  /*e450*/  FFMA R11, R48.reuse, R62, R11 ;  /* 0x0000003e300b7223 */ /* 0x040fe2000000000b */
[----:B------:R-:W-:Y:S01]  /*e460*/  FMUL R15, R15, R47 ;  /* 0x0000002f0f0f7220 */ /* 0x000fe20000400000 */
[--C-:B------:R-:W-:Y:S02]  /*e470*/  HADD2.F32 R69, -RZ, R74.reuse.H0_H0 ;  /* 0x2000004aff457230 */ /* 0x100fe40000004100 */
[----:B------:R-:W-:Y:S01]  /*e480*/  FFMA R12, R48, R41, R12 ;  /* 0x00000029300c7223 */ /* 0x000fe2000000000c */
[----:B------:R-:W-:Y:S01]  /*e490*/  FMUL R16, R16, R47 ;  /* 0x0000002f10107220 */ /* 0x000fe20000400000 */
[----:B------:R-:W-:-:S02]  /*e4a0*/  HADD2.F32 R68, -RZ, R74.H1_H1 ;  /* 0x3000004aff447230 */ /* 0x000fc40000004100 */
[C---:B------:R-:W-:Y:S01]  /*e4b0*/  FFMA R13, R48.reuse, R64, R13 ;  /* 0x00000040300d7223 */ /* 0x040fe2000000000d */
[----:B------:R-:W-:Y:S01]  /*e4c0*/  FMUL R17, R17, R47 ;  /* 0x0000002f11117220 */ /* 0x000fe20000400000 */
[--C-:B------:R-:W-:Y:S02]  /*e4d0*/  HADD2.F32 R71, -RZ, R75.reuse.H0_H0 ;  /* 0x2000004bff477230 */ /* 0x100fe40000004100 */
[----:B------:R-:W-:Y:S01]  /*e4e0*/  FFMA R14, R48, R43, R14 ;  /* 0x0000002b300e7223 */ /* 0x000fe2000000000e */
[-C--:B------:R-:W-:Y:S01]  /*e4f0*/  FMUL R18, R18, R47.reuse ;  /* 0x0000002f12127220 */ /* 0x080fe20000400000 */
[----:B------:R-:W-:Y:S02]  /*e500*/  HADD2.F32 R70, -RZ, R75.H1_H1 ;  /* 0x3000004bff467230 */ /* 0x000fe40000004100 */
[C---:B------:R-:W-:Y:S01]  /*e510*/  FFMA R15, R48.reuse, R66, R15 ;  /* 0x00000042300f7223 */ /* 0x040fe2000000000f */
[----:B------:R-:W-:Y:S01]  /*e520*/  FMUL R19, R19, R47 ;  /* 0x0000002f13137220 */ /* 0x000fe20000400000 */
[C---:B------:R-:W-:Y:S01]  /*e530*/  FFMA R16, R48.reuse, R69, R16 ;  /* 0x0000004530107223 */ /* 0x040fe20000000010 */
[C---:B------:R-:W-:Y:S01]  /*e540*/  FFMA R17, R48.reuse, R68, R17 ;  /* 0x0000004430117223 */ /* 0x040fe20000000011 */
[C---:B------:R-:W-:Y:S01]  /*e550*/  FFMA R18, R48.reuse, R71, R18 ;  /* 0x0000004730127223 */ /* 0x040fe20000000012 */
[----:B------:R-:W-:Y:S01]  /*e560*/  FFMA R19, R48, R70, R19 ;  /* 0x0000004630137223 */ /* 0x000fe20000000013 */
[----:B------:R-:W-:Y:S01]  /*e570*/  F2FP.F16.F32.PACK_AB R114, R9, R8 ;  /* 0x000000080972723e */ /* 0x000fe200000000ff */
[----:B------:R-:W-:Y:S01]  /*e580*/  BSSY.RECONVERGENT B0, `(.L_x_185) ;  /* 0x000001d000007945 */ /* 0x000fe20003800200 */
[----:B------:R-:W-:-:S02]  /*e590*/  F2FP.F16.F32.PACK_AB R115, R11, R10 ;  /* 0x0000000a0b73723e */ /* 0x000fc400000000ff */
[----:B------:R-:W-:Y:S02]  /*e5a0*/  F2FP.F16.F32.PACK_AB R116, R13, R12 ;  /* 0x0000000c0d74723e */ /* 0x000fe400000000ff */
[----:B------:R-:W-:Y:S01]  /*e5b0*/  F2FP.F16.F32.PACK_AB R117, R15, R14 ;  /* 0x0000000e0f75723e */ /* 0x000fe200000000ff */
[----:B------:R2:W-:Y:S01]  /*e5c0*/  STSM.16.MT88.4 [R102+0x6000], R112 ;  /* 0x0060007066007844 */ /* 0x0005e20000004200 */
[----:B------:R-:W-:Y:S02]  /*e5d0*/  F2FP.F16.F32.PACK_AB R118, R17, R16 ;  /* 0x000000101176723e */ /* 0x000fe400000000ff */
[----:B------:R-:W-:Y:S02]  /*e5e0*/  F2FP.F16.F32.PACK_AB R119, R19, R18 ;  /* 0x000000121377723e */ /* 0x000fe400000000ff */
[----:B------:R-:W-:Y:S02]  /*e5f0*/  ISETP.NE.AND P2, PT, R101, RZ, PT ;  /* 0x000000ff6500720c */ /* 0x000fe40003f45270 */
[----:B-1----:R-:W-:Y:S01]  /*e600*/  @P0 IADD3 R97, PT, PT, R90, 0x1, RZ ;  /* 0x000000015a610810 */ /* 0x002fe20007ffe0ff */
[----:B------:R2:W-:Y:S03]  /*e610*/  STSM.16.MT88.4 [R102+0x6800], R116 ;  /* 0x0068007466007844 */ /* 0x0005e60000004200 */
[----:B------:R-:W-:Y:S01]  /*e620*/  @P0 ISETP.NE.AND P1, PT, R97, 0x4, PT ;  /* 0x000000046100080c */ /* 0x000fe20003f25270 */
[----:B------:R-:W-:Y:S01]  /*e630*/  @!PT LDS RZ, [RZ] ;  /* 0x00000000fffff984 */ /* 0x000fe20000000800 */
[----:B------:R-:W-:Y:S01]  /*e640*/  @!PT LDS RZ, [RZ] ;  /* 0x00000000fffff984 */ /* 0x000fe20000000800 */
[----:B------:R-:W-:Y:S01]  /*e650*/  @!PT LDS RZ, [RZ] ;  /* 0x00000000fffff984 */ /* 0x000fe20000000800 */
[----:B------:R-:W-:Y:S01]  /*e660*/  @!PT LDS RZ, [RZ] ;  /* 0x00000000fffff984 */ /* 0x000fe20000000800 */
[----:B------:R1:W-:Y:S06]  /*e670*/  MEMBAR.ALL.CTA ;  /* 0x0000000000007992 */ /* 0x0003ec0000008000 */
[----:B-1----:R-:W1:Y:S01]  /*e680*/  FENCE.VIEW.ASYNC.S ;  /* 0x00000000000073c6 */ /* 0x002e620000000000 */
[----:B------:R-:W-:Y:S01]  /*e690*/  @P0 SEL R101, RZ, 0x1, P1 ;  /* 0x00000001ff650807 */ /* 0x000fe20000800000 */
[----:B-1----:R-:W-:Y:S06]  /*e6a0*/  BAR.SYNC.DEFER_BLOCKING 0x1, 0x80 ;  /* 0x0042000000007b1d */ /* 0x002fec0000010000 */
        /* <DEDUP_REMOVED lines=8> */
[----:B------:R1:W-:Y:S02]  /*e730*/  UTMASTG.2D [UR4], [UR56] ;  /* 0x00000004380073b5 */ /* 0x0003e40008008000 */
[----:B-1----:R0:W-:Y:S02]  /*e740*/  UTMACMDFLUSH ;  /* 0x00000000000079b7 */ /* 0x0021e40000000000 */
.L_x_186:
[----:B------:R-:W-:Y:S05]  /*e750*/  BSYNC.RECONVERGENT B0 ;  /* 0x0000000000007941 */ /* 0x000fea0003800200 */
.L_x_185:
[----:B------:R-:W-:Y:S01]  /*e760*/  @P0 SEL R90, R97, RZ, P1 ;  /* 0x000000ff615a0207 */ /* 0x000fe20000800000 */
[----:B------:R-:W-:Y:S01]  /*e770*/  BSSY.RECONVERGENT B0, `(.L_x_187) ;  /* 0x0000004000007945 */ /* 0x000fe20003800200 */
[----:B------:R-:W-:Y:S03]  /*e780*/  @P0 LOP3.LUT R88, R88, R101, RZ, 0x3c, !PT ;  /* 0x0000006558580212 */ /* 0x000fe600078e3cff */
[----:B------:R-:W-:Y:S05]  /*e790*/  @!P2 BRA `(.L_x_188) ;  /* 0x000000000004a947 */ /* 0x000fea0003800000 */
[----:B------:R-:W-:Y:S04]  /*e7a0*/  DEPBAR.LE SB0, 0x1 ;  /* 0x000080400000791a */ /* 0x000fe80000000000 */
.L_x_188:
[----:B------:R-:W-:Y:S05]  /*e7b0*/  BSYNC.RECONVERGENT B0 ;  /* 0x0000000000007941 */ /* 0x000fea0003800200 */
.L_x_187:
[----:B------:R-:W-:Y:S01]  /*e7c0*/  UISETP.NE.AND UP1, UPT, UR54, -0x4, UPT ;  /* 0xfffffffc3600788c */ /* 0x000fe2000bf25270 */
[----:B------:R-:W-:Y:S01]  /*e7d0*/  BAR.SYNC.DEFER_BLOCKING 0x1, 0x80 ;  /* 0x0042000000007b1d */ /* 0x000fe20000010000 */
[----:B------:R-:W-:Y:S01]  /*e7e0*/  UISETP.NE.AND UP0, UPT, UR55, 0x8, UPT ;  /* 0x000000083700788c */ /* 0x000fe2000bf05270 */
[----:B------:R-:W-:Y:S01]  /*e7f0*/  R2UR UR18, R85 ;  /* 0x00000000551272ca */ /* 0x000fe200000e0000 */
[----:B------:R-:W-:Y:S01]  /*e800*/  UIADD3 UR54, UPT, UPT, UR54, 0x4, URZ ;  /* 0x0000000436367890 */ /* 0x000fe2000fffe0ff */
[----:B------:R-:W-:Y:S01]  /*e810*/  R2UR UR19, R84 ;  /* 0x00000000541372ca */ /* 0x000fe200000e0000 */
[----:B------:R-:W-:Y:S01]  /*e820*/  USEL UR6, URZ, 0x1, UP0 ;  /* 0x00000001ff067887 */ /* 0x000fe20008000000 */
[----:B------:R-:W-:Y:S01]  /*e830*/  PLOP3.LUT P0, PT, PT, PT, UP1, 0x80, 0x8 ;  /* 0x000000000008781c */ /* 0x000fe20003f0f018 */
[----:B------:R-:W-:Y:S01]  /*e840*/  USEL UR5, UR55, URZ, UP0 ;  /* 0x000000ff37057287 */ /* 0x000fe20008000000 */
[----:B------:R-:W-:Y:S01]  /*e850*/  PLOP3.LUT P2, PT, PT, PT, PT, 0x8, 0x80 ;  /* 0x000000000080781c */ /* 0x000fe20003f4e170 */
[----:B------:R-:W-:Y:S01]  /*e860*/  IMAD.MOV.U32 R17, RZ, RZ, R83 ;  /* 0x000000ffff117224 */ /* 0x000fe200078e0053 */
[----:B------:R-:W-:Y:S01]  /*e870*/  @UP1 ULEA UR4, UR53, UR43, 0x3 ;  /* 0x0000002b35041291 */ /* 0x000fe2000f8e18ff */
[----:B------:R-:W-:Y:S03]  /*e880*/  LOP3.LUT R87, R87, UR6, RZ, 0x3c, !PT ;  /* 0x0000000657577c12 */ /* 0x000fe6000f8e3cff */
[----:B------:R-:W-:Y:S04]  /*e890*/  @UP1 UIADD3 UR4, UPT, UPT, UR4, 0x90, URZ ;  /* 0x0000009004041890 */ /* 0x000fe8000fffe0ff */
[----:B------:R-:W-:Y:S09]  /*e8a0*/  @UP1 UPRMT UR4, UR52, 0x654, UR4 ;  /* 0x0000065434041896 */ /* 0x000ff20008000004 */
[----:B------:R-:W-:Y:S01]  /*e8b0*/  @P0 SYNCS.ARRIVE.TRANS64.RED.A1T0 RZ, [UR4], RZ ;  /* 0x000000ffffff09a7 */ /* 0x000fe20008100404 */
[----:B------:R-:W-:Y:S01]  /*e8c0*/  @UP1 UIADD3 UR4, UPT, UPT, UR53, 0x1, URZ ;  /* 0x0000000135041890 */ /* 0x000fe2000fffe0ff */
[----:B------:R-:W-:Y:S03]  /*e8d0*/  ISETP.NE.AND P0, PT, R82, RZ, PT ;  /* 0x000000ff5200720c */ /* 0x000fe60003f05270 */
[----:B------:R-:W-:Y:S04]  /*e8e0*/  @UP1 UISETP.NE.AND UP0, UPT, UR4, 0x4, UPT ;  /* 0x000000040400188c */ /* 0x000fe8000bf05270 */
[----:B------:R-:W-:Y:S06]  /*e8f0*/  @UP1 USEL UR53, UR4, URZ, UP0 ;  /* 0x000000ff04351287 */ /* 0x000fec0008000000 */
[----:B------:R-:W-:Y:S06]  /*e900*/  @P0 BRA `(.L_x_189) ;  /* 0xffffffb800000947 */ /* 0x000fec000383ffff */
[----:B------:R-:W-:Y:S01]  /*e910*/  ULEA UR4, UR53, UR43, 0x3 ;  /* 0x0000002b35047291 */ /* 0x000fe2000f8e18ff */
[----:B------:R-:W-:-:S04]  /*e920*/  DEPBAR.LE SB0, 0x0 ;  /* 0x000080000000791a */ /* 0x000fc80000000000 */
[----:B------:R-:W-:-:S04]  /*e930*/  UIADD3 UR4, UPT, UPT, UR4, 0x90, URZ ;  /* 0x0000009004047890 */ /* 0x000fc8000fffe0ff */
[----:B------:R-:W-:-:S09]  /*e940*/  UPRMT UR4, UR52, 0x654, UR4 ;  /* 0x0000065434047896 */ /* 0x000fd20008000004 */
[----:B------:R-:W-:Y:S01]  /*e950*/  SYNCS.ARRIVE.TRANS64.RED.A1T0 RZ, [UR4], RZ ;  /* 0x000000ffffff79a7 */ /* 0x000fe20008100404 */
[----:B------:R-:W-:Y:S05]  /*e960*/  EXIT ;  /* 0x000000000000794d */ /* 0x000fea0003800000 */
.L_x_133:
[----:B------:R-:W-:-:S08]  /*e970*/  NOP ;  /* 0x0000000000007918 */ /* 0x000fd00000000000 */
[----:B-1--45:R-:W-:-:S00]  /*e980*/  USETMAXREG.DEALLOC.CTAPOOL 0x88 ;  /* 0x00000088000079c8 */ /* 0x032fc000080e0500 */
[----:B------:R-:W-:Y:S05]  /*e990*/  EXIT ;  /* 0x000000000000794d */ /* 0x000fea0003800000 */
.L_x_312:
[----:B------:R-:W-:-:S08]  /*e9a0*/  NOP ;  /* 0x0000000000007918 */ /* 0x000fd00000000000 */
[----:B-1--45:R-:W1:-:S00]  /*e9b0*/  USETMAXREG.DEALLOC.CTAPOOL 0x88 ;  /* 0x00000088000079c8 */ /* 0x032e4000080e0500 */
[----:B-1----:R-:W1:Y:S01]  /*e9c0*/  SHFL.IDX PT, R80, R80, RZ, 0x1f ;  /* 0x00001fff50507589 */ /* 0x002e6200000e0000 */
[----:B------:R-:W2:Y:S05]  /*e9d0*/  LDCU UR18, c[0x0][0xc1c] ;  /* 0x00018380ff1277ac */ /* 0x000eaa0008000800 */
[----:B------:R-:W3:Y:S01]  /*e9e0*/  LDC.64 R8, c[0x0][0x900] ;  /* 0x00024000ff087b82 */ /* 0x000ee20000000a00 */
[----:B------:R-:W-:Y:S01]  /*e9f0*/  BSSY.RECONVERGENT B0, `(.L_x_190) ;  /* 0x000003f000007945 */ /* 0x000fe20003800200 */
[----:B------:R-:W-:Y:S01]  /*ea00*/  ELECT P0, URZ, PT ;  /* 0x0000000000ff782f */ /* 0x000fe20003800000 */
[----:B------:R-:W-:Y:S02]  /*ea10*/  UMOV UR4, 0x400 ;  /* 0x0000040000047882 */ /* 0x000fe40000000000 */
[----:B------:R-:W-:-:S03]  /*ea20*/  ULEA UR4, UR5, UR4, 0x18 ;  /* 0x0000000405047291 */ /* 0x000fc6000f8ec0ff */
[----:B------:R-:W4:Y:S08]  /*ea30*/  LDC.64 R10, c[0x0][0x908] ;  /* 0x00024200ff0a7b82 */ /* 0x000f300000000a00 */
[----:B------:R-:W3:Y:S01]  /*ea40*/  LDC.64 R4, c[0x0][0x910] ;  /* 0x00024400ff047b82 */ /* 0x000ee20000000a00 */
[----:B--2---:R-:W-:Y:S01]  /*ea50*/  UIADD3 UR18, UPT, UPT, UR28, UR18, URZ ;  /* 0x000000121c127290 */ /* 0x004fe2000fffe0ff */
[----:B-1----:R-:W-:-:S06]  /*ea60*/  R2UR UR7, R80 ;  /* 0x00000000500772ca */ /* 0x002fcc00000e0000 */
[----:B------:R-:W1:Y:S08]  /*ea70*/  LDC.64 R6, c[0x0][0x918] ;  /* 0x00024600ff067b82 */ /* 0x000e700000000a00 */
[----:B------:R-:W2:Y:S01]  /*ea80*/  LDC.64 R64, c[0x0][0x920] ;  /* 0x00024800ff407b82 */ /* 0x000ea20000000a00 */
[----:B------:R-:W-:Y:S02]  /*ea90*/  USHF.R.U32.HI UR6, URZ, 0x3, UR7 ;  /* 0x00000003ff067899 */ /* 0x000fe40008011607 */
[----:B------:R-:W-:-:S02]  /*eaa0*/  ULEA UR20, UR7, UR4, 0x9 ;  /* 0x0000000407147291 */ /* 0x000fc4000f8e48ff */
[----:B------:R-:W-:-:S06]  /*eab0*/  ULOP3.LUT UR6, UR6, 0x1, URZ, 0xc0, !UPT ;  /* 0x0000000106067892 */ /* 0x000fcc000f8ec0ff */
[----:B------:R-:W-:Y:S01]  /*eac0*/  IMAD.U32 R0, RZ, RZ, UR6 ;  /* 0x00000006ff007e24 */ /* 0x000fe2000f8e00ff */
[----:B------:R-:W-:Y:S06]  /*ead0*/  @!P0 BRA `(.L_x_191) ;  /* 0x0000000000c08947 */ /* 0x000fec0003800000 */
[----:B------:R-:W5:Y:S08]  /*eae0*/  LDC.64 R20, c[0x0][0x400] ;  /* 0x00010000ff147b82 */ /* 0x000f700000000a00 */
[----:B------:R-:W5:Y:S08]  /*eaf0*/  LDC.64 R22, c[0x0][0x408] ;  /* 0x00010200ff167b82 */ /* 0x000f700000000a00 */
[----:B------:R-:W4:Y:S08]  /*eb00*/  LDC.64 R16, c[0x0][0x410] ;  /* 0x00010400ff107b82 */ /* 0x000f300000000a00 */
[----:B------:R-:W4:Y:S08]  /*eb10*/  LDC.64 R18, c[0x0][0x418] ;  /* 0x00010600ff127b82 */ /* 0x000f300000000a00 */
[----:B------:R-:W3:Y:S01]  /*eb20*/  LDC.64 R12, c[0x0][0x420] ;  /* 0x00010800ff0c7b82 */ /* 0x000ee20000000a00 */
[----:B-----5:R5:W-:Y:S07]  /*eb30*/  STS.128 [UR20+-0x980], R20 ;  /* 0xfff68014ff007988 */ /* 0x020bee0008000c14 */
[----:B------:R-:W3:Y:S01]  /*eb40*/  LDC.64 R14, c[0x0][0x428] ;  /* 0x00010a00ff0e7b82 */ /* 0x000ee20000000a00 */
[----:B----4-:R4:W-:Y:S07]  /*eb50*/  STS.128 [UR20+-0x970], R16 ;  /* 0xfff69010ff007988 */ /* 0x0109ee0008000c14 */
[----:B------:R-:W1:Y:S08]  /*eb60*/  LDC.64 R60, c[0x0][0x430] ;  /* 0x00010c00ff3c7b82 */ /* 0x000e700000000a00 */
[----:B------:R-:W1:Y:S01]  /*eb70*/  LDC.64 R62, c[0x0][0x438] ;  /* 0x00010e00ff3e7b82 */ /* 0x000e620000000a00 */
[----:B---3--:R3:W-:Y:S07]  /*eb80*/  STS.128 [UR20+-0x960], R12 ;  /* 0xfff6a00cff007988 */ /* 0x0087ee0008000c14 */
[----:B------:R-:W2:Y:S08]  /*eb90*/  LDC.64 R56, c[0x0][0x440] ;  /* 0x00011000ff387b82 */ /* 0x000eb00000000a00 */
[----:B------:R-:W2:Y:S08]  /*eba0*/  LDC.64 R58, c[0x0][0x448] ;  /* 0x00011200ff3a7b82 */ /* 0x000eb00000000a00 */
[----:B------:R-:W5:Y:S01]  /*ebb0*/  LDC.64 R52, c[0x0][0x450] ;  /* 0x00011400ff347b82 */ /* 0x000f620000000a00 */
[----:B-1----:R1:W-:Y:S07]  /*ebc0*/  STS.128 [UR20+-0x950], R60 ;  /* 0xfff6b03cff007988 */ /* 0x0023ee0008000c14 */
[----:B------:R-:W5:Y:S08]  /*ebd0*/  LDC.64 R54, c[0x0][0x458] ;  /* 0x00011600ff367b82 */ /* 0x000f700000000a00 */
[----:B------:R-:W4:Y:S01]  /*ebe0*/  LDC.64 R48, c[0x0][0x460] ;  /* 0x00011800ff307b82 */ /* 0x000f220000000a00 */
[----:B--2---:R1:W-:Y:S07]  /*ebf0*/  STS.128 [UR20+-0x940], R56 ;  /* 0xfff6c038ff007988 */ /* 0x0043ee0008000c14 */
[----:B------:R-:W4:Y:S08]  /*ec00*/  LDC.64 R50, c[0x0][0x468] ;  /* 0x00011a00ff327b82 */ /* 0x000f300000000a00 */
[----:B------:R-:W2:Y:S01]  /*ec10*/  LDC.64 R44, c[0x0][0x470] ;  /* 0x00011c00ff2c7b82 */ /* 0x000ea20000000a00 */
[----:B-----5:R1:W-:Y:S07]  /*ec20*/  STS.128 [UR20+-0x930], R52 ;  /* 0xfff6d034ff007988 */ /* 0x0203ee0008000c14 */
[----:B------:R-:W2:Y:S08]  /*ec30*/  LDC.64 R46, c[0x0][0x478] ;  /* 0x00011e00ff2e7b82 */ /* 0x000eb00000000a00 */
[----:B------:R-:W5:Y:S01]  /*ec40*/  LDC.64 R40, c[0x0][0x500] ;  /* 0x00014000ff287b82 */ /* 0x000f620000000a00 */
[----:B----4-:R1:W-:Y:S07]  /*ec50*/  STS.128 [UR20+-0x920], R48 ;  /* 0xfff6e030ff007988 */ /* 0x0103ee0008000c14 */
        /* <DEDUP_REMOVED lines=19> */
[----:B---3--:R-:W3:Y:S01]  /*ed90*/  LDC.64 R12, c[0x0][0x570] ;  /* 0x00015c00ff0c7b82 */ /* 0x008ee20000000a00 */
[----:B--2---:R1:W-:Y:S07]  /*eda0*/  STS.128 [UR20+-0x8b0], R20 ;  /* 0xfff75014ff007988 */ /* 0x0043ee0008000c14 */
[----:B------:R-:W3:Y:S01]  /*edb0*/  LDC.64 R14, c[0x0][0x578] ;  /* 0x00015e00ff0e7b82 */ /* 0x000ee20000000a00 */
[----:B-----5:R1:W-:Y:S04]  /*edc0*/  STS.128 [UR20+-0x8a0], R16 ;  /* 0xfff76010ff007988 */ /* 0x0203e80008000c14 */
[----:B---3--:R1:W-:Y:S02]  /*edd0*/  STS.128 [UR20+-0x890], R12 ;  /* 0xfff7700cff007988 */ /* 0x0083e40008000c14 */
.L_x_191:
[----:B------:R-:W-:Y:S05]  /*ede0*/  BSYNC.RECONVERGENT B0 ;  /* 0x0000000000007941 */ /* 0x000fea0003800200 */
.L_x_190:
[----:B-1----:R-:W1:Y:S01]  /*edf0*/  LDC.64 R16, c[0x0][0x960] ;  /* 0x00025800ff107b82 */ /* 0x002e620000000a00 */
[----:B------:R-:W-:Y:S01]  /*ee00*/  ELECT P1, URZ, PT ;  /* 0x0000000000ff782f */ /* 0x000fe20003820000 */
[----:B------:R-:W-:-:S06]  /*ee10*/  NOP ;  /* 0x0000000000007918 */ /* 0x000fcc0000000000 */
[----:B------:R-:W1:Y:S01]  /*ee20*/  LDC.64 R18, c[0x0][0x968] ;  /* 0x00025a00ff127b82 */ /* 0x000e620000000a00 */
[----:B------:R-:W-:Y:S01]  /*ee30*/  ELECT P0, URZ, PT ;  /* 0x0000000000ff782f */ /* 0x000fe20003800000 */
[----:B------:R-:W-:Y:S02]  /*ee40*/  ULOP3.LUT UR7, UR7, 0x7, URZ, 0xc0, !UPT ;  /* 0x0000000707077892 */ /* 0x000fe4000f8ec0ff */
[----:B------:R-:W-:Y:S02]  /*ee50*/  UIMAD UR9, UR28, 0xe, URZ ;  /* 0x0000000e1c0978a4 */ /* 0x000fe4000f8e02ff */
[----:B---34-:R-:W-:Y:S01]  /*ee60*/  @P1 STS.128 [UR20+-0xa80], R8 ;  /* 0xfff58008ff001988 */ /* 0x018fe20008000c14 */
[----:B------:R-:W-:Y:S01]  /*ee70*/  UIMAD UR19, UR18, 0xe, URZ ;  /* 0x0000000e121378a4 */ /* 0x000fe2000f8e02ff */
[----:B------:R-:W3:Y:S01]  /*ee80*/  LDC.64 R12, c[0x0][0x970] ;  /* 0x00025c00ff0c7b82 */ /* 0x000ee20000000a00 */
[----:B------:R-:W-:Y:S01]  /*ee90*/  UIADD3 UR23, UPT, UPT, UR20, -0x980, URZ ;  /* 0xfffff68014177890 */ /* 0x000fe2000fffe0ff */
[----:B------:R-:W-:Y:S01]  /*eea0*/  @P1 STS.128 [UR20+-0xa70], R4 ;  /* 0xfff59004ff001988 */ /* 0x000fe20008000c14 */
[----:B------:R-:W-:-:S02]  /*eeb0*/  UIADD3 UR22, UPT, UPT, UR20, -0x900, URZ ;  /* 0xfffff70014167890 */ /* 0x000fc4000fffe0ff */
[----:B------:R-:W-:Y:S02]  /*eec0*/  UIADD3 UR21, UPT, UPT, UR20, -0xa80, URZ ;  /* 0xfffff58014157890 */ /* 0x000fe4000fffe0ff */
[----:B------:R-:W-:Y:S01]  /*eed0*/  UIMAD UR28, UR28, 0x11, URZ ;  /* 0x000000111c1c78a4 */ /* 0x000fe2000f8e02ff */
[----:B------:R-:W3:Y:S01]  /*eee0*/  LDC.64 R14, c[0x0][0x978] ;  /* 0x00025e00ff0e7b82 */ /* 0x000ee20000000a00 */
[----:B------:R-:W4:Y:S01]  /*eef0*/  LDCU.64 UR10, c[0x0][0xb18] ;  /* 0x00016300ff0a77ac */ /* 0x000f220008000a00 */
[----:B------:R-:W1:Y:S06]  /*ef00*/  LDCU.64 UR12, c[0x0][0xb20] ;  /* 0x00016400ff0c77ac */ /* 0x000e6c0008000a00 */
[----:B------:R-:W2:Y:S01]  /*ef10*/  LDC.64 R66, c[0x0][0x928] ;  /* 0x00024a00ff427b82 */ /* 0x000ea20000000a00 */
[----:B-1----:R1:W-:Y:S01]  /*ef20*/  @P1 STS.128 [UR20+-0xa20], R16 ;  /* 0xfff5e010ff001988 */ /* 0x0023e20008000c14 */
[----:B------:R-:W1:Y:S01]  /*ef30*/  LDCU.64 UR16, c[0x0][0x820] ;  /* 0x00010400ff1077ac */ /* 0x000e620008000a00 */
[----:B------:R-:W1:Y:S05]  /*ef40*/  LDCU.64 UR14, c[0x0][0xb00] ;  /* 0x00016000ff0e77ac */ /* 0x000e6a0008000a00 */
[----:B------:R-:W5:Y:S01]  /*ef50*/  LDC.64 R28, c[0x0][0x930] ;  /* 0x00024c00ff1c7b82 */ /* 0x000f620000000a00 */
[----:B------:R-:W-:Y:S01]  /*ef60*/  UIMAD UR18, UR18, 0x11, URZ ;  /* 0x00000011121278a4 */ /* 0x000fe2000f8e02ff */
[----:B------:R-:W-:-:S06]  /*ef70*/  UMOV UR8, UR7 ;  /* 0x0000000700087c82 */ /* 0x000fcc0008000000 */
[----:B------:R-:W5:Y:S01]  /*ef80*/  LDC.64 R30, c[0x0][0x938] ;  /* 0x00024e00ff1e7b82 */ /* 0x000f620000000a00 */
[----:B---3--:R3:W-:Y:S07]  /*ef90*/  @P1 STS.128 [UR20+-0xa10], R12 ;  /* 0xfff5f00cff001988 */ /* 0x0087ee0008000c14 */
[----:B------:R-:W4:Y:S01]  /*efa0*/  LDC.64 R24, c[0x0][0x940] ;  /* 0x00025000ff187b82 */ /* 0x000f220000000a00 */
[----:B--2---:R2:W-:Y:S01]  /*efb0*/  @P1 STS.128 [UR20+-0xa60], R64 ;  /* 0xfff5a040ff001988 */ /* 0x0045e20008000c14 */
[----:B-1----:R-:W-:-:S06]  /*efc0*/  LOP3.LUT R17, R0, 0x1, RZ, 0x3c, !PT ;  /* 0x0000000100117812 */ /* 0x002fcc00078e3cff */
[----:B------:R-:W4:Y:S08]  /*efd0*/  LDC.64 R26, c[0x0][0x948] ;  /* 0x00025200ff1a7b82 */ /* 0x000f300000000a00 */
[----:B------:R-:W1:Y:S01]  /*efe0*/  LDC.64 R20, c[0x0][0x950] ;  /* 0x00025400ff147b82 */ /* 0x000e620000000a00 */
[----:B-----5:R2:W-:Y:S07]  /*eff0*/  @P1 STS.128 [UR20+-0xa50], R28 ;  /* 0xfff5b01cff001988 */ /* 0x0205ee0008000c14 */
[----:B------:R-:W1:Y:S08]  /*f000*/  LDC.64 R22, c[0x0][0x958] ;  /* 0x00025600ff167b82 */ /* 0x000e700000000a00 */
[----:B------:R-:W5:Y:S01]  /*f010*/  LDC.64 R52, c[0x0][0xa00] ;  /* 0x00028000ff347b82 */ /* 0x000f620000000a00 */
[----:B----4-:R2:W-:Y:S07]  /*f020*/  @P1 STS.128 [UR20+-0xa40], R24 ;  /* 0xfff5c018ff001988 */ /* 0x0105ee0008000c14 */
[----:B------:R-:W5:Y:S08]  /*f030*/  LDC.64 R54, c[0x0][0xa08] ;  /* 0x00028200ff367b82 */ /* 0x000f700000000a00 */
[----:B------:R-:W4:Y:S01]  /*f040*/  LDC.64 R48, c[0x0][0xa10] ;  /* 0x00028400ff307b82 */ /* 0x000f220000000a00 */
[----:B-1----:R2:W-:Y:S01]  /*f050*/  @P1 STS.128 [UR20+-0xa30], R20 ;  /* 0xfff5d014ff001988 */ /* 0x0025e20008000c14 */
[----:B------:R-:W-:-:S06]  /*f060*/  NOP ;  /* 0x0000000000007918 */ /* 0x000fcc0000000000 */
        /* <DEDUP_REMOVED lines=8> */
[----:B-1----:R2:W-:Y:S07]  /*f0f0*/  @P0 STS.128 [UR20+-0x9e0], R44 ;  /* 0xfff6202cff000988 */ /* 0x0025ee0008000c14 */
        /* <DEDUP_REMOVED lines=12> */
[----:B---3--:R-:W3:Y:S08]  /*f1c0*/  LDC.64 R12, c[0x0][0xb08] ;  /* 0x0002c200ff0c7b82 */ /* 0x008ef00000000a00 */
[----:B------:R-:W1:Y:S01]  /*f1d0*/  LDC.64 R2, c[0x0][0xb10] ;  /* 0x0002c400ff027b82 */ /* 0x000e620000000a00 */
[----:B----4-:R2:W-:Y:S01]  /*f1e0*/  @P0 STS.128 [UR20+-0x990], R4 ;  /* 0xfff67004ff000988 */ /* 0x0105e20008000c14 */
[----:B------:R-:W-:Y:S01]  /*f1f0*/  UIADD3 UR20, UPT, UPT, UR20, -0xa00, URZ ;  /* 0xfffff60014147890 */ /* 0x000fe2000fffe0ff */
[----:B------:R-:W-:-:S06]  /*f200*/  NOP ;  /* 0x0000000000007918 */ /* 0x000fcc0000000000 */
.L_x_205:
[----:B------:R-:W-:Y:S09]  /*f210*/  UISETP.NE.AND UP0, UPT, UR37, 0x1, UPT ;  /* 0x000000012500788c */ /* 0x000ff2000bf05270 */
[----:B----4-:R-:W-:Y:S05]  /*f220*/  BRA.U UP0, `(.L_x_192) ;  /* 0x0000000100047547 */ /* 0x010fea000b800000 */
[----:B------:R-:W-:Y:S05]  /*f230*/  BPT.TRAP 0x1 ;  /* 0x000000040000795c */ /* 0x000fea0000300000 */
.L_x_192:
[----:B------:R-:W-:Y:S01]  /*f240*/  ULEA UR24, UR7, UR4, 0x3 ;  /* 0x0000000407187291 */ /* 0x000fe2000f8e18ff */
[----:B--2---:R-:W-:Y:S08]  /*f250*/  SHF.L.U32 R5, R17, 0x1f, RZ ;  /* 0x0000001f11057819 */ /* 0x004ff000000006ff */
[----:B------:R-:W2:Y:S02]  /*f260*/  SYNCS.PHASECHK.TRANS64.TRYWAIT P0, [UR24+0xc0], R5 ;  /* 0x0000c005ff0075a7 */ /* 0x000ea40008001118 */
[----:B--2---:R-:W-:Y:S05]  /*f270*/  @!P0 BRA `(.L_x_193) ;  /* 0x0000003000c48947 */ /* 0x004fea0003800000 */
.L_x_283:
[----:B------:R-:W-:Y:S09]  /*f280*/  UIMAD UR6, UR7, 0x14, UR36 ;  /* 0x00000014070678a4 */ /* 0x000ff2000f8e0224 */
[----:B------:R-:W4:Y:S04]  /*f290*/  LDS R10, [UR6+0x10] ;  /* 0x00001006ff0a7984 */ /* 0x000f280008000800 */
        /* <DEDUP_REMOVED lines=10> */
[----:B----4-:R-:W-:Y:S01]  /*f340*/  PRMT R21, R10, 0x7632, R21 ;  /* 0x000076320a157816 */ /* 0x010fe20000000015 */
[----:B------:R-:W-:Y:S06]  /*f350*/  BRA.U UP0, `(.L_x_194) ;  /* 0x0000000100047547 */ /* 0x000fec000b800000 */
[----:B------:R-:W-:Y:S05]  /*f360*/  BPT.TRAP 0x1 ;  /* 0x000000040000795c */ /* 0x000fea0000300000 */
.L_x_194:
[----:B------:R-:W-:Y:S02]  /*f370*/  UIADD3 UR6, UPT, UPT, UR24, 0x100, URZ ;  /* 0x0000010018067890 */ /* 0x000fe4000fffe0ff */
[----:B------:R-:W-:Y:S02]  /*f380*/  UISETP.NE.AND UP0, UPT, UR37, 0x8, UPT ;  /* 0x000000082500788c */ /* 0x000fe4000bf05270 */
[----:B------:R-:W-:Y:S09]  /*f390*/  UPRMT UR6, UR5, 0x654, UR6 ;  /* 0x0000065405067896 */ /* 0x000ff20008000006 */
[----:B-1----:R-:W-:Y:S01]  /*f3a0*/  SYNCS.ARRIVE.TRANS64.RED.A1T0 RZ, [UR6], RZ ;  /* 0x000000ffffff79a7 */ /* 0x002fe20008100406 */
[----:B------:R-:W-:Y:S05]  /*f3b0*/  BRA.U !UP0, `(.L_x_195) ;  /* 0x0000000108047547 */ /* 0x000fea000b800000 */
[----:B------:R-:W-:Y:S05]  /*f3c0*/  BPT.TRAP 0x1 ;  /* 0x000000040000795c */ /* 0x000fea0000300000 */
.L_x_195:
[----:B------:R-:W-:Y:S01]  /*f3d0*/  ULEA UR24, UR8, UR4, 0x3 ;  /* 0x0000000408187291 */ /* 0x000fe2000f8e18ff */
[----:B--2---:R-:W-:Y:S02]  /*f3e0*/  SHF.L.U32 R5, R0, 0x1f, RZ ;  /* 0x0000001f00057819 */ /* 0x004fe400000006ff */
[----:B------:R-:W-:Y:S04]  /*f3f0*/  PRMT R4, R10, 0x9910, RZ ;  /* 0x000099100a047816 */ /* 0x000fe800000000ff */
[----:B------:R-:W-:Y:S02]  /*f400*/  ISETP.NE.AND P0, PT, R4, RZ, PT ;  /* 0x000000ff0400720c */ /* 0x000fe40003f05270 */
[----:B------:R-:W1:Y:S02]  /*f410*/  SYNCS.PHASECHK.TRANS64.TRYWAIT P1, [UR24+0x1e0], R5 ;  /* 0x0001e005ff0075a7 */ /* 0x000e640008021118 */
[----:B------:R-:W-:Y:S01]  /*f420*/  ISETP.EQ.OR P0, PT, R11, RZ, !P0 ;  /* 0x000000ff0b00720c */ /* 0x000fe20004702670 */
[----:B------:R-:W-:Y:S01]  /*f430*/  @!UPT UIADD3 URZ, UPT, UPT, URZ, URZ, URZ ;  /* 0x000000fffffff290 */ /* 0x000fe2000fffe0ff */
[----:B-1----:R-:W-:Y:S11]  /*f440*/  @!P1 BRA `(.L_x_196) ;  /* 0x0000003000689947 */ /* 0x002ff60003800000 */
.L_x_285:
[----:B------:R-:W-:Y:S05]  /*f450*/  @P0 BRA `(.L_x_197) ;  /* 0x0000000c00e00947 */ /* 0x000fea0003800000 */
[----:B------:R-:W-:Y:S01]  /*f460*/  ELECT P0, URZ, PT ;  /* 0x0000000000ff782f */ /* 0x000fe20003800000 */
[----:B------:R-:W2:Y:S01]  /*f470*/  LDC.64 R8, c[0x0][0x838] ;  /* 0x00020e00ff087b82 */ /* 0x000ea20000000a00 */
[----:B------:R-:W-:Y:S07]  /*f480*/  BSSY.RECONVERGENT B0, `(.L_x_198) ;  /* 0x00000a1000007945 */ /* 0x000fee0003800200 */
[----:B-1----:R-:W1:Y:S08]  /*f490*/  LDC.64 R4, c[0x0][0x830] ;  /* 0x00020c00ff047b82 */ /* 0x002e700000000a00 */
[----:B------:R-:W4:Y:S08]  /*f4a0*/  @P0 LDC.64 R32, c[0x0][0x828] ;  /* 0x00020a00ff200b82 */ /* 0x000f300000000a00 */
[----:B------:R-:W5:Y:S08]  /*f4b0*/  @P0 LDC.64 R28, c[0x0][0x390] ;  /* 0x0000e400ff1c0b82 */ /* 0x000f700000000a00 */
[----:B------:R-:W3:Y:S02]  /*f4c0*/  @P0 LDC.64 R6, c[0x0][0x840] ;  /* 0x00021000ff060b82 */ /* 0x000ee40000000a00 */
[C---:B---3--:R-:W-:Y:S04]  /*f4d0*/  @P0 IMAD.WIDE R6, R14.reuse, 0x8, R6 ;  /* 0x000000080e060825 */ /* 0x048fe800078e0206 */
[C---:B----4-:R-:W-:Y:S01]  /*f4e0*/  @P0 IMAD.WIDE R32, R14.reuse, 0x8, R32 ;  /* 0x000000080e200825 */ /* 0x050fe200078e0220 */
[----:B------:R3:W4:Y:S03]  /*f4f0*/  @P0 LDG.E.64 R26, desc[UR50][R6.64] ;  /* 0x00000032061a0981 */ /* 0x000726000c1e1b00 */
[C---:B--2---:R-:W-:Y:S02]  /*f500*/  @P0 IMAD.WIDE R8, R14.reuse, 0x8, R8 ;  /* 0x000000080e080825 */ /* 0x044fe400078e0208 */
[----:B------:R-:W2:Y:S02]  /*f510*/  @P0 LDG.E.64 R32, desc[UR50][R32.64] ;  /* 0x0000003220200981 */ /* 0x000ea4000c1e1b00 */
[C---:B-1----:R-:W-:Y:S02]  /*f520*/  @P0 IMAD.WIDE R4, R14.reuse, 0x8, R4 ;  /* 0x000000080e040825 */ /* 0x042fe400078e0204 */
[----:B------:R-:W3:Y:S02]  /*f530*/  @P0 LDG.E.64 R8, desc[UR50][R8.64] ;  /* 0x0000003208080981 */ /* 0x000ee4000c1e1b00 */
[----:B-----5:R-:W-:Y:S02]  /*f540*/  @P0 IMAD.WIDE R28, R14, 0xc, R28 ;  /* 0x0000000c0e1c0825 */ /* 0x020fe400078e021c */
[----:B------:R-:W5:Y:S04]  /*f550*/  @P0 LDG.E.64 R24, desc[UR50][R4.64] ;  /* 0x0000003204180981 */ /* 0x000f68000c1e1b00 */
[----:B------:R1:W4:Y:S04]  /*f560*/  @P0 LDG.E R20, desc[UR50][R28.64+0x4] ;  /* 0x000004321c140981 */ /* 0x000328000c1e1900 */
[----:B------:R-:W4:Y:S04]  /*f570*/  @P0 LDG.E R5, desc[UR50][R28.64] ;  /* 0x000000321c050981 */ /* 0x000f28000c1e1900 */
[----:B------:R-:W4:Y:S04]  /*f580*/  @P0 LDG.E R4, desc[UR50][R28.64+0x8] ;  /* 0x000008321c040981 */ /* 0x000f28000c1e1900 */
[----:B--2---:R-:W-:Y:S04]  /*f590*/  @P0 STS.64 [UR23], R32 ;  /* 0x00000020ff000988 */ /* 0x004fe80008000a17 */
[----:B---3--:R-:W-:Y:S04]  /*f5a0*/  @P0 STS.64 [UR22], R8 ;  /* 0x00000008ff000988 */ /* 0x008fe80008000a16 */
[----:B------:R-:W2:Y:S01]  /*f5b0*/  @P0 LDS R7, [UR23+0x1c] ;  /* 0x00001c17ff070984 */ /* 0x000ea20008000800 */
[C---:B-----5:R-:W-:Y:S01]  /*f5c0*/  @P0 SHF.L.U64.HI R23, R24.reuse, 0x1, R25 ;  /* 0x0000000118170819 */ /* 0x060fe20000010219 */
[----:B------:R-:W-:Y:S02]  /*f5d0*/  @P0 IMAD.SHL.U32 R24, R24, 0x2, RZ ;  /* 0x0000000218180824 */ /* 0x000fe400078e00ff */
[----:B------:R-:W-:Y:S01]  /*f5e0*/  @P0 STS [UR23+0x30], RZ ;  /* 0x000030ffff000988 */ /* 0x000fe20008000817 */
[----:B------:R-:W-:Y:S02]  /*f5f0*/  @P0 LOP3.LUT R23, R23, 0x1fffffff, RZ, 0xc0, !PT ;  /* 0x1fffffff17170812 */ /* 0x000fe400078ec0ff */
[----:B------:R-:W-:Y:S02]  /*f600*/  @P0 LOP3.LUT R24, R24, 0xfffffffe, RZ, 0xc0, !PT ;  /* 0xfffffffe18180812 */ /* 0x000fe400078ec0ff */
[--C-:B------:R-:W-:Y:S02]  /*f610*/  @P0 SHF.R.U32.HI R6, RZ, 0x4, R23.reuse ;  /* 0x00000004ff060819 */ /* 0x100fe40000011617 */
[----:B------:R-:W-:Y:S05]  /*f620*/  @P0 SHF.R.U64 R23, R24, 0x4, R23 ;  /* 0x0000000418170819 */ /* 0x000fea0000001217 */
[----:B------:R3:W-:Y:S01]  /*f630*/  @P0 STS [UR23+0xc], R23 ;  /* 0x00000c17ff000988 */ /* 0x0007e20008000817 */
[----:B----4-:R-:W-:Y:S02]  /*f640*/  @P0 VIADD R5, R5, 0xffffffff ;  /* 0xffffffff05050836 */ /* 0x010fe40000000000 */
[----:B------:R-:W-:Y:S01]  /*f650*/  @P0 VIADD R4, R4, 0xffffffff ;  /* 0xffffffff04040836 */ /* 0x000fe20000000000 */
[----:B---3--:R-:W-:Y:S02]  /*f660*/  PRMT R23, R10, 0x7732, RZ ;  /* 0x000077320a177816 */ /* 0x008fe400000000ff */
[----:B--2---:R-:W-:Y:S01]  /*f670*/  @P0 LOP3.LUT R25, R7, 0xf, R6, 0xb8, !PT ;  /* 0x0000000f07190812 */ /* 0x004fe200078eb806 */
[----:B------:R-:W-:Y:S04]  /*f680*/  IMAD.U32 R7, RZ, RZ, UR23 ;  /* 0x00000017ff077e24 */ /* 0x000fe8000f8e00ff */
[----:B------:R-:W-:Y:S01]  /*f690*/  @P0 STS [UR23+0x1c], R25 ;  /* 0x00001c19ff000988 */ /* 0x000fe20008000817 */
[----:B------:R-:W-:Y:S03]  /*f6a0*/  @P0 SHF.R.U64 R8, R7, 0x4, RZ ;  /* 0x0000000407080819 */ /* 0x000fe600000012ff */
[----:B------:R-:W2:Y:S04]  /*f6b0*/  @P0 LDS R6, [UR23+0x1c] ;  /* 0x00001c17ff060984 */ /* 0x000ea80008000800 */
[----:B------:R-:W-:Y:S04]  /*f6c0*/  @P0 STS [UR23+0x10], R8 ;  /* 0x00001008ff000988 */ /* 0x000fe80008000817 */
[----:B------:R-:W-:Y:S01]  /*f6d0*/  @P0 STS [UR23+0x14], R8 ;  /* 0x00001408ff000988 */ /* 0x000fe20008000817 */
[----:B--2---:R-:W-:Y:S05]  /*f6e0*/  @P0 LOP3.LUT R30, R6, 0xf0, RZ, 0xb8, !PT ;  /* 0x000000f0061e0812 */ /* 0x004fea00078eb8ff */
[----:B------:R-:W-:Y:S04]  /*f6f0*/  @P0 STS [UR23+0x1c], R30 ;  /* 0x00001c1eff000988 */ /* 0x000fe80008000817 */
[----:B------:R-:W2:Y:S02]  /*f700*/  @P0 LDS R6, [UR23+0x1c] ;  /* 0x00001c17ff060984 */ /* 0x000ea40008000800 */
[----:B--2---:R-:W-:Y:S02]  /*f710*/  @P0 LOP3.LUT R9, R6, 0xf00, RZ, 0xb8, !PT ;  /* 0x00000f0006090812 */ /* 0x004fe400078eb8ff */
[----:B------:R-:W-:Y:S03]  /*f720*/  CS2R R6, SRZ ;  /* 0x0000000000067805 */ /* 0x000fe6000001ff00 */
[----:B------:R-:W-:Y:S04]  /*f730*/  @P0 STS.64 [UR23+0x18], R8 ;  /* 0x00001808ff000988 */ /* 0x000fe80008000a17 */
[----:B------:R-:W2:Y:S04]  /*f740*/  @P0 LDS R22, [UR23+0x1c] ;  /* 0x00001c17ff160984 */ /* 0x000ea80008000800 */
[----:B------:R3:W-:Y:S02]  /*f750*/  @P0 STS.128 [UR23+0x20], R4 ;  /* 0x00002004ff000988 */ /* 0x0007e40008000c17 */
[----:B---3--:R-:W-:Y:S05]  /*f760*/  IMAD.U32 R6, RZ, RZ, UR22 ;  /* 0x00000016ff067e24 */ /* 0x008fea000f8e00ff */
[----:B------:R-:W-:Y:S01]  /*f770*/  @P0 SHF.R.U64 R8, R6, 0x4, RZ ;  /* 0x0000000406080819 */ /* 0x000fe200000012ff */
[----:B------:R-:W-:Y:S01]  /*f780*/  IMAD.MOV.U32 R6, RZ, RZ, RZ ;  /* 0x000000ffff067224 */ /* 0x000fe200078e00ff */
[----:B--2---:R-:W-:Y:S02]  /*f790*/  @P0 LOP3.LUT R24, R22, 0xf000, RZ, 0xb8, !PT ;  /* 0x0000f00016180812 */ /* 0x004fe400078eb8ff */
[C---:B------:R-:W-:Y:S01]  /*f7a0*/  @P0 SHF.L.U64.HI R22, R26.reuse, 0x1, R27 ;  /* 0x000000011a160819 */ /* 0x040fe2000001021b */
[----:B------:R-:W-:Y:S02]  /*f7b0*/  @P0 IMAD.SHL.U32 R26, R26, 0x2, RZ ;  /* 0x000000021a1a0824 */ /* 0x000fe400078e00ff */
[----:B------:R2:W-:Y:S01]  /*f7c0*/  @P0 STS [UR23+0x1c], R24 ;  /* 0x00001c18ff000988 */ /* 0x0005e20008000817 */
[----:B------:R-:W-:Y:S03]  /*f7d0*/  @P0 LOP3.LUT R22, R22, 0x1fffffff, RZ, 0xc0, !PT ;  /* 0x1fffffff16160812 */ /* 0x000fe600078ec0ff */
[----:B-1----:R-:W1:Y:S01]  /*f7e0*/  @P0 LDS R28, [UR22+0x1c] ;  /* 0x00001c16ff1c0984 */ /* 0x002e620008000800 */
[--C-:B------:R-:W-:Y:S03]  /*f7f0*/  @P0 SHF.R.U32.HI R25, RZ, 0x4, R22.reuse ;  /* 0x00000004ff190819 */ /* 0x100fe60000011616 */
[----:B------:R-:W-:Y:S04]  /*f800*/  @P0 STS [UR22+0x10], R8 ;  /* 0x00001008ff000988 */ /* 0x000fe80008000816 */
[----:B------:R-:W-:Y:S04]  /*f810*/  @P0 STS [UR22+0x14], R8 ;  /* 0x00001408ff000988 */ /* 0x000fe80008000816 */
[----:B------:R-:W-:Y:S01]  /*f820*/  @P0 STS [UR22+0x30], RZ ;  /* 0x000030ffff000988 */ /* 0x000fe20008000816 */
[----:B--2---:R-:W2:Y:S01]  /*f830*/  S2R R24, SR_LANEID ;  /* 0x0000000000187919 */ /* 0x004ea20000000000 */
[----:B-1----:R-:W-:Y:S05]  /*f840*/  @P0 LOP3.LUT R29, R28, 0xf, R25, 0xb8, !PT ;  /* 0x0000000f1c1d0812 */ /* 0x002fea00078eb819 */
[----:B------:R-:W-:Y:S04]  /*f850*/  @P0 STS [UR22+0x1c], R29 ;  /* 0x00001c1dff000988 */ /* 0x000fe80008000816 */
[----:B------:R-:W1:Y:S02]  /*f860*/  @P0 LDS R25, [UR22+0x1c] ;  /* 0x00001c16ff190984 */ /* 0x000e640008000800 */
[----:B-1----:R-:W-:Y:S05]  /*f870*/  @P0 LOP3.LUT R27, R25, 0xf0, RZ, 0xb8, !PT ;  /* 0x000000f0191b0812 */ /* 0x002fea00078eb8ff */
[----:B------:R-:W-:Y:S04]  /*f880*/  @P0 STS [UR22+0x1c], R27 ;  /* 0x00001c1bff000988 */ /* 0x000fe80008000816 */
[----:B------:R-:W1:Y:S02]  /*f890*/  @P0 LDS R5, [UR22+0x1c] ;  /* 0x00001c16ff050984 */ /* 0x000e640008000800 */
[----:B-1----:R-:W-:Y:S01]  /*f8a0*/  @P0 LOP3.LUT R9, R5, 0xf00, RZ, 0xb8, !PT ;  /* 0x00000f0005090812 */ /* 0x002fe200078eb8ff */
[----:B------:R-:W-:Y:S01]  /*f8b0*/  IMAD R5, R23, 0xf0f1, RZ ;  /* 0x0000f0f117057824 */ /* 0x000fe200078e02ff */
[----:B------:R-:W-:Y:S03]  /*f8c0*/  SHF.R.U32.HI R23, RZ, 0x1, R23 ;  /* 0x00000001ff177819 */ /* 0x000fe60000011617 */
[----:B------:R1:W-:Y:S01]  /*f8d0*/  @P0 STS.64 [UR22+0x18], R8 ;  /* 0x00001808ff000988 */ /* 0x0003e20008000a16 */
[----:B------:R-:W-:Y:S01]  /*f8e0*/  SHF.R.U32.HI R27, RZ, 0x14, R5 ;  /* 0x00000014ff1b7819 */ /* 0x000fe20000011605 */
[----:B------:R-:W-:Y:S02]  /*f8f0*/  @P0 VIADD R5, R20, 0xffffffff ;  /* 0xffffffff14050836 */ /* 0x000fe40000000000 */
[----:B------:R-:W3:Y:S01]  /*f900*/  @P0 LDS R25, [UR22+0x1c] ;  /* 0x00001c16ff190984 */ /* 0x000ee20008000800 */
[----:B------:R-:W-:Y:S01]  /*f910*/  PRMT R27, R27, 0x9910, RZ ;  /* 0x000099101b1b7816 */ /* 0x000fe200000000ff */
[----:B--2---:R-:W-:Y:S02]  /*f920*/  IMAD.SHL.U32 R20, R24, 0x4, RZ ;  /* 0x0000000418147824 */ /* 0x004fe400078e00ff */
[----:B------:R2:W-:Y:S02]  /*f930*/  @P0 STS.128 [UR22+0x20], R4 ;  /* 0x00002004ff000988 */ /* 0x0005e40008000c16 */
[----:B------:R-:W-:Y:S04]  /*f940*/  IMAD R27, R27, 0x11, RZ ;  /* 0x000000111b1b7824 */ /* 0x000fe800078e02ff */
[----:B------:R-:W-:Y:S01]  /*f950*/  IMAD.MOV R27, RZ, RZ, -R27 ;  /* 0x000000ffff1b7224 */ /* 0x000fe200078e0a1b */
[----:B-1----:R-:W-:Y:S04]  /*f960*/  @P0 LOP3.LUT R9, R26, 0xfffffffe, RZ, 0xc0, !PT ;  /* 0xfffffffe1a090812 */ /* 0x002fe800078ec0ff */
[----:B------:R-:W-:Y:S02]  /*f970*/  PRMT R26, R27, 0x7710, RZ ;  /* 0x000077101b1a7816 */ /* 0x000fe400000000ff */
[----:B------:R-:W-:Y:S03]  /*f980*/  @P0 SHF.R.U64 R22, R9, 0x4, R22 ;  /* 0x0000000409160819 */ /* 0x000fe60000001216 */
[----:B------:R-:W-:Y:S02]  /*f990*/  IMAD.IADD R26, R21, 0x1, R26 ;  /* 0x00000001151a7824 */ /* 0x000fe400078e021a */
[----:B------:R1:W-:Y:S03]  /*f9a0*/  @P0 STS [UR22+0xc], R22 ;  /* 0x00000c16ff000988 */ /* 0x0003e60008000816 */
[----:B------:R-:W-:Y:S02]  /*f9b0*/  R2UR UR6, R26 ;  /* 0x000000001a0672ca */ /* 0x000fe400000e0000 */
[----:B--2---:R-:W-:Y:S02]  /*f9c0*/  LOP3.LUT R4, R23, 0xffff, RZ, 0xc0, !PT ;  /* 0x0000ffff17047812 */ /* 0x004fe400078ec0ff */
[----:B---3--:R-:W-:Y:S03]  /*f9d0*/  @P0 LOP3.LUT R25, R25, 0xf000, RZ, 0xb8, !PT ;  /* 0x0000f00019190812 */ /* 0x008fe600078eb8ff */
[----:B------:R-:W-:Y:S02]  /*f9e0*/  IMAD R4, R4, 0x4925, RZ ;  /* 0x0000492504047824 */ /* 0x000fe400078e02ff */
[----:B------:R-:W-:Y:S04]  /*f9f0*/  @P0 STS [UR22+0x1c], R25 ;  /* 0x00001c19ff000988 */ /* 0x000fe80008000816 */
[----:B------:R-:W-:Y:S01]  /*fa00*/  ULOP3.LUT UR6, UR6, 0xffff, URZ, 0xc0, !UPT ;  /* 0x0000ffff06067892 */ /* 0x000fe2000f8ec0ff */
[----:B------:R-:W-:Y:S03]  /*fa10*/  NOP ;  /* 0x0000000000007918 */ /* 0x000fe60000000000 */
[----:B------:R-:W-:Y:S01]  /*fa20*/  UIADD3 UR25, UP1, UPT, UR28, UR6, URZ ;  /* 0x000000061c197290 */ /* 0x000fe2000ff3e0ff */
[----:B------:R-:W2:Y:S01]  /*fa30*/  LDS R6, [R20+UR23] ;  /* 0x0000001714067984 */ /* 0x000ea20008000800 */
[----:B------:R-:W-:Y:S01]  /*fa40*/  UIADD3 UR6, UP0, UPT, UR18, UR6, URZ ;  /* 0x0000000612067290 */ /* 0x000fe2000ff1e0ff */
[----:B------:R-:W-:Y:S01]  /*fa50*/  SHF.R.U32.HI R4, RZ, 0x11, R4 ;  /* 0x00000011ff047819 */ /* 0x000fe20000011604 */
[----:B------:R-:W-:Y:S01]  /*fa60*/  UIADD3.X UR31, UPT, UPT, URZ, URZ, URZ, UP1, !UPT ;  /* 0x000000ffff1f7290 */ /* 0x000fe20008ffe4ff */
[----:B------:R-:W3:Y:S01]  /*fa70*/  LDS R5, [R20+UR23+0x80] ;  /* 0x0000801714057984 */ /* 0x000ee20008000800 */
[----:B------:R-:W-:Y:S01]  /*fa80*/  ULEA UR32, UP1, UR25, UR16, 0x7 ;  /* 0x0000001019207291 */ /* 0x000fe2000f8238ff */
[----:B------:R-:W-:Y:S01]  /*fa90*/  PRMT R4, R4, 0x9910, RZ ;  /* 0x0000991004047816 */ /* 0x000fe200000000ff */
[----:B------:R-:W-:Y:S02]  /*faa0*/  UIADD3.X UR29, UPT, UPT, URZ, URZ, URZ, UP0, !UPT ;  /* 0x000000ffff1d7290 */ /* 0x000fe400087fe4ff */
[----:B------:R-:W-:Y:S02]  /*fab0*/  ULEA UR30, UP0, UR6, UR16, 0x7 ;  /* 0x00000010061e7291 */ /* 0x000fe4000f8038ff */
[----:B------:R-:W-:Y:S01]  /*fac0*/  IMAD R4, R4, 0xe, RZ ;  /* 0x0000000e04047824 */ /* 0x000fe200078e02ff */
[----:B------:R-:W-:Y:S01]  /*fad0*/  ULEA.HI.X UR31, UR25, UR17, UR31, 0x7, UP1 ;  /* 0x00000011191f7291 */ /* 0x000fe200088f3c1f */
[C---:B-1----:R-:W-:Y:S01]  /*fae0*/  IADD3 R22, P1, PT, R20.reuse, UR32, RZ ;  /* 0x0000002014167c10 */ /* 0x042fe2000ff3e0ff */
[----:B------:R-:W-:Y:S01]  /*faf0*/  ULEA.HI.X UR29, UR6, UR17, UR29, 0x7, UP0 ;  /* 0x00000011061d7291 */ /* 0x000fe200080f3c1d */
[----:B------:R-:W-:Y:S01]  /*fb00*/  IADD3 R8, P0, PT, R20, UR30, RZ ;  /* 0x0000001e14087c10 */ /* 0x000fe2000ff1e0ff */
[----:B------:R-:W-:Y:S02]  /*fb10*/  IMAD.MOV R4, RZ, RZ, -R4 ;  /* 0x000000ffff047224 */ /* 0x000fe400078e0a04 */
[----:B------:R-:W-:Y:S02]  /*fb20*/  IMAD.X R23, RZ, RZ, UR31, P1 ;  /* 0x0000001fff177e24 */ /* 0x000fe400088e06ff */
[----:B------:R-:W-:Y:S01]  /*fb30*/  IMAD.X R9, RZ, RZ, UR29, P0 ;  /* 0x0000001dff097e24 */ /* 0x000fe200080e06ff */
[----:B------:R-:W-:Y:S05]  /*fb40*/  PRMT R4, R4, 0x7710, RZ ;  /* 0x0000771004047816 */ /* 0x000fea00000000ff */
[----:B------:R-:W-:Y:S05]  /*fb50*/  IMAD.IADD R4, R21, 0x1, R4 ;  /* 0x0000000115047824 */ /* 0x000fea00078e0204 */
[----:B------:R-:W-:Y:S01]  /*fb60*/  R2UR UR25, R4 ;  /* 0x00000000041972ca */ /* 0x000fe200000e0000 */
[----:B--2---:R1:W2:Y:S04]  /*fb70*/  ATOMG.E.EXCH.STRONG.GPU PT, RZ, [R22], R6 ;  /* 0x0000000616ff73a8 */ /* 0x0042a800041ee100 */
[----:B---3--:R1:W2:Y:S02]  /*fb80*/  ATOMG.E.EXCH.STRONG.GPU PT, RZ, [R8], R5 ;  /* 0x0000000508ff73a8 */ /* 0x0082a400041ee100 */
[----:B--2---:R-:W-:Y:S11]  /*fb90*/  ELECT P0, URZ, PT ;  /* 0x0000000000ff782f */ /* 0x004ff60003800000 */
[----:B------:R-:W-:Y:S02]  /*fba0*/  @!UPT UIADD3 URZ, UPT, UPT, URZ, URZ, URZ ;  /* 0x000000fffffff290 */ /* 0x000fe4000fffe0ff */
[----:B------:R-:W-:Y:S05]  /*fbb0*/  @!P0 BRA `(.L_x_199) ;  /* 0x0000000000b48947 */ /* 0x000fea0003800000 */
[----:B------:R-:W-:Y:S01]  /*fbc0*/  STS [UR21+0x30], RZ ;  /* 0x000030ffff007988 */ /* 0x000fe20008000815 */
[----:B------:R-:W-:Y:S01]  /*fbd0*/  ISETP.NE.U32.AND P0, PT, R2, RZ, PT ;  /* 0x000000ff0200720c */ /* 0x000fe20003f05070 */
[----:B-1----:R-:W-:Y:S01]  /*fbe0*/  IMAD.WIDE R8, R14, 0xc, R18 ;  /* 0x0000000c0e087825 */ /* 0x002fe200078e0212 */
[----:B------:R-:W-:Y:S02]  /*fbf0*/  ISETP.NE.U32.AND P1, PT, R12, RZ, PT ;  /* 0x000000ff0c00720c */ /* 0x000fe40003f25070 */
[----:B------:R-:W-:Y:S02]  /*fc00*/  ISETP.NE.AND.EX P0, PT, R3, RZ, PT, P0 ;  /* 0x000000ff0300720c */ /* 0x000fe40003f05300 */
[----:B------:R-:W2:Y:S01]  /*fc10*/  LDG.E R28, desc[UR50][R8.64] ;  /* 0x00000032081c7981 */ /* 0x000ea2000c1e1900 */
[----:B------:R-:W-:Y:S10]  /*fc20*/  ISETP.NE.AND.EX P1, PT, R13, RZ, PT, P1 ;  /* 0x000000ff0d00720c */ /* 0x000ff40003f25310 */
[----:B------:R-:W1:Y:S08]  /*fc30*/  @P0 LDC.64 R4, c[0x0][0xb10] ;  /* 0x0002c400ff040b82 */ /* 0x000e700000000a00 */
[----:B------:R-:W3:Y:S01]  /*fc40*/  @P1 LDC.64 R6, c[0x0][0xb08] ;  /* 0x0002c200ff061b82 */ /* 0x000ee20000000a00 */
[----:B--2---:R-:W-:Y:S01]  /*fc50*/  SHF.R.S32.HI R29, RZ, 0x1f, R28 ;  /* 0x0000001fff1d7819 */ /* 0x004fe2000001141c */
[C---:B-1----:R-:W-:Y:S04]  /*fc60*/  @P0 IMAD.WIDE R4, R14.reuse, 0x8, R4 ;  /* 0x000000080e040825 */ /* 0x042fe800078e0204 */
[----:B---3--:R-:W-:Y:S01]  /*fc70*/  @P1 IMAD.WIDE R6, R14, 0x8, R6 ;  /* 0x000000080e061825 */ /* 0x008fe200078e0206 */
[----:B------:R-:W2:Y:S04]  /*fc80*/  @P0 LDG.E.64 R24, desc[UR50][R4.64] ;  /* 0x0000003204180981 */ /* 0x000ea8000c1e1b00 */
[----:B------:R1:W3:Y:S04]  /*fc90*/  @P1 LDG.E.64 R26, desc[UR50][R6.64] ;  /* 0x00000032061a1981 */ /* 0x0002e8000c1e1b00 */
[----:B------:R4:W5:Y:S04]  /*fca0*/  LDG.E R5, desc[UR50][R8.64+0x4] ;  /* 0x0000043208057981 */ /* 0x000968000c1e1900 */
[----:B-1----:R-:W1:Y:S01]  /*fcb0*/  LDS R7, [UR21+0x1c] ;  /* 0x00001c15ff077984 */ /* 0x002e620008000800 */
[----:B------:R-:W-:Y:S05]  /*fcc0*/  IMAD.U32 R6, RZ, RZ, UR21 ;  /* 0x00000015ff067e24 */ /* 0x000fea000f8e00ff */
[----:B----4-:R-:W-:Y:S05]  /*fcd0*/  SHF.R.U64 R8, R6, 0x4, RZ ;  /* 0x0000000406087819 */ /* 0x010fea00000012ff */
[----:B------:R-:W-:Y:S04]  /*fce0*/  STS [UR21+0x10], R8 ;  /* 0x00001008ff007988 */ /* 0x000fe80008000815 */
[----:B------:R-:W-:Y:S01]  /*fcf0*/  STS [UR21+0x14], R8 ;  /* 0x00001408ff007988 */ /* 0x000fe20008000815 */
[----:B------:R-:W-:Y:S02]  /*fd00*/  @!P0 IMAD.MOV.U32 R24, RZ, RZ, R28 ;  /* 0x000000ffff188224 */ /* 0x000fe400078e001c */
[----:B------:R-:W-:Y:S01]  /*fd10*/  @!P0 IMAD.MOV.U32 R25, RZ, RZ, R29 ;  /* 0x000000ffff198224 */ /* 0x000fe200078e001d */
[----:B---3--:R-:W-:Y:S04]  /*fd20*/  @P1 STS.64 [UR21], R26 ;  /* 0x0000001aff001988 */ /* 0x008fe80008000a15 */
[C---:B--2---:R-:W-:Y:S01]  /*fd30*/  SHF.L.U64.HI R21, R24.reuse, 0x1, R25 ;  /* 0x0000000118157819 */ /* 0x044fe20000010219 */
[----:B------:R-:W-:Y:S03]  /*fd40*/  IMAD.SHL.U32 R24, R24, 0x2, RZ ;  /* 0x0000000218187824 */ /* 0x000fe600078e00ff */
[----:B------:R-:W-:Y:S02]  /*fd50*/  LOP3.LUT R21, R21, 0x1fffffff, RZ, 0xc0, !PT ;  /* 0x1fffffff15157812 */ /* 0x000fe400078ec0ff */
[----:B------:R-:W-:Y:S02]  /*fd60*/  LOP3.LUT R24, R24, 0xfffffffe, RZ, 0xc0, !PT ;  /* 0xfffffffe18187812 */ /* 0x000fe400078ec0ff */
[--C-:B------:R-:W-:Y:S02]  /*fd70*/  SHF.R.U32.HI R4, RZ, 0x4, R21.reuse ;  /* 0x00000004ff047819 */ /* 0x100fe40000011615 */
[----:B------:R-:W-:Y:S02]  /*fd80*/  SHF.R.U64 R21, R24, 0x4, R21 ;  /* 0x0000000418157819 */ /* 0x000fe40000001215 */
[----:B-1----:R-:W-:Y:S02]  /*fd90*/  LOP3.LUT R30, R7, 0xf, R4, 0xb8, !PT ;  /* 0x0000000f071e7812 */ /* 0x002fe400078eb804 */
[----:B------:R-:W-:Y:S01]  /*fda0*/  CS2R R6, SRZ ;  /* 0x0000000000067805 */ /* 0x000fe2000001ff00 */
[----:B------:R-:W-:Y:S01]  /*fdb0*/  STS [UR21+0xc], R21 ;  /* 0x00000c15ff007988 */ /* 0x000fe20008000815 */
[----:B-----5:R-:W-:Y:S03]  /*fdc0*/  VIADD R5, R5, 0xffffffff ;  /* 0xffffffff05057836 */ /* 0x020fe60000000000 */
[----:B------:R-:W-:Y:S04]  /*fdd0*/  STS [UR21+0x1c], R30 ;  /* 0x00001c1eff007988 */ /* 0x000fe80008000815 */
[----:B------:R-:W1:Y:S02]  /*fde0*/  LDS R4, [UR21+0x1c] ;  /* 0x00001c15ff047984 */ /* 0x000e640008000800 */
[----:B-1----:R-:W-:Y:S05]  /*fdf0*/  LOP3.LUT R23, R4, 0xf0, RZ, 0xb8, !PT ;  /* 0x000000f004177812 */ /* 0x002fea00078eb8ff */
        /* <DEDUP_REMOVED lines=9> */
.L_x_199:
[----:B------:R-:W-:Y:S05]  /*fe90*/  BSYNC.RECONVERGENT B0 ;  /* 0x0000000000007941 */ /* 0x000fea0003800200 */
.L_x_198:
[----:B------:R-:W-:Y:S01]  /*fea0*/  ULOP3.LUT UR25, UR25, 0xffff, URZ, 0xc0, !UPT ;  /* 0x0000ffff19197892 */ /* 0x000fe2000f8ec0ff */
[----:B------:R-:W-:Y:S03]  /*feb0*/  NOP ;  /* 0x0000000000007918 */ /* 0x000fe60000000000 */
[----:B------:R-:W-:Y:S01]  /*fec0*/  UIADD3 UR6, UP0, UPT, UR9, UR25, URZ ;  /* 0x0000001909067290 */ /* 0x000fe2000ff1e0ff */
[----:B--2---:R-:W2:Y:S01]  /*fed0*/  LDS R4, [R20+UR21] ;  /* 0x0000001514047984 */ /* 0x004ea20008000800 */
[----:B------:R-:W-:Y:S02]  /*fee0*/  BSSY.RECONVERGENT B0, `(.L_x_200) ;  /* 0x0000039000007945 */ /* 0x000fe40003800200 */
[----:B------:R-:W-:Y:S02]  /*fef0*/  UIADD3.X UR27, UPT, UPT, URZ, URZ, URZ, UP0, !UPT ;  /* 0x000000ffff1b7290 */ /* 0x000fe400087fe4ff */
[----:B------:R-:W-:Y:S04]  /*ff00*/  ULEA UR26, UP0, UR6, UR14, 0x7 ;  /* 0x0000000e061a7291 */ /* 0x000fe8000f8038ff */
[----:B------:R-:W-:Y:S02]  /*ff10*/  ULEA.HI.X UR27, UR6, UR15, UR27, 0x7, UP0 ;  /* 0x0000000f061b7291 */ /* 0x000fe400080f3c1b */
[----:B------:R-:W-:Y:S01]  /*ff20*/  UIADD3 UR25, UP0, UPT, UR19, UR25, URZ ;  /* 0x0000001913197290 */ /* 0x000fe2000ff1e0ff */
[----:B-1----:R-:W-:Y:S03]  /*ff30*/  IADD3 R6, P0, PT, R20, UR26, RZ ;  /* 0x0000001a14067c10 */ /* 0x002fe6000ff1e0ff */
[----:B------:R-:W-:Y:S02]  /*ff40*/  UIADD3.X UR6, UPT, UPT, URZ, URZ, URZ, UP0, !UPT ;  /* 0x000000ffff067290 */ /* 0x000fe400087fe4ff */
[----:B------:R-:W-:Y:S05]  /*ff50*/  IMAD.X R7, RZ, RZ, UR27, P0 ;  /* 0x0000001bff077e24 */ /* 0x000fea00080e06ff */
[----:B--2---:R1:W2:Y:S02]  /*ff60*/  ATOMG.E.EXCH.STRONG.GPU PT, RZ, [R6], R4 ;  /* 0x0000000406ff73a8 */ /* 0x0042a400041ee100 */
[----:B--2---:R-:W-:Y:S11]  /*ff70*/  ELECT P0, URZ, PT ;  /* 0x0000000000ff782f */ /* 0x004ff60003800000 */
[----:B------:R-:W-:Y:S02]  /*ff80*/  @!UPT UIADD3 URZ, UPT, UPT, URZ, URZ, URZ ;  /* 0x000000fffffff290 */ /* 0x000fe4000fffe0ff */
[----:B------:R-:W-:Y:S05]  /*ff90*/  @!P0 BRA `(.L_x_201) ;  /* 0x0000000000b48947 */ /* 0x000fea0003800000 */
[----:B------:R-:W-:Y:S01]  /*ffa0*/  STS [UR20+0x30], RZ ;  /* 0x000030ffff007988 */ /* 0x000fe20008000814 */
[----:B------:R-:W-:Y:S01]  /*ffb0*/  ISETP.NE.U32.AND P0, PT, RZ, UR12, PT ;  /* 0x0000000cff007c0c */ /* 0x000fe2000bf05070 */
[C---:B------:R-:W-:Y:S03]  /*ffc0*/  IMAD.WIDE R8, R14.reuse, 0xc, R18 ;  /* 0x0000000c0e087825 */ /* 0x040fe600078e0212 */
[----:B------:R-:W-:Y:S02]  /*ffd0*/  ISETP.NE.AND.EX P1, PT, RZ, UR13, PT, P0 ;  /* 0x0000000dff007c0c */ /* 0x000fe4000bf25300 */
[----:B------:R-:W2:Y:S01]  /*ffe0*/  LDG.E R28, desc[UR50][R8.64] ;  /* 0x00000032081c7981 */ /* 0x000ea2000c1e1900 */
[C---:B-1----:R-:W-:Y:S03]  /*fff0*/  LEA R6, P0, R14.reuse, RZ, 0x3 ;  /* 0x000000ff0e067211 */ /* 0x042fe600078018ff */
[----:B------:R1:W3:Y:S01]  /*10000*/  LDG.E R5, desc[UR50][R8.64+0x4] ;  /* 0x0000043208057981 */ /* 0x0002e2000c1e1900 */
[----:B------:R-:W-:Y:S06]  /*10010*/  LEA.HI.X.SX32 R7, R14, RZ, 0x3, P0 ;  /* 0x000000ff0e077211 */ /* 0x000fec00000f1eff */
[C---:B------:R-:W-:Y:S04]  /*10020*/  @P1 IADD3 R22, P0, PT, R6.reuse, UR12, RZ ;  /* 0x0000000c06161c10 */ /* 0x040fe8000ff1e0ff */
[C---:B------:R-:W-:Y:S02]  /*10030*/  @P1 IADD3.X R23, PT, PT, R7.reuse, UR13, RZ, P0, !PT ;  /* 0x0000000d07171c10 */ /* 0x040fe400087fe4ff */
[----:B------:R-:W-:Y:S01]  /*10040*/  IADD3 R26, P0, PT, R6, UR10, RZ ;  /* 0x0000000a061a7c10 */ /* 0x000fe2000ff1e0ff */
[----:B------:R-:W-:Y:S02]  /*10050*/  IMAD.U32 R6, RZ, RZ, UR20 ;  /* 0x00000014ff067e24 */ /* 0x000fe4000f8e00ff */
[----:B------:R-:W4:Y:S01]  /*10060*/  @P1 LDG.E.64 R24, desc[UR50][R22.64] ;  /* 0x0000003216181981 */ /* 0x000f22000c1e1b00 */
[----:B------:R-:W-:Y:S03]  /*10070*/  IADD3.X R27, PT, PT, R7, UR11, RZ, P0, !PT ;  /* 0x0000000b071b7c10 */ /* 0x000fe600087fe4ff */
[----:B------:R-:W5:Y:S04]  /*10080*/  LDS R7, [UR20+0x1c] ;  /* 0x00001c14ff077984 */ /* 0x000f680008000800 */
[----:B------:R-:W5:Y:S01]  /*10090*/  LDG.E.64 R26, desc[UR50][R26.64] ;  /* 0x000000321a1a7981 */ /* 0x000f62000c1e1b00 */
[----:B-1----:R-:W-:Y:S05]  /*100a0*/  SHF.R.U64 R8, R6, 0x4, RZ ;  /* 0x0000000406087819 */ /* 0x002fea00000012ff */
[----:B------:R-:W-:Y:S04]  /*100b0*/  STS [UR20+0x10], R8 ;  /* 0x00001008ff007988 */ /* 0x000fe80008000814 */
[----:B------:R-:W-:Y:S04]  /*100c0*/  STS [UR20+0x14], R8 ;  /* 0x00001408ff007988 */ /* 0x000fe80008000814 */
[----:B-----5:R-:W-:Y:S01]  /*100d0*/  STS.64 [UR20], R26 ;  /* 0x0000001aff007988 */ /* 0x020fe20008000a14 */
[--C-:B--2---:R-:W-:Y:S01]  /*100e0*/  SHF.R.S32.HI R29, RZ, 0x1f, R28.reuse ;  /* 0x0000001fff1d7819 */ /* 0x104fe2000001141c */
[----:B------:R-:W-:Y:S02]  /*100f0*/  @!P1 IMAD.MOV.U32 R24, RZ, RZ, R28 ;  /* 0x000000ffff189224 */ /* 0x000fe400078e001c */
[----:B---3--:R-:W-:Y:S02]  /*10100*/  VIADD R5, R5, 0xffffffff ;  /* 0xffffffff05057836 */ /* 0x008fe40000000000 */
[----:B------:R-:W-:Y:S05]  /*10110*/  @!P1 IMAD.MOV.U32 R25, RZ, RZ, R29 ;  /* 0x000000ffff199224 */ /* 0x000fea00078e001d */
[C---:B----4-:R-:W-:Y:S01]  /*10120*/  SHF.L.U64.HI R21, R24.reuse, 0x1, R25 ;  /* 0x0000000118157819 */ /* 0x050fe20000010219 */
[----:B------:R-:W-:Y:S03]  /*10130*/  IMAD.SHL.U32 R24, R24, 0x2, RZ ;  /* 0x0000000218187824 */ /* 0x000fe600078e00ff */
[----:B------:R-:W-:Y:S02]  /*10140*/  LOP3.LUT R21, R21, 0x1fffffff, RZ, 0xc0, !PT ;  /* 0x1fffffff15157812 */ /* 0x000fe400078ec0ff */
[----:B------:R-:W-:Y:S02]  /*10150*/  LOP3.LUT R24, R24, 0xfffffffe, RZ, 0xc0, !PT ;  /* 0xfffffffe18187812 */ /* 0x000fe400078ec0ff */
[--C-:B------:R-:W-:Y:S02]  /*10160*/  SHF.R.U32.HI R4, RZ, 0x4, R21.reuse ;  /* 0x00000004ff047819 */ /* 0x100fe40000011615 */
[----:B------:R-:W-:Y:S02]  /*10170*/  SHF.R.U64 R21, R24, 0x4, R21 ;  /* 0x0000000418157819 */ /* 0x000fe40000001215 */
[----:B------:R-:W-:Y:S02]  /*10180*/  LOP3.LUT R30, R7, 0xf, R4, 0xb8, !PT ;  /* 0x0000000f071e7812 */ /* 0x000fe400078eb804 */
[----:B------:R-:W-:Y:S01]  /*10190*/  CS2R R6, SRZ ;  /* 0x0000000000067805 */ /* 0x000fe2000001ff00 */
[----:B------:R-:W-:Y:S04]  /*101a0*/  STS [UR20+0xc], R21 ;  /* 0x00000c15ff007988 */ /* 0x000fe80008000814 */
        /* <DEDUP_REMOVED lines=12> */
.L_x_201:
[----:B------:R-:W-:Y:S05]  /*10270*/  BSYNC.RECONVERGENT B0 ;  /* 0x0000000000007941 */ /* 0x000fea0003800200 */
.L_x_200:
[----:B------:R-:W-:Y:S01]  /*10280*/  NOP ;  /* 0x0000000000007918 */ /* 0x000fe20000000000 */
[----:B-12---:R-:W1:Y:S01]  /*10290*/  LDS R4, [R20+UR20] ;  /* 0x0000001414047984 */ /* 0x006e620008000800 */
[----:B------:R-:W-:Y:S01]  /*102a0*/  ULEA UR34, UP0, UR25, UR14, 0x7 ;  /* 0x0000000e19227291 */ /* 0x000fe2000f8038ff */
[----:B------:R-:W-:Y:S01]  /*102b0*/  UMOV UR33, UR31 ;  /* 0x0000001f00217c82 */ /* 0x000fe20008000000 */
[----:B------:R-:W-:Y:S02]  /*102c0*/  UMOV UR31, UR29 ;  /* 0x0000001d001f7c82 */ /* 0x000fe40008000000 */
[----:B------:R-:W-:Y:S02]  /*102d0*/  ULEA.HI.X UR35, UR25, UR15, UR6, 0x7, UP0 ;  /* 0x0000000f19237291 */ /* 0x000fe400080f3c06 */
[----:B------:R-:W-:Y:S04]  /*102e0*/  IADD3 R6, P0, PT, R20, UR34, RZ ;  /* 0x0000002214067c10 */ /* 0x000fe8000ff1e0ff */
[----:B------:R-:W-:Y:S05]  /*102f0*/  IADD3.X R7, PT, PT, RZ, UR35, RZ, P0, !PT ;  /* 0x00000023ff077c10 */ /* 0x000fea00087fe4ff */
[----:B-1----:R2:W5:Y:S01]  /*10300*/  ATOMG.E.EXCH.STRONG.GPU PT, RZ, [R6], R4 ;  /* 0x0000000406ff73a8 */ /* 0x00256200041ee100 */
[----:B------:R-:W-:Y:S04]  /*10310*/  DEPBAR {5,4,3,2,1,0} ;  /* 0x0000003f0000791a */ /* 0x000fe80000000000 */
[----:B------:R-:W1:Y:S02]  /*10320*/  CCTL.E.C.LDCU.IV.DEEP [UR32] ;  /* 0x0000000020007540 */ /* 0x000e640009c08000 */
[----:B-1----:R2:W-:Y:S01]  /*10330*/  UTMACCTL.IV [UR32] ;  /* 0x00000000200079b9 */ /* 0x0025e20008000000 */
        /* <DEDUP_REMOVED lines=9> */
[----:B------:R-:W-:Y:S01]  /*103d0*/  NOP ;  /* 0x0000000000007918 */ /* 0x000fe20000000000 */
.L_x_197:
[----:B-----5:R-:W-:Y:S01]  /*103e0*/  ELECT P0, URZ, PT ;  /* 0x0000000000ff782f */ /* 0x020fe20003800000 */
[----:B------:R-:W-:Y:S11]  /*103f0*/  BSSY.RECONVERGENT B0, `(.L_x_202) ;  /* 0x0000011000007945 */ /* 0x000ff60003800200 */
[----:B------:R-:W-:Y:S01]  /*10400*/  @!UPT UIADD3 URZ, UPT, UPT, URZ, URZ, URZ ;  /* 0x000000fffffff290 */ /* 0x000fe2000fffe0ff */
[----:B------:R-:W-:Y:S05]  /*10410*/  @!P0 BRA `(.L_x_203) ;  /* 0x0000000000388947 */ /* 0x000fea0003800000 */
[----:B------:R0:W-:Y:S01]  /*10420*/  UTMACMDFLUSH ;  /* 0x00000000000079b7 */ /* 0x0001e20000000000 */
[----:B------:R-:W-:Y:S09]  /*10430*/  UIMAD UR6, UR8, 0x14, UR4 ;  /* 0x00000014080678a4 */ /* 0x000ff2000f8e0204 */
[----:B------:R4:W-:Y:S04]  /*10440*/  STS [UR6+0x2c0], R16 ;  /* 0x0002c010ff007988 */ /* 0x0009e80008000806 */
        /* <DEDUP_REMOVED lines=9> */
[----:B-----5:R-:W1:Y:S01]  /*104e0*/  FENCE.VIEW.ASYNC.S ;  /* 0x00000000000073c6 */ /* 0x020e620000000000 */
[----:B------:R-:W-:Y:S04]  /*104f0*/  DEPBAR.LE SB0, 0x0 ;  /* 0x000080000000791a */ /* 0x000fe80000000000 */
.L_x_203:
[----:B--2---:R-:W-:Y:S05]  /*10500*/  BSYNC.RECONVERGENT B0 ;  /* 0x0000000000007941 */ /* 0x004fea0003800200 */
.L_x_202:
[----:B------:R-:W-:Y:S09]  /*10510*/  UISETP.NE.AND UP0, UPT, UR37, 0x8, UPT ;  /* 0x000000082500788c */ /* 0x000ff2000bf05270 */
[----:B------:R-:W-:Y:S05]  /*10520*/  BRA.U !UP0, `(.L_x_204) ;  /* 0x0000000108047547 */ /* 0x000fea000b800000 */
[----:B------:R-:W-:Y:S05]  /*10530*/  BPT.TRAP 0x1 ;  /* 0x000000040000795c */ /* 0x000fea0000300000 */
.L_x_204:
[----:B------:R-:W-:Y:S01]  /*10540*/  UIADD3 UR6, UPT, UPT, UR8, -0x4, URZ ;  /* 0xfffffffc08067890 */ /* 0x000fe2000fffe0ff */
[----:B-1----:R-:W-:Y:S01]  /*10550*/  SYNCS.ARRIVE.TRANS64.A1T0 RZ, [UR24+0x1a0], RZ ;  /* 0x0001a0ffffff79a7 */ /* 0x002fe20008100018 */
[----:B------:R-:W-:Y:S01]  /*10560*/  UIADD3 UR24, UPT, UPT, UR7, -0x4, URZ ;  /* 0xfffffffc07187890 */ /* 0x000fe2000fffe0ff */
[----:B------:R-:W-:Y:S01]  /*10570*/  ISETP.NE.AND P0, PT, R11, RZ, PT ;  /* 0x000000ff0b00720c */ /* 0x000fe20003f05270 */
[----:B------:R-:W-:Y:S02]  /*10580*/  UISETP.GE.U32.AND UP1, UPT, UR6, -0x8, UPT ;  /* 0xfffffff80600788c */ /* 0x000fe4000bf26070 */
[----:B------:R-:W-:Y:S02]  /*10590*/  UISETP.GE.U32.AND UP0, UPT, UR24, -0x8, UPT ;  /* 0xfffffff81800788c */ /* 0x000fe4000bf06070 */
[----:B------:R-:W-:Y:S02]  /*105a0*/  USEL UR24, URZ, 0x1, UP1 ;  /* 0x00000001ff187887 */ /* 0x000fe40008800000 */
[----:B------:R-:W-:Y:S02]  /*105b0*/  USEL UR6, URZ, 0x1, UP0 ;  /* 0x00000001ff067887 */ /* 0x000fe40008000000 */
[----:B------:R-:W-:Y:S02]  /*105c0*/  ULOP3.LUT UR26, UR8, 0x7, URZ, 0xc0, !UPT ;  /* 0x00000007081a7892 */ /* 0x000fe4000f8ec0ff */
[----:B------:R-:W-:Y:S01]  /*105d0*/  ULOP3.LUT UR25, UR7, 0x7, URZ, 0xc0, !UPT ;  /* 0x0000000707197892 */ /* 0x000fe2000f8ec0ff */
[----:B------:R-:W-:Y:S01]  /*105e0*/  LOP3.LUT R0, R0, UR24, RZ, 0x3c, !PT ;  /* 0x0000001800007c12 */ /* 0x000fe2000f8e3cff */
[----:B------:R-:W-:Y:S01]  /*105f0*/  ULOP3.LUT UR8, UR26, 0x4, URZ, 0x3c, !UPT ;  /* 0x000000041a087892 */ /* 0x000fe2000f8e3cff */
[----:B------:R-:W-:Y:S01]  /*10600*/  LOP3.LUT R17, R17, UR6, RZ, 0x3c, !PT ;  /* 0x0000000611117c12 */ /* 0x000fe2000f8e3cff */
[----:B------:R-:W-:Y:S01]  /*10610*/  ULOP3.LUT UR7, UR25, 0x4, URZ, 0x3c, !UPT ;  /* 0x0000000419077892 */ /* 0x000fe2000f8e3cff */
[----:B------:R-:W-:Y:S11]  /*10620*/  @!P0 EXIT ;  /* 0x000000000000894d */ /* 0x000ff60003800000 */
[----:B------:R-:W-:Y:S05]  /*10630*/  BRA `(.L_x_205) ;  /* 0xffffffe800f47947 */ /* 0x000fea000383ffff */
.L_x_304:
[----:B------:R-:W-:Y:S01]  /*10640*/  UMOV UR6, 0x40 ;  /* 0x0000004000067882 */ /* 0x000fe20000000000 */
[----:B------:R-:W-:Y:S01]  /*10650*/  NOP ;  /* 0x0000000000007918 */ /* 0x000fe20000000000 */
[----:B------:R-:W-:Y:S01]  /*10660*/  ULEA UR6, UR5, UR6, 0x18 ;  /* 0x0000000605067291 */ /* 0x000fe2000f8ec0ff */
[----:B------:R-:W-:Y:S02]  /*10670*/  UMOV UR4, 0x400 ;  /* 0x0000040000047882 */ /* 0x000fe40000000000 */
[----:B------:R-:W-:-:S06]  /*10680*/  ULEA UR4, UR5, UR4, 0x18 ;  /* 0x0000000405047291 */ /* 0x000fcc000f8ec0ff */
[----:B------:R-:W2:Y:S02]  /*10690*/  LDS.U8 R0, [UR6+0x1c] ;  /* 0x00001c06ff007984 */ /* 0x000ea40008000000 */
[----:B--2---:R-:W-:-:S13]  /*106a0*/  ISETP.NE.AND P0, PT, R0, RZ, PT ;  /* 0x000000ff0000720c */ /* 0x004fda0003f05270 */
[----:B------:R-:W-:Y:S05]  /*106b0*/  @P0 BRA `(.L_x_206) ;  /* 0x0000000400100947 */ /* 0x000fea0003800000 */
[----:B------:R-:W-:Y:S02]  /*106c0*/  ULOP3.LUT UR44, UR5, 0x1, URZ, 0xc0, !UPT ;  /* 0x00000001052c7892 */ /* 0x000fe4000f8ec0ff */
[----:B------:R-:W-:Y:S02]  /*106d0*/  ULOP3.LUT UR43, UR5, 0x1, URZ, 0x3c, !UPT ;  /* 0x00000001052b7892 */ /* 0x000fe4000f8e3cff */
[----:B------:R-:W-:Y:S02]  /*106e0*/  UISETP.NE.U32.AND UP0, UPT, UR44, 0x1, UPT ;  /* 0x000000012c00788c */ /* 0x000fe4000bf05070 */
[----:B------:R-:W-:-:S07]  /*106f0*/  UIADD3 UR7, UPT, UPT, UR6, 0x8, URZ ;  /* 0x0000000806077890 */ /* 0x000fce000fffe0ff */
[----:B------:R-:W-:Y:S05]  /*10700*/  BRA.U !UP0, `(.L_x_207) ;  /* 0x00000001089c7547 */ /* 0x000fea000b800000 */
[----:B------:R-:W-:Y:S01]  /*10710*/  ELECT P0, URZ, PT ;  /* 0x0000000000ff782f */ /* 0x000fe20003800000 */
[----:B------:R-:W-:-:S12]  /*10720*/  BSSY B0, `(.L_x_207) ;  /* 0x0000025000007945 */ /* 0x000fd80003800000 */
[----:B------:R-:W-:Y:S05]  /*10730*/  @!P0 BRA `(.L_x_208) ;  /* 0x00000000008c8947 */ /* 0x000fea0003800000 */
[----:B------:R-:W-:-:S05]  /*10740*/  UMOV UR5, 0x10 ;  /* 0x0000001000057882 */ /* 0x000fca0000000000 */
[----:B------:R-:W-:Y:S04]  /*10750*/  DEPBAR.LE SB2, 0x36 ;  /* 0x0000ad800000791a */ /* 0x000fe80000000000 */
[----:B------:R-:W2:Y:S02]  /*10760*/  UTCATOMSWS.2CTA.FIND_AND_SET.ALIGN UP1, UR5, UR5 ;  /* 0x00000005000575e3 */ /* 0x000ea40008220800 */
[----:B--2---:R-:W-:Y:S01]  /*10770*/  MOV R11, UR5 ;  /* 0x00000005000b7c02 */ /* 0x004fe20008000f00 */
[----:B------:R-:W-:Y:S06]  /*10780*/  BRA.U UP1, `(.L_x_209) ;  /* 0x0000000101187547 */ /* 0x000fec000b800000 */
.L_x_210:
[----:B------:R-:W-:Y:S05]  /*10790*/  NANOSLEEP 0x64 ;  /* 0x000000640000795d */ /* 0x000fea0003800000 */
[----:B------:R-:W-:-:S05]  /*107a0*/  UMOV UR5, 0x10 ;  /* 0x0000001000057882 */ /* 0x000fca0000000000 */
[----:B------:R-:W-:Y:S04]  /*107b0*/  DEPBAR.LE SB2, 0x36 ;  /* 0x0000ad800000791a */ /* 0x000fe80000000000 */
[----:B------:R-:W2:Y:S02]  /*107c0*/  UTCATOMSWS.2CTA.FIND_AND_SET.ALIGN UP1, UR5, UR5 ;  /* 0x00000005000575e3 */ /* 0x000ea40008220800 */
[----:B--2---:R-:W-:Y:S01]  /*107d0*/  MOV R11, UR5 ;  /* 0x00000005000b7c02 */ /* 0x004fe20008000f00 */
[----:B------:R-:W-:Y:S05]  /*107e0*/  BRA.U !UP1, `(.L_x_210) ;  /* 0xfffffffd09e87547 */ /* 0x000fea000b83ffff */
.L_x_209:
[----:B------:R-:W2:Y:S01]  /*107f0*/  LDS R5, [UR6+0x10] ;  /* 0x00001006ff057984 */ /* 0x000ea20008000800 */
[----:B------:R-:W-:Y:S01]  /*10800*/  IMAD.U32 R3, RZ, RZ, UR4 ;  /* 0x00000004ff037e24 */ /* 0x000fe2000f8e00ff */
[----:B------:R-:W-:-:S03]  /*10810*/  MOV R2, UR43 ;  /* 0x0000002b00027c02 */ /* 0x000fc60008000f00 */
[----:B------:R-:W-:Y:S01]  /*10820*/  VIADD R3, R3, 0x360 ;  /* 0x0000036003037836 */ /* 0x000fe20000000000 */
[----:B--2---:R-:W-:-:S04]  /*10830*/  SHF.L.U32 R5, R5, 0x1f, RZ ;  /* 0x0000001f05057819 */ /* 0x004fc800000006ff */
[----:B------:R-:W2:Y:S02]  /*10840*/  SYNCS.PHASECHK.TRANS64.TRYWAIT P0, [UR6+0x8], R5 ;  /* 0x00000805ff0075a7 */ /* 0x000ea40008001106 */
[----:B--2---:R-:W-:Y:S05]  /*10850*/  @P0 BRA `(.L_x_211) ;  /* 0x0000000000080947 */ /* 0x004fea0003800000 */
[----:B------:R-:W2:Y:S02]  /*10860*/  SYNCS.PHASECHK.TRANS64.TRYWAIT P0, [UR6+0x8], R5 ;  /* 0x00000805ff0075a7 */ /* 0x000ea40008001106 */
[----:B--2---:R-:W-:Y:S05]  /*10870*/  @!P0 BRA `(.L_x_212) ;  /* 0x0000001c00748947 */ /* 0x004fea0003800000 */
.L_x_211:
[----:B------:R-:W-:Y:S01]  /*10880*/  HFMA2 R4, -RZ, RZ, 0, 5.9604644775390625e-08 ;  /* 0x00000001ff047431 */ /* 0x000fe200000001ff */
[----:B------:R-:W-:Y:S01]  /*10890*/  UPRMT UR5, UR43, 0x654, UR7 ;  /* 0x000006542b057896 */ /* 0x000fe20008000007 */
[----:B-----5:R-:W-:Y:S01]  /*108a0*/  IMAD.MOV.U32 R6, RZ, RZ, 0xffff ;  /* 0x0000ffffff067424 */ /* 0x020fe200078e00ff */
[----:B------:R-:W-:Y:S01]  /*108b0*/  PRMT R2, R2, 0x654, R3 ;  /* 0x0000065402027816 */ /* 0x000fe20000000003 */
[----:B--2---:R-:W-:Y:S02]  /*108c0*/  IMAD.MOV.U32 R0, RZ, RZ, 0x4 ;  /* 0x00000004ff007424 */ /* 0x004fe400078e00ff */
[----:B------:R-:W-:Y:S01]  /*108d0*/  IMAD.SHL.U32 R7, R11, 0x20, RZ ;  /* 0x000000200b077824 */ /* 0x000fe200078e00ff */
[----:B------:R-:W-:Y:S02]  /*108e0*/  MOV R3, UR5 ;  /* 0x0000000500037c02 */ /* 0x000fe40008000f00 */
[-C--:B------:R-:W-:Y:S01]  /*108f0*/  SHF.L.U32 R6, R6, R11.reuse, RZ ;  /* 0x0000000b06067219 */ /* 0x080fe200000006ff */
[----:B------:R2:W-:Y:S01]  /*10900*/  SYNCS.ARRIVE.TRANS64.RED RZ, [UR5], R0 ;  /* 0x00000000ffff79a7 */ /* 0x0005e20008000405 */
[----:B------:R-:W-:Y:S01]  /*10910*/  SHF.L.U32 R5, R4, R11, RZ ;  /* 0x0000000b04057219 */ /* 0x000fe200000006ff */
[----:B------:R2:W-:Y:S04]  /*10920*/  STS [UR4+0x360], R7 ;  /* 0x00036007ff007988 */ /* 0x0005e80008000804 */
[----:B------:R2:W-:Y:S04]  /*10930*/  STAS [R2.64], R11 ;  /* 0x0000000b02007dbd */ /* 0x0005e8000c0008ff */
[----:B------:R2:W-:Y:S04]  /*10940*/  ATOMS.OR RZ, [UR6+0x14], R6 ;  /* 0x00001406ffff798c */ /* 0x0005e8000b000006 */
[----:B------:R2:W-:Y:S04]  /*10950*/  ATOMS.OR RZ, [UR6+0x18], R5 ;  /* 0x00001805ffff798c */ /* 0x0005e8000b000006 */
[----:B------:R2:W-:Y:S02]  /*10960*/  ATOMS.XOR RZ, [UR6+0x10], R4 ;  /* 0x00001004ffff798c */ /* 0x0005e4000b800006 */
.L_x_208:
[----:B------:R-:W-:Y:S05]  /*10970*/  BSYNC B0 ;  /* 0x0000000000007941 */ /* 0x000fea0003800000 */
.L_x_207:
[----:B------:R-:W-:Y:S05]  /*10980*/  BRA.U UP0, `(.L_x_213) ;  /* 0x00000001006c7547 */ /* 0x000fea000b800000 */
[----:B------:R-:W-:-:S03]  /*10990*/  UMOV UR5, 0xffffffff ;  /* 0xffffffff00057882 */ /* 0x000fc60000000000 */
[----:B------:R-:W-:Y:S05]  /*109a0*/  BRA.DIV UR5, `(.L_x_214) ;  /* 0x0000001e05407947 */ /* 0x000fea000b800000 */
[----:B------:R-:W-:-:S13]  /*109b0*/  ELECT P6, URZ, PT ;  /* 0x0000000000ff782f */ /* 0x000fda00038c0000 */
.L_x_288:
[----:B------:R-:W-:Y:S05]  /*109c0*/  @!P6 BRA `(.L_x_213) ;  /* 0x00000000005ce947 */ /* 0x000fea0003800000 */
[----:B--2---:R-:W2:Y:S02]  /*109d0*/  LDS R3, [UR6+0x10] ;  /* 0x00001006ff037984 */ /* 0x004ea40008000800 */
[----:B--2---:R-:W-:-:S04]  /*109e0*/  SHF.L.U32 R3, R3, 0x1f, RZ ;  /* 0x0000001f03037819 */ /* 0x004fc800000006ff */
[----:B------:R-:W2:Y:S02]  /*109f0*/  SYNCS.PHASECHK.TRANS64.TRYWAIT P0, [UR6+0x8], R3 ;  /* 0x00000803ff0075a7 */ /* 0x000ea40008001106 */
[----:B--2---:R-:W-:Y:S05]  /*10a00*/  @P0 BRA `(.L_x_215) ;  /* 0x0000000000080947 */ /* 0x004fea0003800000 */
[----:B------:R-:W2:Y:S02]  /*10a10*/  SYNCS.PHASECHK.TRANS64.TRYWAIT P0, [UR6+0x8], R3 ;  /* 0x00000803ff0075a7 */ /* 0x000ea40008001106 */
[----:B--2---:R-:W-:Y:S05]  /*10a20*/  @!P0 BRA `(.L_x_216) ;  /* 0x0000001c00408947 */ /* 0x004fea0003800000 */
.L_x_215:
[----:B------:R-:W3:Y:S01]  /*10a30*/  LDS R5, [UR4+0x360] ;  /* 0x00036004ff057984 */ /* 0x000ee20008000800 */
[----:B--2---:R-:W-:Y:S02]  /*10a40*/  HFMA2 R0, -RZ, RZ, 0, 5.9604644775390625e-08 ;  /* 0x00000001ff007431 */ /* 0x004fe400000001ff */
[----:B------:R-:W-:Y:S01]  /*10a50*/  IMAD.MOV.U32 R2, RZ, RZ, 0xffff ;  /* 0x0000ffffff027424 */ /* 0x000fe200078e00ff */
[----:B------:R-:W-:Y:S01]  /*10a60*/  UPRMT UR5, UR43, 0x654, UR7 ;  /* 0x000006542b057896 */ /* 0x000fe20008000007 */
[----:B---3--:R-:W-:-:S03]  /*10a70*/  IMAD.SHL.U32 R3, R5, 0x20, RZ ;  /* 0x0000002005037824 */ /* 0x008fc600078e00ff */
[-C--:B------:R-:W-:Y:S02]  /*10a80*/  SHF.L.U32 R2, R2, R5.reuse, RZ ;  /* 0x0000000502027219 */ /* 0x080fe400000006ff */
[----:B------:R-:W-:Y:S01]  /*10a90*/  SHF.L.U32 R5, R0, R5, RZ ;  /* 0x0000000500057219 */ /* 0x000fe200000006ff */
[----:B------:R3:W-:Y:S04]  /*10aa0*/  STS [UR4+0x360], R3 ;  /* 0x00036003ff007988 */ /* 0x0007e80008000804 */
[----:B------:R3:W-:Y:S04]  /*10ab0*/  ATOMS.OR RZ, [UR6+0x14], R2 ;  /* 0x00001402ffff798c */ /* 0x0007e8000b000006 */
[----:B------:R3:W-:Y:S01]  /*10ac0*/  ATOMS.OR RZ, [UR6+0x18], R5 ;  /* 0x00001805ffff798c */ /* 0x0007e2000b000006 */
[----:B------:R-:W-:Y:S03]  /*10ad0*/  SYNCS.ARRIVE.TRANS64.RED.A1T0 RZ, [UR5], RZ ;  /* 0x000000ffffff79a7 */ /* 0x000fe60008100405 */
[----:B------:R3:W-:Y:S01]  /*10ae0*/  ATOMS.XOR RZ, [UR6+0x10], R0 ;  /* 0x00001000ffff798c */ /* 0x0007e2000b800006 */
[----:B------:R-:W-:Y:S05]  /*10af0*/  BRA `(.L_x_213) ;  /* 0x0000000000107947 */ /* 0x000fea0003800000 */
.L_x_206:
[----:B------:R-:W-:Y:S02]  /*10b00*/  MOV R0, 0xffffffff ;  /* 0xffffffff00007802 */ /* 0x000fe40000000f00 */
[----:B------:R-:W-:-:S03]  /*10b10*/  MOV R2, 0x10b40 ;  /* 0x00010b4000027802 */ /* 0x000fc60000000f00 */
[----:B------:R2:W-:Y:S04]  /*10b20*/  STS [UR4+0x360], R0 ;  /* 0x00036000ff007988 */ /* 0x0005e80008000804 */
[----:B-12-45:R-:W-:Y:S05]  /*10b30*/  CALL.REL.NOINC `($__internal_1_$__cuda_sm10x_tcgen05_guardrail_trap_phase_invalid_during_alloc) ;  /* 0x0000001c00c87944 */ /* 0x036fea0003c00000 */
.L_x_213:
[----:B------:R-:W-:Y:S05]  /*10b40*/  WARPSYNC.ALL ;  /* 0x0000000000007948 */ /* 0x000fea0003800000 */
[----:B------:R-:W1:Y:S01]  /*10b50*/  S2UR UR5, SR_CgaCtaId ;  /* 0x00000000000579c3 */ /* 0x000e620000008800 */
[----:B------:R-:W-:Y:S01]  /*10b60*/  UMOV UR4, 0x400 ;  /* 0x0000040000047882 */ /* 0x000fe20000000000 */
[----:B------:R-:W-:-:S06]  /*10b70*/  NOP ;  /* 0x0000000000007918 */ /* 0x000fcc0000000000 */
[----:B------:R-:W-:Y:S06]  /*10b80*/  BAR.ARV 0x6, 0xa0 ;  /* 0x0182800000007b1d */ /* 0x000fec0000002000 */
[----:B-1----:R-:W-:-:S04]  /*10b90*/  ULEA UR4, UR5, UR4, 0x18 ;  /* 0x0000000405047291 */ /* 0x002fc8000f8ec0ff */
[----:B------:R-:W-:Y:S02]  /*10ba0*/  UIADD3 UR12, UPT, UPT, UR4, 0x9400, URZ ;  /* 0x00009400040c7890 */ /* 0x000fe4000fffe0ff */
[----:B------:R-:W-:Y:S02]  /*10bb0*/  UIADD3 UR13, UPT, UPT, UR4, 0x17400, URZ ;  /* 0x00017400040d7890 */ /* 0x000fe4000fffe0ff */
[----:B------:R-:W-:Y:S01]  /*10bc0*/  USHF.R.U32.HI UR12, URZ, 0x4, UR12 ;  /* 0x00000004ff0c7899 */ /* 0x000fe2000801160c */
[----:B--23--:R-:W1:Y:S01]  /*10bd0*/  LDS R0, [UR4+0x360] ;  /* 0x00036004ff007984 */ /* 0x00ce620008000800 */
[----:B------:R-:W-:Y:S02]  /*10be0*/  USHF.R.U32.HI UR13, URZ, 0x4, UR13 ;  /* 0x00000004ff0d7899 */ /* 0x000fe4000801160d */
[----:B------:R-:W-:Y:S02]  /*10bf0*/  ULOP3.LUT UR12, UR12, 0x3fff, URZ, 0xc0, !UPT ;  /* 0x00003fff0c0c7892 */ /* 0x000fe4000f8ec0ff */
[----:B------:R-:W-:-:S02]  /*10c00*/  ULOP3.LUT UR13, UR13, 0x3fff, URZ, 0xc0, !UPT ;  /* 0x00003fff0d0d7892 */ /* 0x000fc4000f8ec0ff */
[----:B------:R-:W-:Y:S02]  /*10c10*/  ULOP3.LUT UR12, UR12, 0x10000, URZ, 0xfc, !UPT ;  /* 0x000100000c0c7892 */ /* 0x000fe4000f8efcff */
[----:B------:R-:W-:Y:S01]  /*10c20*/  ULOP3.LUT UR13, UR13, 0x10000, URZ, 0xfc, !UPT ;  /* 0x000100000d0d7892 */ /* 0x000fe2000f8efcff */
[----:B-1----:R-:W-:Y:S01]  /*10c30*/  R2UR UR20, R0 ;  /* 0x00000000001472ca */ /* 0x002fe200000e0000 */
[----:B----45:R-:W1:-:S00]  /*10c40*/  USETMAXREG.DEALLOC.CTAPOOL 0x88 ;  /* 0x00000088000079c8 */ /* 0x030e4000080e0500 */
[----:B-1----:R-:W-:Y:S01]  /*10c50*/  HFMA2 R2, -RZ, RZ, 0, 0 ;  /* 0x00000000ff027431 */ /* 0x002fe200000001ff */
[----:B------:R-:W-:Y:S01]  /*10c60*/  MOV R0, RZ ;  /* 0x000000ff00007202 */ /* 0x000fe20000000f00 */
[----:B------:R-:W-:Y:S01]  /*10c70*/  UMOV UR19, 0x1 ;  /* 0x0000000100137882 */ /* 0x000fe20000000000 */
[----:B------:R-:W-:Y:S01]  /*10c80*/  UMOV UR18, URZ ;  /* 0x000000ff00127c82 */ /* 0x000fe20008000000 */
[----:B------:R-:W-:Y:S01]  /*10c90*/  UMOV UR17, URZ ;  /* 0x000000ff00117c82 */ /* 0x000fe20008000000 */
[----:B------:R-:W-:Y:S01]  /*10ca0*/  UMOV UR16, URZ ;  /* 0x000000ff00107c82 */ /* 0x000fe20008000000 */
[----:B------:R-:W-:-:S06]  /*10cb0*/  UMOV UR15, URZ ;  /* 0x000000ff000f7c82 */ /* 0x000fcc0008000000 */
.L_x_227:
[----:B------:R-:W1:Y:S02]  /*10cc0*/  LDC.64 R4, c[0x0][0x390] ;  /* 0x0000e400ff047b82 */ /* 0x000e640000000a00 */
[----:B-12---:R-:W-:-:S05]  /*10cd0*/  IMAD.WIDE R4, R17, 0xc, R4 ;  /* 0x0000000c11047825 */ /* 0x006fca00078e0204 */
[----:B------:R-:W2:Y:S02]  /*10ce0*/  LDG.E R3, desc[UR50][R4.64+0x8] ;  /* 0x0000083204037981 */ /* 0x000ea4000c1e1900 */
[----:B--2---:R-:W-:-:S13]  /*10cf0*/  R2UR UR11, R3 ;  /* 0x00000000030b72ca */ /* 0x004fda00000e0000 */
[----:B------:R-:W-:Y:S02]  /*10d00*/  UISETP.GE.AND UP0, UPT, UR11, 0x1, UPT ;  /* 0x000000010b00788c */ /* 0x000fe4000bf06270 */
[----:B------:R-:W-:Y:S02]  /*10d10*/  UIADD3 UR6, UPT, UPT, UR11, 0x3f, URZ ;  /* 0x0000003f0b067890 */ /* 0x000fe4000fffe0ff */
[----:B------:R-:W-:Y:S02]  /*10d20*/  UISETP.NE.OR UP0, UPT, UR44, URZ, !UP0 ;  /* 0x000000ff2c00728c */ /* 0x000fe4000c705670 */
[----:B------:R-:W-:-:S04]  /*10d30*/  USHF.R.S32.HI UR14, URZ, 0x1f, UR6 ;  /* 0x0000001fff0e7899 */ /* 0x000fc80008011406 */
[----:B------:R-:W-:-:S03]  /*10d40*/  ULEA.HI UR14, UR14, UR6, URZ, 0x6 ;  /* 0x000000060e0e7291 */ /* 0x000fc6000f8f30ff */
[----:B------:R-:W-:Y:S09]  /*10d50*/  BRA.U UP0, `(.L_x_217) ;  /* 0x0000000500507547 */ /* 0x000ff2000b800000 */
[----:B------:R-:W-:Y:S01]  /*10d60*/  ULEA UR6, UR16, UR4, 0x3 ;  /* 0x0000000410067291 */ /* 0x000fe2000f8e18ff */
[----:B------:R-:W-:Y:S01]  /*10d70*/  SHF.L.U32 R3, R0, 0x1f, RZ ;  /* 0x0000001f00037819 */ /* 0x000fe200000006ff */
[----:B------:R-:W-:Y:S02]  /*10d80*/  UISETP.NE.AND UP0, UPT, UR37, URZ, UPT ;  /* 0x000000ff2500728c */ /* 0x000fe4000bf05270 */
[----:B------:R-:W-:Y:S02]  /*10d90*/  USHF.R.S32.HI UR14, URZ, 0x6, UR14 ;  /* 0x00000006ff0e7899 */ /* 0x000fe4000801140e */
[----:B------:R-:W-:Y:S02]  /*10da0*/  UISETP.NE.AND UP0, UPT, UR21, 0x4, !UP0 ;  /* 0x000000041500788c */ /* 0x000fe4000c705270 */
[----:B------:R-:W-:Y:S01]  /*10db0*/  ULEA UR10, UR18, UR20, 0x7 ;  /* 0x00000014120a7291 */ /* 0x000fe2000f8e38ff */
[----:B------:R1:W2:Y:S06]  /*10dc0*/  SYNCS.PHASECHK.TRANS64.TRYWAIT P1, [UR6], R3 ;  /* 0x00000003ff0075a7 */ /* 0x0002ac0008021106 */
[----:B------:R-:W-:Y:S05]  /*10dd0*/  BRA.U UP0, `(.L_x_218) ;  /* 0x0000000100047547 */ /* 0x000fea000b800000 */
[----:B------:R-:W-:Y:S05]  /*10de0*/  BPT.TRAP 0x1 ;  /* 0x000000040000795c */ /* 0x000fea0000300000 */
.L_x_218:
[----:B------:R-:W-:Y:S01]  /*10df0*/  ULEA UR9, UR18, UR4, 0x3 ;  /* 0x0000000412097291 */ /* 0x000fe2000f8e18ff */
[----:B------:R-:W-:-:S04]  /*10e00*/  MOV R4, UR19 ;  /* 0x0000001300047c02 */ /* 0x000fc80008000f00 */
[----:B------:R-:W-:-:S04]  /*10e10*/  SHF.L.U32 R4, R4, 0x1f, RZ ;  /* 0x0000001f04047819 */ /* 0x000fc800000006ff */
[----:B------:R-:W3:Y:S02]  /*10e20*/  SYNCS.PHASECHK.TRANS64.TRYWAIT P0, [UR9+0x160], R4 ;  /* 0x00016004ff0075a7 */ /* 0x000ee40008001109 */
[----:B---3--:R-:W-:Y:S05]  /*10e30*/  @!P0 BRA `(.L_x_219) ;  /* 0x0000001800548947 */ /* 0x008fea0003800000 */
.L_x_290:
[----:B-1----:R-:W-:Y:S01]  /*10e40*/  LOP3.LUT R3, R10, 0xffff, RZ, 0xc0, !PT ;  /* 0x0000ffff0a037812 */ /* 0x002fe200078ec0ff */
[----:B------:R-:W-:Y:S01]  /*10e50*/  UISETP.LT.AND UP1, UPT, UR14, 0x1, UPT ;  /* 0x000000010e00788c */ /* 0x000fe2000bf21270 */
[----:B--2---:R-:W-:Y:S01]  /*10e60*/  PLOP3.LUT P0, PT, P1, PT, PT, 0x80, 0x8 ;  /* 0x000000000008781c */ /* 0x004fe20000f0f070 */
[----:B------:R-:W-:Y:S01]  /*10e70*/  UPLOP3.LUT UP3, UPT, UPT, UPT, UPT, 0x40, 0x4 ;  /* 0x000000000004789c */ /* 0x000fe20003f6e870 */
[----:B------:R-:W-:Y:S01]  /*10e80*/  R2UR UR7, R3 ;  /* 0x00000000030772ca */ /* 0x000fe200000e0000 */
[----:B------:R-:W-:Y:S01]  /*10e90*/  USEL UR8, UR14, 0x1, UP1 ;  /* 0x000000010e087887 */ /* 0x000fe20008800000 */
[----:B------:R-:W-:Y:S01]  /*10ea0*/  UMOV UR42, UR16 ;  /* 0x00000010002a7c82 */ /* 0x000fe20008000000 */
[----:B------:R-:W-:Y:S02]  /*10eb0*/  UMOV UR28, 0x0 ;  /* 0x00000000001c7882 */ /* 0x000fe40000000000 */
[----:B------:R-:W-:Y:S01]  /*10ec0*/  UIADD3 UR8, UPT, UPT, -UR8, UR15, UR14 ;  /* 0x0000000f08087290 */ /* 0x000fe2000fffe10e */
[----:B------:R-:W-:Y:S01]  /*10ed0*/  UMOV UR29, 0x8400010 ;  /* 0x08400010001d7882 */ /* 0x000fe20000000000 */
[----:B------:R-:W-:-:S02]  /*10ee0*/  UMOV UR26, 0x0 ;  /* 0x00000000001a7882 */ /* 0x000fc40000000000 */
[----:B------:R-:W-:Y:S01]  /*10ef0*/  UIADD3 UR8, UPT, UPT, UR8, 0x1, URZ ;  /* 0x0000000108087890 */ /* 0x000fe2000fffe0ff */
[----:B------:R-:W-:Y:S01]  /*10f00*/  UMOV UR27, 0x8400010 ;  /* 0x08400010001b7882 */ /* 0x000fe20000000000 */
[----:B------:R-:W-:Y:S01]  /*10f10*/  UMOV UR24, 0x0 ;  /* 0x0000000000187882 */ /* 0x000fe20000000000 */
[----:B------:R-:W-:Y:S01]  /*10f20*/  UMOV UR25, 0x8400010 ;  /* 0x0840001000197882 */ /* 0x000fe20000000000 */
[----:B------:R-:W-:Y:S01]  /*10f30*/  UMOV UR22, 0x0 ;  /* 0x0000000000167882 */ /* 0x000fe20000000000 */
[----:B------:R-:W-:-:S07]  /*10f40*/  UMOV UR23, 0x8400010 ;  /* 0x0840001000177882 */ /* 0x000fce0000000000 */
.L_x_222:
[----:B-1----:R-:W-:Y:S01]  /*10f50*/  ULEA UR6, UR42, UR4, 0x3 ;  /* 0x000000042a067291 */ /* 0x002fe2000f8e18ff */
[----:B--2---:R-:W-:Y:S11]  /*10f60*/  @P0 BRA `(.L_x_220) ;  /* 0x00000000000c0947 */ /* 0x004ff60003800000 */
[----:B------:R-:W-:Y:S04]  /*10f70*/  SHF.L.U32 R4, R0, 0x1f, RZ ;  /* 0x0000001f00047819 */ /* 0x000fe800000006ff */
[----:B------:R-:W1:Y:S02]  /*10f80*/  SYNCS.PHASECHK.TRANS64.TRYWAIT P0, [UR6], R4 ;  /* 0x00000004ff0075a7 */ /* 0x000e640008001106 */
[----:B-1----:R-:W-:Y:S05]  /*10f90*/  @!P0 BRA `(.L_x_221) ;  /* 0x0000001800148947 */ /* 0x002fea0003800000 */
.L_x_220:
[----:B------:R-:W-:Y:S01]  /*10fa0*/  UISETP.NE.AND UP1, UPT, UR14, 0x1, UPT ;  /* 0x000000010e00788c */ /* 0x000fe2000bf25270 */
[----:B------:R-:W-:Y:S01]  /*10fb0*/  PLOP3.LUT P0, PT, PT, PT, PT, 0x80, 0x8 ;  /* 0x000000000008781c */ /* 0x000fe20003f0f070 */
[----:B------:R-:W-:Y:S02]  /*10fc0*/  UIADD3 UR16, UPT, UPT, UR42, 0x1, URZ ;  /* 0x000000012a107890 */ /* 0x000fe4000fffe0ff */
[----:B------:R-:W-:Y:S02]  /*10fd0*/  ULEA UR32, UR42, UR13, 0xa ;  /* 0x0000000d2a207291 */ /* 0x000fe4000f8e50ff */
[----:B------:R-:W-:Y:S01]  /*10fe0*/  UISETP.NE.AND UP2, UPT, UR16, 0x7, UPT ;  /* 0x000000071000788c */ /* 0x000fe2000bf45270 */
[----:B------:R-:W-:Y:S01]  /*10ff0*/  PLOP3.LUT P1, PT, PT, PT, UP1, 0x80, 0x8 ;  /* 0x000000000008781c */ /* 0x000fe20003f2f018 */
[----:B------:R-:W-:Y:S02]  /*11000*/  UIADD3 UR52, UPT, UPT, UR32, 0x2, URZ ;  /* 0x0000000220347890 */ /* 0x000fe4000fffe0ff */
[----:B------:R-:W-:Y:S02]  /*11010*/  USEL UR31, URZ, 0x1, UP2 ;  /* 0x00000001ff1f7887 */ /* 0x000fe40009000000 */
[----:B------:R-:W-:Y:S02]  /*11020*/  USEL UR16, UR16, URZ, UP2 ;  /* 0x000000ff10107287 */ /* 0x000fe40009000000 */
[----:B------:R-:W-:Y:S02]  /*11030*/  UIADD3 UR46, UPT, UPT, UR32, 0x4, URZ ;  /* 0x00000004202e7890 */ /* 0x000fe4000fffe0ff */
[----:B------:R-:W-:Y:S01]  /*11040*/  @UP1 ULEA UR30, UR16, UR4, 0x3 ;  /* 0x00000004101e1291 */ /* 0x000fe2000f8e18ff */
[----:B------:R-:W-:Y:S01]  /*11050*/  LOP3.LUT R0, R0, UR31, RZ, 0x3c, !PT ;  /* 0x0000001f00007c12 */ /* 0x000fe2000f8e3cff */
[----:B------:R-:W-:Y:S02]  /*11060*/  UIADD3 UR38, UPT, UPT, UR32, 0x6, URZ ;  /* 0x0000000620267890 */ /* 0x000fe4000fffe0ff */
[----:B------:R-:W-:Y:S01]  /*11070*/  UIADD3 UR6, UPT, UPT, UR6, 0x38, URZ ;  /* 0x0000003806067890 */ /* 0x000fe2000fffe0ff */
[----:B-1----:R-:W-:Y:S01]  /*11080*/  @P1 SHF.L.U32 R3, R0, 0x1f, RZ ;  /* 0x0000001f00031819 */ /* 0x002fe200000006ff */
[----:B------:R-:W-:Y:S02]  /*11090*/  UIADD3 UR15, UPT, UPT, UR15, 0x1, URZ ;  /* 0x000000010f0f7890 */ /* 0x000fe4000fffe0ff */
[----:B------:R-:W-:Y:S01]  /*110a0*/  UIADD3 UR14, UPT, UPT, UR14, -0x1, URZ ;  /* 0xffffffff0e0e7890 */ /* 0x000fe2000fffe0ff */
[----:B------:R1:W2:Y:S01]  /*110b0*/  @P1 SYNCS.PHASECHK.TRANS64.TRYWAIT P0, [UR30], R3 ;  /* 0x00000003ff0015a7 */ /* 0x0002a2000800111e */
[----:B------:R-:W-:Y:S02]  /*110c0*/  ULEA UR30, UR42, UR12, 0x9 ;  /* 0x0000000c2a1e7291 */ /* 0x000fe4000f8e48ff */
[----:B------:R-:W-:Y:S02]  /*110d0*/  UISETP.NE.AND UP1, UPT, UR15, UR8, UPT ;  /* 0x000000080f00728c */ /* 0x000fe4000bf25270 */
[----:B------:R-:W-:Y:S02]  /*110e0*/  UIADD3 UR48, UPT, UPT, UR30, 0x2, URZ ;  /* 0x000000021e307890 */ /* 0x000fe4000fffe0ff */
[----:B------:R-:W-:Y:S02]  /*110f0*/  UIADD3 UR40, UPT, UPT, UR30, 0x4, URZ ;  /* 0x000000041e287890 */ /* 0x000fe4000fffe0ff */
[----:B------:R-:W-:Y:S01]  /*11100*/  UIADD3 UR34, UPT, UPT, UR30, 0x6, URZ ;  /* 0x000000061e227890 */ /* 0x000fe2000fffe0ff */
[----:B------:R-:W-:Y:S01]  /*11110*/  UMOV UR33, 0x40004040 ;  /* 0x4000404000217882 */ /* 0x000fe20000000000 */
[----:B------:R-:W-:Y:S01]  /*11120*/  UMOV UR31, 0x40004040 ;  /* 0x40004040001f7882 */ /* 0x000fe20000000000 */
[----:B------:R-:W-:Y:S01]  /*11130*/  UMOV UR53, 0x40004040 ;  /* 0x4000404000357882 */ /* 0x000fe20000000000 */
[----:B------:R1:W-:Y:S01]  /*11140*/  UTCHMMA.2CTA gdesc[UR30], gdesc[UR32], tmem[UR10], tmem[UR28], idesc[UR29], UP3 ;  /* 0x00ff1c201e0075ea */ /* 0x0003e20009a0000a */
[----:B------:R-:W-:Y:S01]  /*11150*/  UPLOP3.LUT UP3, UPT, UPT, UPT, UPT, 0x80, 0x8 ;  /* 0x000000000008789c */ /* 0x000fe20003f6f070 */
[----:B------:R-:W-:Y:S01]  /*11160*/  UMOV UR49, 0x40004040 ;  /* 0x4000404000317882 */ /* 0x000fe20000000000 */
[----:B------:R-:W-:Y:S01]  /*11170*/  UMOV UR47, 0x40004040 ;  /* 0x40004040002f7882 */ /* 0x000fe20000000000 */
[----:B------:R1:W-:Y:S01]  /*11180*/  UTCHMMA.2CTA gdesc[UR48], gdesc[UR52], tmem[UR10], tmem[UR26], idesc[UR27], UPT ;  /* 0x00ff1a34300075ea */ /* 0x0003e2000ba0000a */
[----:B------:R-:W-:Y:S01]  /*11190*/  UMOV UR41, 0x40004040 ;  /* 0x4000404000297882 */ /* 0x000fe20000000000 */
[----:B------:R-:W-:Y:S01]  /*111a0*/  UMOV UR39, 0x40004040 ;  /* 0x4000404000277882 */ /* 0x000fe20000000000 */
[----:B------:R-:W-:Y:S01]  /*111b0*/  UMOV UR35, 0x40004040 ;  /* 0x4000404000237882 */ /* 0x000fe20000000000 */
[----:B------:R1:W-:Y:S01]  /*111c0*/  UTCHMMA.2CTA gdesc[UR40], gdesc[UR46], tmem[UR10], tmem[UR24], idesc[UR25], UPT ;  /* 0x00ff182e280075ea */ /* 0x0003e2000ba0000a */
[----:B------:R1:W-:Y:S01]  /*111d0*/  UTCHMMA.2CTA gdesc[UR34], gdesc[UR38], tmem[UR10], tmem[UR22], idesc[UR23], UPT ;  /* 0x00ff1626220075ea */ /* 0x0003e2000ba0000a */
[----:B------:R1:W-:Y:S01]  /*111e0*/  UTCBAR.2CTA.MULTICAST [UR6], URZ, UR7 ;  /* 0x000000ff060073e9 */ /* 0x0003e20008200807 */
[----:B------:R-:W-:Y:S01]  /*111f0*/  UMOV UR42, UR16 ;  /* 0x00000010002a7c82 */ /* 0x000fe20008000000 */
[----:B------:R-:W-:Y:S05]  /*11200*/  BRA.U UP1, `(.L_x_222) ;  /* 0xfffffffd01507547 */ /* 0x000fea000b83ffff */
[----:B------:R-:W-:Y:S05]  /*11210*/  BRA.U UP0, `(.L_x_223) ;  /* 0x0000000100047547 */ /* 0x000fea000b800000 */
[----:B-1----:R-:W-:Y:S05]  /*11220*/  BPT.TRAP 0x1 ;  /* 0x000000040000795c */ /* 0x002fea0000300000 */
.L_x_223:
[----:B--2---:R-:W-:Y:S01]  /*11230*/  ELECT P0, URZ, PT ;  /* 0x0000000000ff782f */ /* 0x004fe20003800000 */
[----:B------:R-:W-:Y:S01]  /*11240*/  UIADD3 UR9, UPT, UPT, UR9, 0x140, URZ ;  /* 0x0000014009097890 */ /* 0x000fe2000fffe0ff */
[----:B------:R-:W-:-:S11]  /*11250*/  UMOV UR15, UR8 ;  /* 0x00000008000f7c82 */ /* 0x000fd60008000000 */
[----:B-1----:R-:W-:-:S04]  /*11260*/  @P0 LOP3.LUT R3, R9, 0xffff, RZ, 0xc0, !PT ;  /* 0x0000ffff09030812 */ /* 0x002fc800078ec0ff */
[----:B------:R-:W-:-:S13]  /*11270*/  @P0 R2UR UR6, R3 ;  /* 0x00000000030602ca */ /* 0x000fda00000e0000 */
[----:B------:R1:W-:Y:S01]  /*11280*/  UTCBAR.2CTA.MULTICAST [UR9], URZ, UR6 ;  /* 0x000000ff090073e9 */ /* 0x0003e20008200806 */
[----:B------:R-:W-:Y:S01]  /*11290*/  NOP ;  /* 0x0000000000007918 */ /* 0x000fe20000000000 */
.L_x_217:
[----:B------:R-:W-:-:S11]  /*112a0*/  UISETP.GE.AND UP0, UPT, UR11, 0x1, UPT ;  /* 0x000000010b00788c */ /* 0x000fd6000bf06270 */
[----:B------:R-:W-:-:S04]  /*112b0*/  @UP0 UIADD3 UR7, UPT, UPT, UR18, 0x1, URZ ;  /* 0x0000000112070890 */ /* 0x000fc8000fffe0ff */
[----:B------:R-:W-:-:S04]  /*112c0*/  @UP0 UISETP.NE.AND UP1, UPT, UR7, 0x4, UPT ;  /* 0x000000040700088c */ /* 0x000fc8000bf25270 */
[----:B-1----:R-:W-:Y:S02]  /*112d0*/  @UP0 USEL UR6, URZ, 0x1, UP1 ;  /* 0x00000001ff060887 */ /* 0x002fe40008800000 */
[----:B------:R-:W-:Y:S02]  /*112e0*/  @UP0 USEL UR18, UR7, URZ, UP1 ;  /* 0x000000ff07120287 */ /* 0x000fe40008800000 */
[----:B------:R-:W-:Y:S02]  /*112f0*/  @UP0 ULOP3.LUT UR19, UR19, UR6, URZ, 0x3c, !UPT ;  /* 0x0000000613130292 */ /* 0x000fe4000f8e3cff */
[----:B------:R-:W-:-:S09]  /*11300*/  UISETP.NE.AND UP0, UPT, UR37, 0x8, UPT ;  /* 0x000000082500788c */ /* 0x000fd2000bf05270 */
[----:B------:R-:W-:Y:S05]  /*11310*/  BRA.U UP0, `(.L_x_224) ;  /* 0x0000000100047547 */ /* 0x000fea000b800000 */
[----:B------:R-:W-:Y:S05]  /*11320*/  BPT.TRAP 0x1 ;  /* 0x000000040000795c */ /* 0x000fea0000300000 */
.L_x_224:
[----:B------:R-:W-:Y:S01]  /*11330*/  ULEA UR6, UR17, UR4, 0x3 ;  /* 0x0000000411067291 */ /* 0x000fe2000f8e18ff */
[----:B------:R-:W-:-:S08]  /*11340*/  SHF.L.U32 R4, R2, 0x1f, RZ ;  /* 0x0000001f02047819 */ /* 0x000fd000000006ff */
[----:B------:R-:W1:Y:S02]  /*11350*/  SYNCS.PHASECHK.TRANS64.TRYWAIT P0, [UR6+0x1a0], R4 ;  /* 0x0001a004ff0075a7 */ /* 0x000e640008001106 */
[----:B-1----:R-:W-:Y:S05]  /*11360*/  @!P0 BRA `(.L_x_225) ;  /* 0x0000001400388947 */ /* 0x002fea0003800000 */
.L_x_293:
[----:B------:R-:W-:-:S09]  /*11370*/  UIMAD UR7, UR17, 0x14, UR36 ;  /* 0x00000014110778a4 */ /* 0x000fd2000f8e0224 */
[----:B------:R-:W2:Y:S04]  /*11380*/  LDS R17, [UR7+0x8] ;  /* 0x00000807ff117984 */ /* 0x000ea80008000800 */
[----:B-1----:R-:W1:Y:S01]  /*11390*/  LDS R3, [UR7+0xc] ;  /* 0x00000c07ff037984 */ /* 0x002e620008000800 */
[----:B------:R-:W-:Y:S01]  /*113a0*/  @!PT LDS RZ, [RZ] ;  /* 0x00000000fffff984 */ /* 0x000fe20000000800 */
[----:B------:R-:W-:Y:S01]  /*113b0*/  @!PT LDS RZ, [RZ] ;  /* 0x00000000fffff984 */ /* 0x000fe20000000800 */
[----:B------:R-:W-:Y:S01]  /*113c0*/  @!PT LDS RZ, [RZ] ;  /* 0x00000000fffff984 */ /* 0x000fe20000000800 */
[----:B------:R-:W-:Y:S01]  /*113d0*/  @!PT LDS RZ, [RZ] ;  /* 0x00000000fffff984 */ /* 0x000fe20000000800 */
[----:B------:R3:W-:Y:S06]  /*113e0*/  MEMBAR.ALL.CTA ;  /* 0x0000000000007992 */ /* 0x0007ec0000008000 */
[----:B---3--:R-:W3:Y:S01]  /*113f0*/  FENCE.VIEW.ASYNC.S ;  /* 0x00000000000073c6 */ /* 0x008ee20000000000 */
[----:B------:R-:W-:Y:S05]  /*11400*/  BRA.U UP0, `(.L_x_226) ;  /* 0x0000000100047547 */ /* 0x000fea000b800000 */
[----:B------:R-:W-:Y:S05]  /*11410*/  BPT.TRAP 0x1 ;  /* 0x000000040000795c */ /* 0x000fea0000300000 */
.L_x_226:
[----:B------:R-:W-:Y:S01]  /*11420*/  UIADD3 UR6, UPT, UPT, UR6, 0x1e0, URZ ;  /* 0x000001e006067890 */ /* 0x000fe2000fffe0ff */
[----:B-1----:R-:W-:Y:S01]  /*11430*/  ISETP.NE.AND P0, PT, R3, RZ, PT ;  /* 0x000000ff0300720c */ /* 0x002fe20003f05270 */
[----:B------:R-:W-:Y:S02]  /*11440*/  UIADD3 UR17, UPT, UPT, UR17, 0x1, URZ ;  /* 0x0000000111117890 */ /* 0x000fe4000fffe0ff */
[----:B------:R-:W-:Y:S02]  /*11450*/  UPRMT UR6, UR5, 0x654, UR6 ;  /* 0x0000065405067896 */ /* 0x000fe40008000006 */
[----:B------:R-:W-:-:S04]  /*11460*/  UISETP.NE.AND UP0, UPT, UR17, 0x8, UPT ;  /* 0x000000081100788c */ /* 0x000fc8000bf05270 */
[----:B------:R-:W-:-:S03]  /*11470*/  USEL UR17, UR17, URZ, UP0 ;  /* 0x000000ff11117287 */ /* 0x000fc60008000000 */
[----:B---3--:R-:W-:Y:S01]  /*11480*/  SYNCS.ARRIVE.TRANS64.RED.A1T0 RZ, [UR6], RZ ;  /* 0x000000ffffff79a7 */ /* 0x008fe20008100406 */
[----:B------:R-:W-:-:S06]  /*11490*/  USEL UR6, URZ, 0x1, UP0 ;  /* 0x00000001ff067887 */ /* 0x000fcc0008000000 */
[----:B------:R-:W-:Y:S01]  /*114a0*/  LOP3.LUT R2, R2, UR6, RZ, 0x3c, !PT ;  /* 0x0000000602027c12 */ /* 0x000fe2000f8e3cff */
[----:B------:R-:W-:Y:S06]  /*114b0*/  @P0 BRA `(.L_x_227) ;  /* 0xfffffff800000947 */ /* 0x000fec000383ffff */
[----:B------:R-:W1:Y:S01]  /*114c0*/  S2UR UR5, SR_CgaCtaId ;  /* 0x00000000000579c3 */ /* 0x000e620000008800 */
[----:B------:R-:W-:Y:S01]  /*114d0*/  ELECT P0, URZ, PT ;  /* 0x0000000000ff782f */ /* 0x000fe20003800000 */
[----:B------:R-:W-:Y:S01]  /*114e0*/  HFMA2 R0, -RZ, RZ, 0, 5.9604644775390625e-08 ;  /* 0x00000001ff007431 */ /* 0x000fe200000001ff */
[----:B------:R-:W-:-:S05]  /*114f0*/  UMOV UR6, 0x40 ;  /* 0x0000004000067882 */ /* 0x000fca0000000000 */
[----:B------:R-:W-:Y:S01]  /*11500*/  UVIRTCOUNT.DEALLOC.SMPOOL 0x80 ;  /* 0x000000800000784c */ /* 0x000fe20000000000 */
[----:B------:R-:W-:Y:S02]  /*11510*/  UISETP.NE.AND UP2, UPT, UR44, URZ, UPT ;  /* 0x000000ff2c00728c */ /* 0x000fe4000bf45270 */
[----:B-1----:R-:W-:-:S09]  /*11520*/  ULEA UR5, UR5, UR6, 0x18 ;  /* 0x0000000605057291 */ /* 0x002fd2000f8ec0ff */
[----:B------:R1:W-:Y:S01]  /*11530*/  @P0 STS.U8 [UR5+0x1c], R0 ;  /* 0x00001c00ff000988 */ /* 0x0003e20008000005 */
[----:B------:R-:W-:Y:S05]  /*11540*/  BRA.U UP2, `(.L_x_228) ;  /* 0x0000000102d47547 */ /* 0x000fea000b800000 */
[----:B------:R-:W-:-:S04]  /*11550*/  UISETP.NE.AND UP0, UPT, UR37, URZ, UPT ;  /* 0x000000ff2500728c */ /* 0x000fc8000bf05270 */
[----:B------:R-:W-:-:S09]  /*11560*/  UISETP.NE.AND UP0, UPT, UR21, 0x4, !UP0 ;  /* 0x000000041500788c */ /* 0x000fd2000c705270 */
[----:B------:R-:W-:Y:S05]  /*11570*/  BRA.U UP0, `(.L_x_229) ;  /* 0x0000000100047547 */ /* 0x000fea000b800000 */
[----:B------:R-:W-:Y:S05]  /*11580*/  BPT.TRAP 0x1 ;  /* 0x000000040000795c */ /* 0x000fea0000300000 */
.L_x_229:
[----:B------:R-:W-:Y:S01]  /*11590*/  ULEA UR6, UR18, UR4, 0x3 ;  /* 0x0000000412067291 */ /* 0x000fe2000f8e18ff */
[----:B------:R-:W-:Y:S01]  /*115a0*/  MOV R3, UR19 ;  /* 0x0000001300037c02 */ /* 0x000fe20008000f00 */
[----:B------:R-:W-:-:S03]  /*115b0*/  UIADD3 UR18, UPT, UPT, UR18, 0x1, URZ ;  /* 0x0000000112127890 */ /* 0x000fc6000fffe0ff */
[----:B------:R-:W-:-:S04]  /*115c0*/  SHF.L.U32 R3, R3, 0x1f, RZ ;  /* 0x0000001f03037819 */ /* 0x000fc800000006ff */
[----:B------:R-:W3:Y:S02]  /*115d0*/  SYNCS.PHASECHK.TRANS64.TRYWAIT P0, [UR6+0x160], R3 ;  /* 0x00016003ff0075a7 */ /* 0x000ee40008001106 */
[----:B---3--:R-:W-:Y:S05]  /*115e0*/  @!P0 BRA `(.L_x_230) ;  /* 0x0000001000b08947 */ /* 0x008fea0003800000 */
.L_x_295:
[----:B------:R-:W-:Y:S05]  /*115f0*/  BRA.U UP0, `(.L_x_231) ;  /* 0x0000000100047547 */ /* 0x000fea000b800000 */
[----:B------:R-:W-:Y:S05]  /*11600*/  BPT.TRAP 0x1 ;  /* 0x000000040000795c */ /* 0x000fea0000300000 */
.L_x_231:
[----:B------:R-:W-:-:S04]  /*11610*/  UISETP.NE.AND UP1, UPT, UR18, 0x4, UPT ;  /* 0x000000041200788c */ /* 0x000fc8000bf25270 */
[----:B------:R-:W-:Y:S02]  /*11620*/  USEL UR8, URZ, 0x1, UP1 ;  /* 0x00000001ff087887 */ /* 0x000fe40008800000 */
[----:B------:R-:W-:Y:S02]  /*11630*/  USEL UR6, UR18, URZ, UP1 ;  /* 0x000000ff12067287 */ /* 0x000fe40008800000 */
[----:B------:R-:W-:Y:S02]  /*11640*/  ULOP3.LUT UR8, UR19, UR8, URZ, 0x3c, !UPT ;  /* 0x0000000813087292 */ /* 0x000fe4000f8e3cff */
[----:B------:R-:W-:Y:S02]  /*11650*/  ULEA UR7, UR6, UR4, 0x3 ;  /* 0x0000000406077291 */ /* 0x000fe4000f8e18ff */
[----:B------:R-:W-:Y:S02]  /*11660*/  UIADD3 UR6, UPT, UPT, UR6, 0x1, URZ ;  /* 0x0000000106067890 */ /* 0x000fe4000fffe0ff */
[----:B-1----:R-:W-:-:S04]  /*11670*/  MOV R3, UR8 ;  /* 0x0000000800037c02 */ /* 0x002fc80008000f00 */
[----:B------:R-:W-:-:S04]  /*11680*/  SHF.L.U32 R3, R3, 0x1f, RZ ;  /* 0x0000001f03037819 */ /* 0x000fc800000006ff */
[----:B------:R-:W1:Y:S02]  /*11690*/  SYNCS.PHASECHK.TRANS64.TRYWAIT P0, [UR7+0x160], R3 ;  /* 0x00016003ff0075a7 */ /* 0x000e640008001107 */
[----:B-1----:R-:W-:Y:S05]  /*116a0*/  @!P0 BRA `(.L_x_232) ;  /* 0x0000001000988947 */ /* 0x002fea0003800000 */
.L_x_297:
[----:B------:R-:W-:Y:S05]  /*116b0*/  BRA.U UP0, `(.L_x_233) ;  /* 0x0000000100047547 */ /* 0x000fea000b800000 */
[----:B------:R-:W-:Y:S05]  /*116c0*/  BPT.TRAP 0x1 ;  /* 0x000000040000795c */ /* 0x000fea0000300000 */
.L_x_233:
        /* <DEDUP_REMOVED lines=10> */
.L_x_299:
[----:B------:R-:W-:Y:S05]  /*11770*/  BRA.U UP0, `(.L_x_235) ;  /* 0x0000000100047547 */ /* 0x000fea000b800000 */
[----:B------:R-:W-:Y:S05]  /*11780*/  BPT.TRAP 0x1 ;  /* 0x000000040000795c */ /* 0x000fea0000300000 */
.L_x_235:
[----:B------:R-:W-:-:S04]  /*11790*/  UISETP.NE.AND UP0, UPT, UR6, 0x4, UPT ;  /* 0x000000040600788c */ /* 0x000fc8000bf05270 */
[----:B------:R-:W-:Y:S02]  /*117a0*/  USEL UR7, URZ, 0x1, UP0 ;  /* 0x00000001ff077887 */ /* 0x000fe40008000000 */
[----:B------:R-:W-:Y:S02]  /*117b0*/  USEL UR6, UR6, URZ, UP0 ;  /* 0x000000ff06067287 */ /* 0x000fe40008000000 */
[----:B------:R-:W-:Y:S02]  /*117c0*/  ULOP3.LUT UR7, UR8, UR7, URZ, 0x3c, !UPT ;  /* 0x0000000708077292 */ /* 0x000fe4000f8e3cff */
[----:B------:R-:W-:-:S04]  /*117d0*/  ULEA UR6, UR6, UR4, 0x3 ;  /* 0x0000000406067291 */ /* 0x000fc8000f8e18ff */
[----:B------:R-:W-:Y:S02]  /*117e0*/  IMAD.U32 R2, RZ, RZ, UR7 ;  /* 0x00000007ff027e24 */ /* 0x000fe4000f8e00ff */
[----:B-1----:R-:W-:-:S03]  /*117f0*/  MOV R0, UR6 ;  /* 0x0000000600007c02 */ /* 0x002fc60008000f00 */
[----:B------:R-:W-:-:S04]  /*11800*/  SHF.L.U32 R3, R2, 0x1f, RZ ;  /* 0x0000001f02037819 */ /* 0x000fc800000006ff */
[----:B------:R1:W3:Y:S03]  /*11810*/  SYNCS.PHASECHK.TRANS64.TRYWAIT P0, [R0+URZ+0x160], R3 ;  /* 0x00016003000075a7 */ /* 0x0002e600080011ff */
[----:B---3--:R-:W-:Y:S05]  /*11820*/  @!P0 NANOSLEEP.SYNCS 0x989680 ;  /* 0x009896800000895d */ /* 0x008fea0003900000 */
[----:B------:R-:W3:Y:S02]  /*11830*/  @!P0 SYNCS.PHASECHK.TRANS64 P0, [R0+URZ+0x160], R3 ;  /* 0x00016003000085a7 */ /* 0x000ee400080010ff */
[----:B---3--:R-:W-:Y:S05]  /*11840*/  @P0 BRA `(.L_x_236) ;  /* 0x0000000000200947 */ /* 0x008fea0003800000 */
.L_x_237:
[----:B---3--:R3:W4:Y:S02]  /*11850*/  SYNCS.PHASECHK.TRANS64.TRYWAIT P0, [R0+URZ+0x160], R3 ;  /* 0x00016003000075a7 */ /* 0x00872400080011ff */
[----:B----4-:R-:W-:Y:S05]  /*11860*/  @!P0 NANOSLEEP.SYNCS 0x989680 ;  /* 0x009896800000895d */ /* 0x010fea0003900000 */
[----:B------:R-:W4:Y:S02]  /*11870*/  @!P0 SYNCS.PHASECHK.TRANS64 P0, [R0+URZ+0x160], R3 ;  /* 0x00016003000085a7 */ /* 0x000f2400080010ff */
[----:B----4-:R-:W-:Y:S05]  /*11880*/  @!P0 BRA `(.L_x_237) ;  /* 0xfffffffc00f08947 */ /* 0x010fea000383ffff */
[----:B------:R-:W-:Y:S05]  /*11890*/  BRA `(.L_x_236) ;  /* 0x00000000000c7947 */ /* 0x000fea0003800000 */
.L_x_228:
[----:B------:R-:W-:-:S04]  /*118a0*/  UIADD3 UR6, UPT, UPT, UR4, 0x190, URZ ;  /* 0x0000019004067890 */ /* 0x000fc8000fffe0ff */
[----:B------:R-:W-:-:S09]  /*118b0*/  UPRMT UR6, UR43, 0x654, UR6 ;  /* 0x000006542b067896 */ /* 0x000fd20008000006 */
[----:B------:R-:W-:Y:S03]  /*118c0*/  SYNCS.ARRIVE.TRANS64.RED.A1T0 RZ, [UR6], RZ ;  /* 0x000000ffffff79a7 */ /* 0x000fe60008100406 */
.L_x_236:
[----:B-1-3--:R-:W-:Y:S01]  /*118d0*/  SHF.L.U32 R3, RZ, 0x1f, RZ ;  /* 0x0000001fff037819 */ /* 0x00afe200000006ff */
[----:B------:R-:W-:Y:S01]  /*118e0*/  UIADD3 UR6, UPT, UPT, UR4, 0x190, URZ ;  /* 0x0000019004067890 */ /* 0x000fe2000fffe0ff */
[----:B------:R-:W-:Y:S02]  /*118f0*/  PLOP3.LUT P0, PT, PT, PT, UP2, 0x80, 0x8 ;  /* 0x000000000008781c */ /* 0x000fe40003f0f028 */
[----:B------:R-:W1:Y:S02]  /*11900*/  SYNCS.PHASECHK.TRANS64.TRYWAIT P1, [UR4+0x190], R3 ;  /* 0x00019003ff0075a7 */ /* 0x000e640008021104 */
[----:B-1----:R-:W-:Y:S09]  /*11910*/  @!P1 BRA `(.L_x_238) ;  /* 0x00000010002c9947 */ /* 0x002ff20003800000 */
.L_x_301:
[----:B------:R-:W-:Y:S01]  /*11920*/  @!UP2 UPRMT UR6, UR43, 0x654, UR6 ;  /* 0x000006542b06a896 */ /* 0x000fe20008000006 */
[----:B------:R-:W-:Y:S01]  /*11930*/  UMOV UR8, 0xffff ;  /* 0x0000ffff00087882 */ /* 0x000fe20000000000 */
[----:B------:R-:W-:-:S07]  /*11940*/  UMOV UR4, 0x1 ;  /* 0x0000000100047882 */ /* 0x000fce0000000000 */
[----:B------:R-:W-:Y:S01]  /*11950*/  @!P0 SYNCS.ARRIVE.TRANS64.RED.A1T0 RZ, [UR6], RZ ;  /* 0x000000ffffff89a7 */ /* 0x000fe20008100406 */
[----:B------:R-:W-:Y:S01]  /*11960*/  NOP ;  /* 0x0000000000007918 */ /* 0x000fe20000000000 */
[----:B-1----:R-:W1:Y:S01]  /*11970*/  LDS R0, [UR5+0x14] ;  /* 0x00001405ff007984 */ /* 0x002e620008000800 */
[----:B------:R-:W-:-:S04]  /*11980*/  ULOP3.LUT UR6, UR20, 0xffff, URZ, 0xc0, !UPT ;  /* 0x0000ffff14067892 */ /* 0x000fc8000f8ec0ff */
[----:B------:R-:W-:-:S04]  /*11990*/  USHF.R.U32.HI UR6, URZ, 0x5, UR6 ;  /* 0x00000005ff067899 */ /* 0x000fc80008011606 */
[----:B------:R-:W-:Y:S02]  /*119a0*/  USHF.L.U32 UR8, UR8, UR6, URZ ;  /* 0x0000000608087299 */ /* 0x000fe400080006ff */
[----:B------:R-:W-:-:S04]  /*119b0*/  USHF.L.U32 UR4, UR4, UR6, URZ ;  /* 0x0000000604047299 */ /* 0x000fc800080006ff */
[----:B-1----:R-:W-:-:S04]  /*119c0*/  LOP3.LUT R0, R0, UR8, RZ, 0xc0, !PT ;  /* 0x0000000800007c12 */ /* 0x002fc8000f8ec0ff */
[----:B------:R-:W-:-:S13]  /*119d0*/  ISETP.NE.AND P0, PT, R0, UR8, PT ;  /* 0x0000000800007c0c */ /* 0x000fda000bf05270 */
[----:B------:R-:W-:Y:S05]  /*119e0*/  @P0 BRA `(.L_x_239) ;  /* 0x0000000000580947 */ /* 0x000fea0003800000 */
[----:B------:R-:W1:Y:S02]  /*119f0*/  LDS R0, [UR5+0x18] ;  /* 0x00001805ff007984 */ /* 0x000e640008000800 */
[----:B-1----:R-:W-:-:S04]  /*11a00*/  LOP3.LUT R0, R0, UR4, RZ, 0xc0, !PT ;  /* 0x0000000400007c12 */ /* 0x002fc8000f8ec0ff */
[----:B------:R-:W-:-:S13]  /*11a10*/  ISETP.NE.AND P0, PT, R0, UR4, PT ;  /* 0x0000000400007c0c */ /* 0x000fda000bf05270 */
[----:B------:R-:W-:Y:S05]  /*11a20*/  @P0 BRA `(.L_x_240) ;  /* 0x00000000003c0947 */ /* 0x000fea0003800000 */
[----:B------:R-:W1:Y:S01]  /*11a30*/  S2R R2, SR_LANEID ;  /* 0x0000000000027919 */ /* 0x000e620000000000 */
[----:B------:R-:W-:Y:S01]  /*11a40*/  ULOP3.LUT UR8, URZ, UR8, URZ, 0x33, !UPT ;  /* 0x00000008ff087292 */ /* 0x000fe2000f8e33ff */
[----:B------:R-:W-:Y:S01]  /*11a50*/  LOP3.LUT R4, RZ, UR4, RZ, 0x33, !PT ;  /* 0x00000004ff047c12 */ /* 0x000fe2000f8e33ff */
[----:B------:R-:W-:Y:S02]  /*11a60*/  VOTEU.ANY UR7, UPT, PT ;  /* 0x0000000000077886 */ /* 0x000fe400038e0100 */
[----:B------:R-:W-:Y:S01]  /*11a70*/  UFLO.U32 UR7, UR7 ;  /* 0x00000007000772bd */ /* 0x000fe200080e0000 */
[----:B------:R-:W3:Y:S01]  /*11a80*/  REDUX UR4, R4 ;  /* 0x00000000040473c4 */ /* 0x000ee20000000000 */
[----:B------:R-:W-:-:S06]  /*11a90*/  IMAD.U32 R0, RZ, RZ, UR8 ;  /* 0x00000008ff007e24 */ /* 0x000fcc000f8e00ff */
[----:B------:R4:W-:Y:S01]  /*11aa0*/  UTCATOMSWS.AND URZ, UR8 ;  /* 0x0000000800ff79e3 */ /* 0x0009e20008000000 */
[----:B------:R-:W5:Y:S01]  /*11ab0*/  REDUX UR6, R0 ;  /* 0x00000000000673c4 */ /* 0x000f620000000000 */
[----:B-1----:R-:W-:Y:S01]  /*11ac0*/  ISETP.EQ.U32.AND P0, PT, R2, UR7, PT ;  /* 0x0000000702007c0c */ /* 0x002fe2000bf02070 */
[----:B---3--:R-:W-:Y:S01]  /*11ad0*/  IMAD.U32 R2, RZ, RZ, UR4 ;  /* 0x00000004ff027e24 */ /* 0x008fe2000f8e00ff */
[----:B-----5:R-:W-:-:S11]  /*11ae0*/  MOV R3, UR6 ;  /* 0x0000000600037c02 */ /* 0x020fd60008000f00 */
[----:B------:R4:W-:Y:S04]  /*11af0*/  @P0 ATOMS.AND RZ, [UR5+0x14], R3 ;  /* 0x00001403ffff098c */ /* 0x0009e8000a800005 */
[----:B------:R4:W-:Y:S01]  /*11b00*/  @P0 ATOMS.AND RZ, [UR5+0x18], R2 ;  /* 0x00001802ffff098c */ /* 0x0009e2000a800005 */
[----:B------:R-:W-:Y:S05]  /*11b10*/  BRA `(.L_x_241) ;  /* 0x0000000000147947 */ /* 0x000fea0003800000 */
.L_x_240:
[----:B------:R-:W-:Y:S02]  /*11b20*/  MOV R2, 0x11b40 ;  /* 0x00011b4000027802 */ /* 0x000fe40000000f00 */
[----:B--2---:R-:W-:Y:S05]  /*11b30*/  CALL.REL.NOINC `($__internal_0_$__cuda_sm10x_tcgen05_guardrail_trap_col_being_dealloced_not_returned_by_alloc) ;  /* 0x0000000c00bc7944 */ /* 0x004fea0003c00000 */
[----:B------:R-:W-:Y:S05]  /*11b40*/  BRA `(.L_x_241) ;  /* 0x0000000000087947 */ /* 0x000fea0003800000 */
.L_x_239:
[----:B------:R-:W-:Y:S02]  /*11b50*/  MOV R2, 0x11b70 ;  /* 0x00011b7000027802 */ /* 0x000fe40000000f00 */
[----:B--2---:R-:W-:Y:S05]  /*11b60*/  CALL.REL.NOINC `($__internal_2_$__cuda_sm10x_tcgen05_guardrail_trap_unallocated_columns_being_dealloced) ;  /* 0x0000000c00c87944 */ /* 0x004fea0003c00000 */
.L_x_241:
[----:B------:R-:W-:Y:S01]  /*11b70*/  NOP ;  /* 0x0000000000007918 */ /* 0x000fe20000000000 */
[----:B----4-:R-:W-:Y:S05]  /*11b80*/  EXIT ;  /* 0x000000000000794d */ /* 0x010fea0003800000 */
.L_x_34:
[----:B------:R-:W-:-:S07]  /*11b90*/  MOV R0, UR9 ;  /* 0x0000000900007c02 */ /* 0x000fce0008000f00 */
.L_x_242:
[----:B-1----:R1:W3:Y:S02]  /*11ba0*/  SYNCS.PHASECHK.TRANS64.TRYWAIT P0, [R0+URZ+0x38], R3 ;  /* 0x00003803000075a7 */ /* 0x0022e400080011ff */
[----:B---3--:R-:W-:Y:S05]  /*11bb0*/  @!P0 NANOSLEEP.SYNCS 0x989680 ;  /* 0x009896800000895d */ /* 0x008fea0003900000 */
[----:B------:R-:W3:Y:S02]  /*11bc0*/  @!P0 SYNCS.PHASECHK.TRANS64 P0, [R0+URZ+0x38], R3 ;  /* 0x00003803000085a7 */ /* 0x000ee400080010ff */
[----:B---3--:R-:W-:Y:S05]  /*11bd0*/  @!P0 BRA `(.L_x_242) ;  /* 0xfffffffc00f08947 */ /* 0x008fea000383ffff */
[----:B------:R-:W-:Y:S05]  /*11be0*/  BRA `(.L_x_33) ;  /* 0xffffff2800047947 */ /* 0x000fea000383ffff */
.L_x_41:
[----:B-1----:R-:W-:-:S07]  /*11bf0*/  MOV R0, UR9 ;  /* 0x0000000900007c02 */ /* 0x002fce0008000f00 */
.L_x_243:
[----:B-1----:R1:W2:Y:S02]  /*11c00*/  SYNCS.PHASECHK.TRANS64.TRYWAIT P0, [R0+URZ+0x38], R3 ;  /* 0x00003803000075a7 */ /* 0x0022a400080011ff */
[----:B--2---:R-:W-:Y:S05]  /*11c10*/  @!P0 NANOSLEEP.SYNCS 0x989680 ;  /* 0x009896800000895d */ /* 0x004fea0003900000 */
[----:B------:R-:W2:Y:S02]  /*11c20*/  @!P0 SYNCS.PHASECHK.TRANS64 P0, [R0+URZ+0x38], R3 ;  /* 0x00003803000085a7 */ /* 0x000ea400080010ff */
[----:B--2---:R-:W-:Y:S05]  /*11c30*/  @!P0 BRA `(.L_x_243) ;  /* 0xfffffffc00f08947 */ /* 0x004fea000383ffff */
[----:B------:R-:W-:Y:S05]  /*11c40*/  BRA `(.L_x_40) ;  /* 0xffffff2800a47947 */ /* 0x000fea000383ffff */
.L_x_47:
[----:B------:R-:W-:-:S07]  /*11c50*/  MOV R0, UR4 ;  /* 0x0000000400007c02 */ /* 0x000fce0008000f00 */
.L_x_244:
[----:B-1----:R1:W2:Y:S02]  /*11c60*/  SYNCS.PHASECHK.TRANS64.TRYWAIT P0, [R0+URZ+0x1a0], R3 ;  /* 0x0001a003000075a7 */ /* 0x0022a400080011ff */
[----:B--2---:R-:W-:Y:S05]  /*11c70*/  @!P0 NANOSLEEP.SYNCS 0x989680 ;  /* 0x009896800000895d */ /* 0x004fea0003900000 */
[----:B------:R-:W2:Y:S02]  /*11c80*/  @!P0 SYNCS.PHASECHK.TRANS64 P0, [R0+URZ+0x1a0], R3 ;  /* 0x0001a003000085a7 */ /* 0x000ea400080010ff */
[----:B--2---:R-:W-:Y:S05]  /*11c90*/  @!P0 BRA `(.L_x_244) ;  /* 0xfffffffc00f08947 */ /* 0x004fea000383ffff */
[----:B------:R-:W-:Y:S05]  /*11ca0*/  BRA `(.L_x_245) ;  /* 0xffffff2c00307947 */ /* 0x000fea000383ffff */
.L_x_50:
[----:B------:R-:W-:-:S07]  /*11cb0*/  MOV R0, UR4 ;  /* 0x0000000400007c02 */ /* 0x000fce0008000f00 */
.L_x_246:
[----:B-1----:R1:W2:Y:S02]  /*11cc0*/  SYNCS.PHASECHK.TRANS64.TRYWAIT P0, [R0+URZ], R3 ;  /* 0x00000003000075a7 */ /* 0x0022a400080011ff */
[----:B--2---:R-:W-:Y:S05]  /*11cd0*/  @!P0 NANOSLEEP.SYNCS 0x989680 ;  /* 0x009896800000895d */ /* 0x004fea0003900000 */
[----:B------:R-:W2:Y:S02]  /*11ce0*/  @!P0 SYNCS.PHASECHK.TRANS64 P0, [R0+URZ], R3 ;  /* 0x00000003000085a7 */ /* 0x000ea400080010ff */
[----:B--2---:R-:W-:Y:S05]  /*11cf0*/  @!P0 BRA `(.L_x_246) ;  /* 0xfffffffc00f08947 */ /* 0x004fea000383ffff */
[----:B------:R-:W-:Y:S05]  /*11d00*/  BRA `(.L_x_247) ;  /* 0xffffff2c00987947 */ /* 0x000fea000383ffff */
.L_x_51:
[----:B------:R-:W-:-:S07]  /*11d10*/  MOV R0, UR4 ;  /* 0x0000000400007c02 */ /* 0x000fce0008000f00 */
.L_x_248:
[----:B-1----:R1:W2:Y:S02]  /*11d20*/  SYNCS.PHASECHK.TRANS64.TRYWAIT P0, [R0+URZ], R3 ;  /* 0x00000003000075a7 */ /* 0x0022a400080011ff */
[----:B--2---:R-:W-:Y:S05]  /*11d30*/  @!P0 NANOSLEEP.SYNCS 0x989680 ;  /* 0x009896800000895d */ /* 0x004fea0003900000 */
[----:B------:R-:W2:Y:S02]  /*11d40*/  @!P0 SYNCS.PHASECHK.TRANS64 P0, [R0+URZ], R3 ;  /* 0x00000003000085a7 */ /* 0x000ea400080010ff */
[----:B--2---:R-:W-:Y:S05]  /*11d50*/  @!P0 BRA `(.L_x_248) ;  /* 0xfffffffc00f08947 */ /* 0x004fea000383ffff */
[----:B------:R-:W-:Y:S05]  /*11d60*/  BRA `(.L_x_249) ;  /* 0xffffff2c00a47947 */ /* 0x000fea000383ffff */
.L_x_52:
[----:B------:R-:W-:-:S07]  /*11d70*/  MOV R0, UR4 ;  /* 0x0000000400007c02 */ /* 0x000fce0008000f00 */
.L_x_250:
[----:B-1----:R1:W2:Y:S02]  /*11d80*/  SYNCS.PHASECHK.TRANS64.TRYWAIT P0, [R0+URZ], R3 ;  /* 0x00000003000075a7 */ /* 0x0022a400080011ff */
[----:B--2---:R-:W-:Y:S05]  /*11d90*/  @!P0 NANOSLEEP.SYNCS 0x989680 ;  /* 0x009896800000895d */ /* 0x004fea0003900000 */
[----:B------:R-:W2:Y:S02]  /*11da0*/  @!P0 SYNCS.PHASECHK.TRANS64 P0, [R0+URZ], R3 ;  /* 0x00000003000085a7 */ /* 0x000ea400080010ff */
[----:B--2---:R-:W-:Y:S05]  /*11db0*/  @!P0 BRA `(.L_x_250) ;  /* 0xfffffffc00f08947 */ /* 0x004fea000383ffff */
[----:B------:R-:W-:Y:S05]  /*11dc0*/  BRA `(.L_x_251) ;  /* 0xffffff2c00b07947 */ /* 0x000fea000383ffff */
.L_x_53:
[----:B------:R-:W-:-:S07]  /*11dd0*/  MOV R0, UR4 ;  /* 0x0000000400007c02 */ /* 0x000fce0008000f00 */
.L_x_252:
[----:B-1----:R1:W2:Y:S02]  /*11de0*/  SYNCS.PHASECHK.TRANS64.TRYWAIT P0, [R0+URZ], R3 ;  /* 0x00000003000075a7 */ /* 0x0022a400080011ff */
[----:B--2---:R-:W-:Y:S05]  /*11df0*/  @!P0 NANOSLEEP.SYNCS 0x989680 ;  /* 0x009896800000895d */ /* 0x004fea0003900000 */
[----:B------:R-:W2:Y:S02]  /*11e00*/  @!P0 SYNCS.PHASECHK.TRANS64 P0, [R0+URZ], R3 ;  /* 0x00000003000085a7 */ /* 0x000ea400080010ff */
[----:B--2---:R-:W-:Y:S05]  /*11e10*/  @!P0 BRA `(.L_x_252) ;  /* 0xfffffffc00f08947 */ /* 0x004fea000383ffff */
[----:B------:R-:W-:Y:S05]  /*11e20*/  BRA `(.L_x_253) ;  /* 0xffffff2c00bc7947 */ /* 0x000fea000383ffff */
.L_x_54:
[----:B------:R-:W-:-:S07]  /*11e30*/  MOV R0, UR4 ;  /* 0x0000000400007c02 */ /* 0x000fce0008000f00 */
.L_x_254:
[----:B-1----:R1:W2:Y:S02]  /*11e40*/  SYNCS.PHASECHK.TRANS64.TRYWAIT P0, [R0+URZ], R3 ;  /* 0x00000003000075a7 */ /* 0x0022a400080011ff */
[----:B--2---:R-:W-:Y:S05]  /*11e50*/  @!P0 NANOSLEEP.SYNCS 0x989680 ;  /* 0x009896800000895d */ /* 0x004fea0003900000 */
[----:B------:R-:W2:Y:S02]  /*11e60*/  @!P0 SYNCS.PHASECHK.TRANS64 P0, [R0+URZ], R3 ;  /* 0x00000003000085a7 */ /* 0x000ea400080010ff */
[----:B--2---:R-:W-:Y:S05]  /*11e70*/  @!P0 BRA `(.L_x_254) ;  /* 0xfffffffc00f08947 */ /* 0x004fea000383ffff */
[----:B------:R-:W-:Y:S05]  /*11e80*/  BRA `(.L_x_255) ;  /* 0xffffff2c00c87947 */ /* 0x000fea000383ffff */
.L_x_55:
[----:B------:R-:W-:-:S07]  /*11e90*/  MOV R0, UR4 ;  /* 0x0000000400007c02 */ /* 0x000fce0008000f00 */
.L_x_256:
[----:B-1----:R1:W2:Y:S02]  /*11ea0*/  SYNCS.PHASECHK.TRANS64.TRYWAIT P0, [R0+URZ], R3 ;  /* 0x00000003000075a7 */ /* 0x0022a400080011ff */
[----:B--2---:R-:W-:Y:S05]  /*11eb0*/  @!P0 NANOSLEEP.SYNCS 0x989680 ;  /* 0x009896800000895d */ /* 0x004fea0003900000 */
[----:B------:R-:W2:Y:S02]  /*11ec0*/  @!P0 SYNCS.PHASECHK.TRANS64 P0, [R0+URZ], R3 ;  /* 0x00000003000085a7 */ /* 0x000ea400080010ff */
[----:B--2---:R-:W-:Y:S05]  /*11ed0*/  @!P0 BRA `(.L_x_256) ;  /* 0xfffffffc00f08947 */ /* 0x004fea000383ffff */
[----:B------:R-:W-:Y:S05]  /*11ee0*/  BRA `(.L_x_257) ;  /* 0xffffff2c00d47947 */ /* 0x000fea000383ffff */
.L_x_70:
[----:B------:R-:W-:-:S07]  /*11ef0*/  MOV R17, UR4 ;  /* 0x0000000400117c02 */ /* 0x000fce0008000f00 */
.L_x_258:
[----:B--2---:R2:W3:Y:S02]  /*11f00*/  SYNCS.PHASECHK.TRANS64.TRYWAIT P0, [R17+URZ+0x100], R16 ;  /* 0x00010010110075a7 */ /* 0x0044e400080011ff */
[----:B---3--:R-:W-:Y:S05]  /*11f10*/  @!P0 NANOSLEEP.SYNCS 0x989680 ;  /* 0x009896800000895d */ /* 0x008fea0003900000 */
[----:B------:R-:W3:Y:S02]  /*11f20*/  @!P0 SYNCS.PHASECHK.TRANS64 P0, [R17+URZ+0x100], R16 ;  /* 0x00010010110085a7 */ /* 0x000ee400080010ff */
[----:B---3--:R-:W-:Y:S05]  /*11f30*/  @!P0 BRA `(.L_x_258) ;  /* 0xfffffffc00f08947 */ /* 0x008fea000383ffff */
[----:B------:R-:W-:Y:S05]  /*11f40*/  BRA `(.L_x_259) ;  /* 0xffffff4800c87947 */ /* 0x000fea000383ffff */
.L_x_86:
[----:B------:R-:W-:-:S07]  /*11f50*/  MOV R11, UR4 ;  /* 0x00000004000b7c02 */ /* 0x000fce0008000f00 */
.L_x_260:
[----:B--2---:R2:W3:Y:S02]  /*11f60*/  SYNCS.PHASECHK.TRANS64.TRYWAIT P0, [R11+URZ+0x100], R2 ;  /* 0x000100020b0075a7 */ /* 0x0044e400080011ff */
[----:B---3--:R-:W-:Y:S05]  /*11f70*/  @!P0 NANOSLEEP.SYNCS 0x989680 ;  /* 0x009896800000895d */ /* 0x008fea0003900000 */
[----:B------:R-:W3:Y:S02]  /*11f80*/  @!P0 SYNCS.PHASECHK.TRANS64 P0, [R11+URZ+0x100], R2 ;  /* 0x000100020b0085a7 */ /* 0x000ee400080010ff */
[----:B---3--:R-:W-:Y:S05]  /*11f90*/  @!P0 BRA `(.L_x_260) ;  /* 0xfffffffc00f08947 */ /* 0x008fea000383ffff */
[----:B------:R-:W-:Y:S05]  /*11fa0*/  BRA `(.L_x_261) ;  /* 0xffffff6400b87947 */ /* 0x000fea000383ffff */
.L_x_95:
[----:B--2---:R2:W4:Y:S02]  /*11fb0*/  SYNCS.PHASECHK.TRANS64.TRYWAIT P0, [R15+URZ+0xb8], R6 ;  /* 0x0000b8060f0075a7 */ /* 0x00452400080011ff */
[----:B----4-:R-:W-:Y:S05]  /*11fc0*/  @!P0 NANOSLEEP.SYNCS 0x989680 ;  /* 0x009896800000895d */ /* 0x010fea0003900000 */
[----:B------:R-:W4:Y:S02]  /*11fd0*/  @!P0 SYNCS.PHASECHK.TRANS64 P0, [R15+URZ+0xb8], R6 ;  /* 0x0000b8060f0085a7 */ /* 0x000f2400080010ff */
[----:B----4-:R-:W-:Y:S05]  /*11fe0*/  @!P0 BRA `(.L_x_95) ;  /* 0xfffffffc00f08947 */ /* 0x010fea000383ffff */
[----:B------:R-:W-:Y:S05]  /*11ff0*/  BRA `(.L_x_92) ;  /* 0xffffff6c00cc7947 */ /* 0x000fea000383ffff */
.L_x_99:
[----:B------:R-:W-:Y:S07]  /*12000*/  MOV R0, UR24 ;  /* 0x0000001800007c02 */ /* 0x000fee0008000f00 */
.L_x_262:
[----:B------:R1:W1:Y:S02]  /*12010*/  SYNCS.PHASECHK.TRANS64.TRYWAIT P0, [R0+URZ+0x90], R5 ;  /* 0x00009005000075a7 */ /* 0x00026400080011ff */
[----:B-1----:R-:W-:Y:S05]  /*12020*/  @!P0 NANOSLEEP.SYNCS 0x989680 ;  /* 0x009896800000895d */ /* 0x002fea0003900000 */
[----:B------:R-:W1:Y:S02]  /*12030*/  @!P0 SYNCS.PHASECHK.TRANS64 P0, [R0+URZ+0x90], R5 ;  /* 0x00009005000085a7 */ /* 0x000e6400080010ff */
[----:B-1----:R-:W-:Y:S05]  /*12040*/  @!P0 BRA `(.L_x_262) ;  /* 0xfffffffc00f08947 */ /* 0x002fea000383ffff */
[----:B------:R-:W-:Y:S05]  /*12050*/  BRA `(.L_x_263) ;  /* 0xffffff7000507947 */ /* 0x000fea000383ffff */
.L_x_105:
[----:B------:R-:W-:Y:S07]  /*12060*/  MOV R0, UR24 ;  /* 0x0000001800007c02 */ /* 0x000fee0008000f00 */
.L_x_264:
[----:B-1----:R1:W4:Y:S02]  /*12070*/  SYNCS.PHASECHK.TRANS64.TRYWAIT P0, [R0+URZ+0x98], R5 ;  /* 0x00009805000075a7 */ /* 0x00232400080011ff */
[----:B----4-:R-:W-:Y:S05]  /*12080*/  @!P0 NANOSLEEP.SYNCS 0x989680 ;  /* 0x009896800000895d */ /* 0x010fea0003900000 */
[----:B------:R-:W4:Y:S02]  /*12090*/  @!P0 SYNCS.PHASECHK.TRANS64 P0, [R0+URZ+0x98], R5 ;  /* 0x00009805000085a7 */ /* 0x000f2400080010ff */
[----:B----4-:R-:W-:Y:S05]  /*120a0*/  @!P0 BRA `(.L_x_264) ;  /* 0xfffffffc00f08947 */ /* 0x010fea000383ffff */
[----:B------:R-:W-:Y:S05]  /*120b0*/  BRA `(.L_x_265) ;  /* 0xffffff7000a87947 */ /* 0x000fea000383ffff */
.L_x_111:
[----:B-1--4-:R-:W-:Y:S07]  /*120c0*/  MOV R0, UR24 ;  /* 0x0000001800007c02 */ /* 0x012fee0008000f00 */
.L_x_266:
[----:B-1----:R1:W4:Y:S02]  /*120d0*/  SYNCS.PHASECHK.TRANS64.TRYWAIT P0, [R0+URZ+0xa0], R5 ;  /* 0x0000a005000075a7 */ /* 0x00232400080011ff */
[----:B----4-:R-:W-:Y:S05]  /*120e0*/  @!P0 NANOSLEEP.SYNCS 0x989680 ;  /* 0x009896800000895d */ /* 0x010fea0003900000 */
[----:B------:R-:W4:Y:S02]  /*120f0*/  @!P0 SYNCS.PHASECHK.TRANS64 P0, [R0+URZ+0xa0], R5 ;  /* 0x0000a005000085a7 */ /* 0x000f2400080010ff */
[----:B----4-:R-:W-:Y:S05]  /*12100*/  @!P0 BRA `(.L_x_266) ;  /* 0xfffffffc00f08947 */ /* 0x010fea000383ffff */
[----:B------:R-:W-:Y:S05]  /*12110*/  BRA `(.L_x_267) ;  /* 0xffffff7400007947 */ /* 0x000fea000383ffff */
.L_x_117:
[----:B-1--4-:R-:W-:Y:S07]  /*12120*/  MOV R0, UR24 ;  /* 0x0000001800007c02 */ /* 0x012fee0008000f00 */
.L_x_268:
[----:B-1----:R1:W4:Y:S02]  /*12130*/  SYNCS.PHASECHK.TRANS64.TRYWAIT P0, [R0+URZ+0xa8], R5 ;  /* 0x0000a805000075a7 */ /* 0x00232400080011ff */
[----:B----4-:R-:W-:Y:S05]  /*12140*/  @!P0 NANOSLEEP.SYNCS 0x989680 ;  /* 0x009896800000895d */ /* 0x010fea0003900000 */
[----:B------:R-:W4:Y:S02]  /*12150*/  @!P0 SYNCS.PHASECHK.TRANS64 P0, [R0+URZ+0xa8], R5 ;  /* 0x0000a805000085a7 */ /* 0x000f2400080010ff */
[----:B----4-:R-:W-:Y:S05]  /*12160*/  @!P0 BRA `(.L_x_268) ;  /* 0xfffffffc00f08947 */ /* 0x010fea000383ffff */
[----:B------:R-:W-:Y:S05]  /*12170*/  BRA `(.L_x_269) ;  /* 0xffffff7400587947 */ /* 0x000fea000383ffff */
.L_x_123:
[----:B----4-:R-:W-:Y:S07]  /*12180*/  MOV R0, UR8 ;  /* 0x0000000800007c02 */ /* 0x010fee0008000f00 */
.L_x_270:
[----:B-1----:R1:W4:Y:S02]  /*12190*/  SYNCS.PHASECHK.TRANS64.TRYWAIT P0, [R0+URZ+0x1a0], R5 ;  /* 0x0001a005000075a7 */ /* 0x00232400080011ff */
[----:B----4-:R-:W-:Y:S05]  /*121a0*/  @!P0 NANOSLEEP.SYNCS 0x989680 ;  /* 0x009896800000895d */ /* 0x010fea0003900000 */
[----:B------:R-:W4:Y:S02]  /*121b0*/  @!P0 SYNCS.PHASECHK.TRANS64 P0, [R0+URZ+0x1a0], R5 ;  /* 0x0001a005000085a7 */ /* 0x000f2400080010ff */
[----:B----4-:R-:W-:Y:S05]  /*121c0*/  @!P0 BRA `(.L_x_270) ;  /* 0xfffffffc00f08947 */ /* 0x010fea000383ffff */
[----:B------:R-:W-:Y:S05]  /*121d0*/  BRA `(.L_x_271) ;  /* 0xffffff7400c07947 */ /* 0x000fea000383ffff */
.L_x_127:
[----:B------:R-:W-:-:S07]  /*121e0*/  MOV R0, UR24 ;  /* 0x0000001800007c02 */ /* 0x000fce0008000f00 */
.L_x_272:
[----:B-1----:R1:W2:Y:S02]  /*121f0*/  SYNCS.PHASECHK.TRANS64.TRYWAIT P0, [R0+URZ+0x90], R3 ;  /* 0x00009003000075a7 */ /* 0x0022a400080011ff */
[----:B--2---:R-:W-:Y:S05]  /*12200*/  @!P0 NANOSLEEP.SYNCS 0x989680 ;  /* 0x009896800000895d */ /* 0x004fea0003900000 */
[----:B------:R-:W2:Y:S02]  /*12210*/  @!P0 SYNCS.PHASECHK.TRANS64 P0, [R0+URZ+0x90], R3 ;  /* 0x00009003000085a7 */ /* 0x000ea400080010ff */
[----:B--2---:R-:W-:Y:S05]  /*12220*/  @!P0 BRA `(.L_x_272) ;  /* 0xfffffffc00f08947 */ /* 0x004fea000383ffff */
[----:B------:R-:W-:Y:S05]  /*12230*/  BRA `(.L_x_273) ;  /* 0xffffff78002c7947 */ /* 0x000fea000383ffff */
.L_x_129:
[----:B-1----:R-:W-:-:S07]  /*12240*/  MOV R0, UR24 ;  /* 0x0000001800007c02 */ /* 0x002fce0008000f00 */
.L_x_274:
[----:B-1----:R1:W2:Y:S02]  /*12250*/  SYNCS.PHASECHK.TRANS64.TRYWAIT P0, [R0+URZ+0x98], R3 ;  /* 0x00009803000075a7 */ /* 0x0022a400080011ff */
[----:B--2---:R-:W-:Y:S05]  /*12260*/  @!P0 NANOSLEEP.SYNCS 0x989680 ;  /* 0x009896800000895d */ /* 0x004fea0003900000 */
[----:B------:R-:W2:Y:S02]  /*12270*/  @!P0 SYNCS.PHASECHK.TRANS64 P0, [R0+URZ+0x98], R3 ;  /* 0x00009803000085a7 */ /* 0x000ea400080010ff */
[----:B--2---:R-:W-:Y:S05]  /*12280*/  @!P0 BRA `(.L_x_274) ;  /* 0xfffffffc00f08947 */ /* 0x004fea000383ffff */
[----:B------:R-:W-:Y:S05]  /*12290*/  BRA `(.L_x_275) ;  /* 0xffffff7800247947 */ /* 0x000fea000383ffff */
.L_x_131:
[----:B-1----:R-:W-:-:S07]  /*122a0*/  MOV R0, UR24 ;  /* 0x0000001800007c02 */ /* 0x002fce0008000f00 */
.L_x_276:
[----:B-1----:R1:W2:Y:S02]  /*122b0*/  SYNCS.PHASECHK.TRANS64.TRYWAIT P0, [R0+URZ+0xa0], R3 ;  /* 0x0000a003000075a7 */ /* 0x0022a400080011ff */
[----:B--2---:R-:W-:Y:S05]  /*122c0*/  @!P0 NANOSLEEP.SYNCS 0x989680 ;  /* 0x009896800000895d */ /* 0x004fea0003900000 */
[----:B------:R-:W2:Y:S02]  /*122d0*/  @!P0 SYNCS.PHASECHK.TRANS64 P0, [R0+URZ+0xa0], R3 ;  /* 0x0000a003000085a7 */ /* 0x000ea400080010ff */
[----:B--2---:R-:W-:Y:S05]  /*122e0*/  @!P0 BRA `(.L_x_276) ;  /* 0xfffffffc00f08947 */ /* 0x004fea000383ffff */
[----:B------:R-:W-:Y:S05]  /*122f0*/  BRA `(.L_x_277) ;  /* 0xffffff78001c7947 */ /* 0x000fea000383ffff */
.L_x_140:
[----:B------:R-:W-:Y:S07]  /*12300*/  MOV R0, UR6 ;  /* 0x0000000600007c02 */ /* 0x000fee0008000f00 */
.L_x_278:
[----:B---3--:R3:W1:Y:S02]  /*12310*/  SYNCS.PHASECHK.TRANS64.TRYWAIT P0, [R0+URZ+0x1a0], R3 ;  /* 0x0001a003000075a7 */ /* 0x00866400080011ff */
[----:B-1----:R-:W-:Y:S05]  /*12320*/  @!P0 NANOSLEEP.SYNCS 0x989680 ;  /* 0x009896800000895d */ /* 0x002fea0003900000 */
[----:B------:R-:W1:Y:S02]  /*12330*/  @!P0 SYNCS.PHASECHK.TRANS64 P0, [R0+URZ+0x1a0], R3 ;  /* 0x0001a003000085a7 */ /* 0x000e6400080010ff */
[----:B-1----:R-:W-:Y:S05]  /*12340*/  @!P0 BRA `(.L_x_278) ;  /* 0xfffffffc00f08947 */ /* 0x002fea000383ffff */
[----:B------:R-:W-:Y:S05]  /*12350*/  BRA `(.L_x_279) ;  /* 0xffffff8000c87947 */ /* 0x000fea000383ffff */
.L_x_149:
[----:B------:R-:W-:Y:S07]  /*12360*/  MOV R15, 0xffffffff ;  /* 0xffffffff000f7802 */ /* 0x000fee0000000f00 */
[----:B---345:R-:W-:Y:S05]  /*12370*/  WARPSYNC.COLLECTIVE R15, `(.L_x_280) ;  /* 0x000000000f0c7348 */ /* 0x038fea0003c00000 */
[----:B------:R-:W-:Y:S02]  /*12380*/  ELECT P6, UR79, PT ;  /* 0x00000000004f782f */ /* 0x000fe400038c0000 */
[----:B----4-:R-:W-:Y:S01]  /*12390*/  MOV R14, UR79 ;  /* 0x0000004f000e7c02 */ /* 0x010fe20008000f00 */
[----:B---3-5:R-:W-:Y:S10]  /*123a0*/  ENDCOLLECTIVE ;  /* 0x000000000000791b */ /* 0x028ff40003800000 */
.L_x_280:
[----:B------:R-:W-:Y:S05]  /*123b0*/  BRA `(.L_x_281) ;  /* 0xffffff8400d87947 */ /* 0x000fea000383ffff */
.L_x_154:
[----:B--2---:R-:W-:Y:S04]  /*123c0*/  MOV R3, UR43 ;  /* 0x0000002b00037c02 */ /* 0x004fe80008000f00 */
[----:B------:R2:W1:Y:S03]  /*123d0*/  SYNCS.PHASECHK.TRANS64.TRYWAIT P0, [R3+URZ+0x70], R2 ;  /* 0x00007002030075a7 */ /* 0x00046600080011ff */
[----:B-1----:R-:W-:Y:S05]  /*123e0*/  @!P0 NANOSLEEP.SYNCS 0x989680 ;  /* 0x009896800000895d */ /* 0x002fea0003900000 */
[----:B------:R-:W1:Y:S02]  /*123f0*/  @!P0 SYNCS.PHASECHK.TRANS64 P0, [R3+URZ+0x70], R2 ;  /* 0x00007002030085a7 */ /* 0x000e6400080010ff */
[----:B-1----:R-:W-:Y:S05]  /*12400*/  @!P0 BRA `(.L_x_154) ;  /* 0xfffffffc00ec8947 */ /* 0x002fea000383ffff */
[----:B------:R-:W-:Y:S05]  /*12410*/  BRA `(.L_x_153) ;  /* 0xffffff8800787947 */ /* 0x000fea000383ffff */
.L_x_158:
[----:B------:R1:W1:Y:S02]  /*12420*/  SYNCS.PHASECHK.TRANS64.TRYWAIT P1, [R97+URZ+0x140], R0 ;  /* 0x00014000610075a7 */ /* 0x00026400080211ff */
[----:B-1----:R-:W-:Y:S05]  /*12430*/  @!P1 NANOSLEEP.SYNCS 0x989680 ;  /* 0x009896800000995d */ /* 0x002fea0003900000 */
[----:B------:R-:W1:Y:S02]  /*12440*/  @!P1 SYNCS.PHASECHK.TRANS64 P1, [R97+URZ+0x140], R0 ;  /* 0x00014000610095a7 */ /* 0x000e6400080210ff */
[----:B-1----:R-:W-:Y:S05]  /*12450*/  @!P1 BRA `(.L_x_158) ;  /* 0xfffffffc00f09947 */ /* 0x002fea000383ffff */
[----:B------:R-:W-:Y:S05]  /*12460*/  BRA `(.L_x_157) ;  /* 0xffffff8c00107947 */ /* 0x000fea000383ffff */
.L_x_165:
[----:B--2---:R-:W-:Y:S04]  /*12470*/  MOV R3, UR43 ;  /* 0x0000002b00037c02 */ /* 0x004fe80008000f00 */
[----:B------:R2:W3:Y:S03]  /*12480*/  SYNCS.PHASECHK.TRANS64.TRYWAIT P1, [R3+URZ+0x78], R0 ;  /* 0x00007800030075a7 */ /* 0x0004e600080211ff */
[----:B---3--:R-:W-:Y:S05]  /*12490*/  @!P1 NANOSLEEP.SYNCS 0x989680 ;  /* 0x009896800000995d */ /* 0x008fea0003900000 */
[----:B------:R-:W3:Y:S02]  /*124a0*/  @!P1 SYNCS.PHASECHK.TRANS64 P1, [R3+URZ+0x78], R0 ;  /* 0x00007800030095a7 */ /* 0x000ee400080210ff */
[----:B---3--:R-:W-:Y:S05]  /*124b0*/  @!P1 BRA `(.L_x_165) ;  /* 0xfffffffc00ec9947 */ /* 0x008fea000383ffff */
[----:B------:R-:W-:Y:S05]  /*124c0*/  BRA `(.L_x_164) ;  /* 0xffffff9800287947 */ /* 0x000fea000383ffff */
.L_x_173:
[----:B--2---:R-:W-:Y:S04]  /*124d0*/  MOV R0, UR43 ;  /* 0x0000002b00007c02 */ /* 0x004fe80008000f00 */
[----:B------:R2:W1:Y:S03]  /*124e0*/  SYNCS.PHASECHK.TRANS64.TRYWAIT P1, [R0+URZ+0x80], R3 ;  /* 0x00008003000075a7 */ /* 0x00046600080211ff */
[----:B-1----:R-:W-:Y:S05]  /*124f0*/  @!P1 NANOSLEEP.SYNCS 0x989680 ;  /* 0x009896800000995d */ /* 0x002fea0003900000 */
[----:B------:R-:W1:Y:S02]  /*12500*/  @!P1 SYNCS.PHASECHK.TRANS64 P1, [R0+URZ+0x80], R3 ;  /* 0x00008003000095a7 */ /* 0x000e6400080210ff */
[----:B-1----:R-:W-:Y:S05]  /*12510*/  @!P1 BRA `(.L_x_173) ;  /* 0xfffffffc00ec9947 */ /* 0x002fea000383ffff */
[----:B------:R-:W-:Y:S05]  /*12520*/  BRA `(.L_x_172) ;  /* 0xffffffa400907947 */ /* 0x000fea000383ffff */
.L_x_181:
[----:B--2---:R-:W-:Y:S04]  /*12530*/  MOV R0, UR43 ;  /* 0x0000002b00007c02 */ /* 0x004fe80008000f00 */
[----:B------:R2:W1:Y:S03]  /*12540*/  SYNCS.PHASECHK.TRANS64.TRYWAIT P1, [R0+URZ+0x88], R3 ;  /* 0x00008803000075a7 */ /* 0x00046600080211ff */
[----:B-1----:R-:W-:Y:S05]  /*12550*/  @!P1 NANOSLEEP.SYNCS 0x989680 ;  /* 0x009896800000995d */ /* 0x002fea0003900000 */
[----:B------:R-:W1:Y:S02]  /*12560*/  @!P1 SYNCS.PHASECHK.TRANS64 P1, [R0+URZ+0x88], R3 ;  /* 0x00008803000095a7 */ /* 0x000e6400080210ff */
[----:B-1----:R-:W-:Y:S05]  /*12570*/  @!P1 BRA `(.L_x_181) ;  /* 0xfffffffc00ec9947 */ /* 0x002fea000383ffff */
[----:B------:R-:W-:Y:S05]  /*12580*/  BRA `(.L_x_180) ;  /* 0xffffffb400087947 */ /* 0x000fea000383ffff */
.L_x_193:
[----:B------:R-:W-:Y:S07]  /*12590*/  MOV R4, UR24 ;  /* 0x0000001800047c02 */ /* 0x000fee0008000f00 */
.L_x_282:
[----:B--2---:R2:W4:Y:S02]  /*125a0*/  SYNCS.PHASECHK.TRANS64.TRYWAIT P0, [R4+URZ+0xc0], R5 ;  /* 0x0000c005040075a7 */ /* 0x00452400080011ff */
[----:B----4-:R-:W-:Y:S05]  /*125b0*/  @!P0 NANOSLEEP.SYNCS 0x989680 ;  /* 0x009896800000895d */ /* 0x010fea0003900000 */
[----:B------:R-:W4:Y:S02]  /*125c0*/  @!P0 SYNCS.PHASECHK.TRANS64 P0, [R4+URZ+0xc0], R5 ;  /* 0x0000c005040085a7 */ /* 0x000f2400080010ff */
[----:B----4-:R-:W-:Y:S05]  /*125d0*/  @!P0 BRA `(.L_x_282) ;  /* 0xfffffffc00f08947 */ /* 0x010fea000383ffff */
[----:B------:R-:W-:Y:S05]  /*125e0*/  BRA `(.L_x_283) ;  /* 0xffffffcc00247947 */ /* 0x000fea000383ffff */
.L_x_196:
[----:B------:R-:W-:Y:S07]  /*125f0*/  MOV R4, UR24 ;  /* 0x0000001800047c02 */ /* 0x000fee0008000f00 */
.L_x_284:
[----:B-1----:R1:W2:Y:S02]  /*12600*/  SYNCS.PHASECHK.TRANS64.TRYWAIT P1, [R4+URZ+0x1e0], R5 ;  /* 0x0001e005040075a7 */ /* 0x0022a400080211ff */
[----:B--2---:R-:W-:Y:S05]  /*12610*/  @!P1 NANOSLEEP.SYNCS 0x989680 ;  /* 0x009896800000995d */ /* 0x004fea0003900000 */
[----:B------:R-:W2:Y:S02]  /*12620*/  @!P1 SYNCS.PHASECHK.TRANS64 P1, [R4+URZ+0x1e0], R5 ;  /* 0x0001e005040095a7 */ /* 0x000ea400080210ff */
[----:B--2---:R-:W-:Y:S05]  /*12630*/  @!P1 BRA `(.L_x_284) ;  /* 0xfffffffc00f09947 */ /* 0x004fea000383ffff */
[----:B------:R-:W-:Y:S05]  /*12640*/  BRA `(.L_x_285) ;  /* 0xffffffcc00807947 */ /* 0x000fea000383ffff */
.L_x_212:
[----:B--2---:R-:W-:-:S04]  /*12650*/  MOV R0, UR6 ;  /* 0x0000000600007c02 */ /* 0x004fc80008000f00 */
[----:B------:R2:W3:Y:S03]  /*12660*/  SYNCS.PHASECHK.TRANS64.TRYWAIT P0, [R0+URZ+0x8], R5 ;  /* 0x00000805000075a7 */ /* 0x0004e600080011ff */
[----:B---3--:R-:W-:Y:S05]  /*12670*/  @!P0 NANOSLEEP.SYNCS 0x989680 ;  /* 0x009896800000895d */ /* 0x008fea0003900000 */
[----:B------:R-:W3:Y:S02]  /*12680*/  @!P0 SYNCS.PHASECHK.TRANS64 P0, [R0+URZ+0x8], R5 ;  /* 0x00000805000085a7 */ /* 0x000ee400080010ff */
[----:B---3--:R-:W-:Y:S05]  /*12690*/  @!P0 BRA `(.L_x_212) ;  /* 0xfffffffc00ec8947 */ /* 0x008fea000383ffff */
[----:B------:R-:W-:Y:S05]  /*126a0*/  BRA `(.L_x_211) ;  /* 0xffffffe000747947 */ /* 0x000fea000383ffff */
.L_x_214:
[----:B------:R-:W-:Y:S01]  /*126b0*/  BSSY B0, `(.L_x_286) ;  /* 0x0000006000007945 */ /* 0x000fe20003800000 */
[----:B------:R-:W-:-:S07]  /*126c0*/  MOV R15, 0xffffffff ;  /* 0xffffffff000f7802 */ /* 0x000fce0000000f00 */
[----:B-12-45:R-:W-:Y:S05]  /*126d0*/  WARPSYNC.COLLECTIVE R15, `(.L_x_287) ;  /* 0x000000000f0c7348 */ /* 0x036fea0003c00000 */
[----:B------:R-:W-:Y:S02]  /*126e0*/  ELECT P6, UR79, PT ;  /* 0x00000000004f782f */ /* 0x000fe400038c0000 */
[----:B----4-:R-:W-:Y:S01]  /*126f0*/  MOV R14, UR79 ;  /* 0x0000004f000e7c02 */ /* 0x010fe20008000f00 */
[----:B-12--5:R-:W-:Y:S10]  /*12700*/  ENDCOLLECTIVE ;  /* 0x000000000000791b */ /* 0x026ff40003800000 */
.L_x_287:
[----:B------:R-:W-:Y:S05]  /*12710*/  BSYNC B0 ;  /* 0x0000000000007941 */ /* 0x000fea0003800000 */
.L_x_286:
[----:B------:R-:W-:Y:S05]  /*12720*/  BRA `(.L_x_288) ;  /* 0xffffffe000a47947 */ /* 0x000fea000383ffff */
.L_x_216:
[----:B--2---:R-:W-:-:S04]  /*12730*/  MOV R0, UR6 ;  /* 0x0000000600007c02 */ /* 0x004fc80008000f00 */
[----:B------:R2:W3:Y:S03]  /*12740*/  SYNCS.PHASECHK.TRANS64.TRYWAIT P0, [R0+URZ+0x8], R3 ;  /* 0x00000803000075a7 */ /* 0x0004e600080011ff */
[----:B---3--:R-:W-:Y:S05]  /*12750*/  @!P0 NANOSLEEP.SYNCS 0x989680 ;  /* 0x009896800000895d */ /* 0x008fea0003900000 */
[----:B------:R-:W3:Y:S02]  /*12760*/  @!P0 SYNCS.PHASECHK.TRANS64 P0, [R0+URZ+0x8], R3 ;  /* 0x00000803000085a7 */ /* 0x000ee400080010ff */
[----:B---3--:R-:W-:Y:S05]  /*12770*/  @!P0 BRA `(.L_x_216) ;  /* 0xfffffffc00ec8947 */ /* 0x008fea000383ffff */
[----:B------:R-:W-:Y:S05]  /*12780*/  BRA `(.L_x_215) ;  /* 0xffffffe000a87947 */ /* 0x000fea000383ffff */
.L_x_219:
[----:B-1----:R-:W-:-:S07]  /*12790*/  MOV R3, UR9 ;  /* 0x0000000900037c02 */ /* 0x002fce0008000f00 */
.L_x_289:
[----:B-1----:R1:W3:Y:S02]  /*127a0*/  SYNCS.PHASECHK.TRANS64.TRYWAIT P0, [R3+URZ+0x160], R4 ;  /* 0x00016004030075a7 */ /* 0x0022e400080011ff */
[----:B---3--:R-:W-:Y:S05]  /*127b0*/  @!P0 NANOSLEEP.SYNCS 0x989680 ;  /* 0x009896800000895d */ /* 0x008fea0003900000 */
[----:B------:R-:W3:Y:S02]  /*127c0*/  @!P0 SYNCS.PHASECHK.TRANS64 P0, [R3+URZ+0x160], R4 ;  /* 0x00016004030085a7 */ /* 0x000ee400080010ff */
[----:B---3--:R-:W-:Y:S05]  /*127d0*/  @!P0 BRA `(.L_x_289) ;  /* 0xfffffffc00f08947 */ /* 0x008fea000383ffff */
[----:B------:R-:W-:Y:S05]  /*127e0*/  BRA `(.L_x_290) ;  /* 0xffffffe400947947 */ /* 0x000fea000383ffff */
.L_x_221:
[----:B------:R-:W-:Y:S07]  /*127f0*/  MOV R3, UR6 ;  /* 0x0000000600037c02 */ /* 0x000fee0008000f00 */
.L_x_291:
[----:B-1----:R1:W2:Y:S02]  /*12800*/  SYNCS.PHASECHK.TRANS64.TRYWAIT P0, [R3+URZ], R4 ;  /* 0x00000004030075a7 */ /* 0x0022a400080011ff */
[----:B--2---:R-:W-:Y:S05]  /*12810*/  @!P0 NANOSLEEP.SYNCS 0x989680 ;  /* 0x009896800000895d */ /* 0x004fea0003900000 */
[----:B------:R-:W2:Y:S02]  /*12820*/  @!P0 SYNCS.PHASECHK.TRANS64 P0, [R3+URZ], R4 ;  /* 0x00000004030085a7 */ /* 0x000ea400080010ff */
[----:B--2---:R-:W-:Y:S05]  /*12830*/  @!P0 BRA `(.L_x_291) ;  /* 0xfffffffc00f08947 */ /* 0x004fea000383ffff */
[----:B------:R-:W-:Y:S05]  /*12840*/  BRA `(.L_x_220) ;  /* 0xffffffe400d47947 */ /* 0x000fea000383ffff */
.L_x_225:
[----:B------:R-:W-:-:S07]  /*12850*/  MOV R3, UR6 ;  /* 0x0000000600037c02 */ /* 0x000fce0008000f00 */
.L_x_292:
[----:B-1----:R1:W2:Y:S02]  /*12860*/  SYNCS.PHASECHK.TRANS64.TRYWAIT P0, [R3+URZ+0x1a0], R4 ;  /* 0x0001a004030075a7 */ /* 0x0022a400080011ff */
[----:B--2---:R-:W-:Y:S05]  /*12870*/  @!P0 NANOSLEEP.SYNCS 0x989680 ;  /* 0x009896800000895d */ /* 0x004fea0003900000 */
[----:B------:R-:W2:Y:S02]  /*12880*/  @!P0 SYNCS.PHASECHK.TRANS64 P0, [R3+URZ+0x1a0], R4 ;  /* 0x0001a004030085a7 */ /* 0x000ea400080010ff */
[----:B--2---:R-:W-:Y:S05]  /*12890*/  @!P0 BRA `(.L_x_292) ;  /* 0xfffffffc00f08947 */ /* 0x004fea000383ffff */
[----:B------:R-:W-:Y:S05]  /*128a0*/  BRA `(.L_x_293) ;  /* 0xffffffe800b07947 */ /* 0x000fea000383ffff */
.L_x_230:
[----:B-1----:R-:W-:-:S07]  /*128b0*/  MOV R0, UR6 ;  /* 0x0000000600007c02 */ /* 0x002fce0008000f00 */
.L_x_294:
[----:B-1----:R1:W3:Y:S02]  /*128c0*/  SYNCS.PHASECHK.TRANS64.TRYWAIT P0, [R0+URZ+0x160], R3 ;  /* 0x00016003000075a7 */ /* 0x0022e400080011ff */
[----:B---3--:R-:W-:Y:S05]  /*128d0*/  @!P0 NANOSLEEP.SYNCS 0x989680 ;  /* 0x009896800000895d */ /* 0x008fea0003900000 */
[----:B------:R-:W3:Y:S02]  /*128e0*/  @!P0 SYNCS.PHASECHK.TRANS64 P0, [R0+URZ+0x160], R3 ;  /* 0x00016003000085a7 */ /* 0x000ee400080010ff */
[----:B---3--:R-:W-:Y:S05]  /*128f0*/  @!P0 BRA `(.L_x_294) ;  /* 0xfffffffc00f08947 */ /* 0x008fea000383ffff */
[----:B------:R-:W-:Y:S05]  /*12900*/  BRA `(.L_x_295) ;  /* 0xffffffec00387947 */ /* 0x000fea000383ffff */
.L_x_232:
[----:B------:R-:W-:-:S07]  /*12910*/  MOV R0, UR7 ;  /* 0x0000000700007c02 */ /* 0x000fce0008000f00 */
.L_x_296:
[----:B-1----:R1:W3:Y:S02]  /*12920*/  SYNCS.PHASECHK.TRANS64.TRYWAIT P0, [R0+URZ+0x160], R3 ;  /* 0x00016003000075a7 */ /* 0x0022e400080011ff */
[----:B---3--:R-:W-:Y:S05]  /*12930*/  @!P0 NANOSLEEP.SYNCS 0x989680 ;  /* 0x009896800000895d */ /* 0x008fea0003900000 */
[----:B------:R-:W3:Y:S02]  /*12940*/  @!P0 SYNCS.PHASECHK.TRANS64 P0, [R0+URZ+0x160], R3 ;  /* 0x00016003000085a7 */ /* 0x000ee400080010ff */
[----:B---3--:R-:W-:Y:S05]  /*12950*/  @!P0 BRA `(.L_x_296) ;  /* 0xfffffffc00f08947 */ /* 0x008fea000383ffff */
[----:B------:R-:W-:Y:S05]  /*12960*/  BRA `(.L_x_297) ;  /* 0xffffffec00507947 */ /* 0x000fea000383ffff */
.L_x_234:
[----:B------:R-:W-:-:S07]  /*12970*/  MOV R0, UR7 ;  /* 0x0000000700007c02 */ /* 0x000fce0008000f00 */
.L_x_298:
[----:B-1----:R1:W3:Y:S02]  /*12980*/  SYNCS.PHASECHK.TRANS64.TRYWAIT P0, [R0+URZ+0x160], R3 ;  /* 0x00016003000075a7 */ /* 0x0022e400080011ff */
[----:B---3--:R-:W-:Y:S05]  /*12990*/  @!P0 NANOSLEEP.SYNCS 0x989680 ;  /* 0x009896800000895d */ /* 0x008fea0003900000 */
[----:B------:R-:W3:Y:S02]  /*129a0*/  @!P0 SYNCS.PHASECHK.TRANS64 P0, [R0+URZ+0x160], R3 ;  /* 0x00016003000085a7 */ /* 0x000ee400080010ff */
[----:B---3--:R-:W-:Y:S05]  /*129b0*/  @!P0 BRA `(.L_x_298) ;  /* 0xfffffffc00f08947 */ /* 0x008fea000383ffff */
[----:B------:R-:W-:Y:S05]  /*129c0*/  BRA `(.L_x_299) ;  /* 0xffffffec00687947 */ /* 0x000fea000383ffff */
.L_x_238:
[----:B------:R-:W-:-:S07]  /*129d0*/  MOV R0, UR4 ;  /* 0x0000000400007c02 */ /* 0x000fce0008000f00 */
.L_x_300:
[----:B-1----:R1:W3:Y:S02]  /*129e0*/  SYNCS.PHASECHK.TRANS64.TRYWAIT P1, [R0+URZ+0x190], R3 ;  /* 0x00019003000075a7 */ /* 0x0022e400080211ff */
[----:B---3--:R-:W-:Y:S05]  /*129f0*/  @!P1 NANOSLEEP.SYNCS 0x989680 ;  /* 0x009896800000995d */ /* 0x008fea0003900000 */
[----:B------:R-:W3:Y:S02]  /*12a00*/  @!P1 SYNCS.PHASECHK.TRANS64 P1, [R0+URZ+0x190], R3 ;  /* 0x00019003000095a7 */ /* 0x000ee400080210ff */
[----:B---3--:R-:W-:Y:S05]  /*12a10*/  @!P1 BRA `(.L_x_300) ;  /* 0xfffffffc00f09947 */ /* 0x008fea000383ffff */
[----:B------:R-:W-:Y:S05]  /*12a20*/  BRA `(.L_x_301) ;  /* 0xffffffec00bc7947 */ /* 0x000fea000383ffff */
        .weak           $__internal_0_$__cuda_sm10x_tcgen05_guardrail_trap_col_being_dealloced_not_returned_by_alloc
        .type           $__internal_0_$__cuda_sm10x_tcgen05_guardrail_trap_col_being_dealloced_not_returned_by_alloc,@function
        .size           $__internal_0_$__cuda_sm10x_tcgen05_guardrail_trap_col_being_dealloced_not_returned_by_alloc,($__internal_1_$__cuda_sm10x_tcgen05_guardrail_trap_phase_invalid_during_alloc - $__internal_0_$__cuda_sm10x_tcgen05_guardrail_trap_col_being_dealloced_not_returned_by_alloc)
$__internal_0_$__cuda_sm10x_tcgen05_guardrail_trap_col_being_dealloced_not_returned_by_alloc:
[----:B------:R-:W-:Y:S05]  /*12a30*/  BPT.TRAP 0x1 ;  /* 0x000000040000795c */ /* 0x000fea0000300000 */
[----:B------:R-:W-:-:S04]  /*12a40*/  HFMA2 R3, -RZ, RZ, 0, 0 ;  /* 0x00000000ff037431 */ /* 0x000fc800000001ff */
[----:B------:R-:W-:Y:S05]  /*12a50*/  RET.REL.NODEC R2 `(_ZN7cutlass13device_kernelINS_4gemm6kernel13GemmUniversalINS1_17GroupProblemShapeIN4cute5tupleIJiiiEEEEENS1_10collective13CollectiveMmaINS1_40MainloopSm100ArrayTmaUmmaWarpSpecializedILi7ELi8ELi4ENS6_IJNS5_1CILi2EEENSC_ILi1EEESE_EEEEENS6_IJNSC_ILi128EEENSC_ILi256EEENSC_ILi64EEEEEENS_6half_tEPNS6_IJlSE_NSC_ILi0EEEEEESL_SO_NS5_8TiledMMAINS5_8MMA_AtomIJNS5_26SM100_MMA_F16BF16_2x1SM_SSISL_SL_fLi128ELi256ELNS5_4UMMA5MajorE0ELST_0ELNSS_7ScaleInE0ELSU_0EEEEEENS5_6LayoutINS6_IJSE_SE_SE_EEENS6_IJSM_SM_SM_EEEEENS6_IJNS5_10UnderscoreES11_S11_EEEEENS5_18SM100_TMA_2SM_LOADENS5_14ComposedLayoutINS5_7SwizzleILi3ELi4ELi3EEENS5_18smem_ptr_flag_bitsILi16EEENSX_INS6_IJNSC_ILi8EEESJ_EEENS6_IJSJ_SE_EEEEEEEvNS5_8identityES14_S1E_vS1F_EENS_8epilogue10collective18CollectiveEpilogueINS1H_31Sm100PtrArrayTmaWarpSpecializedILi4ELi2ELi32ELb1ELb0EEEJNS6_IJSJ_SI_SJ_EEENS6_IJNSX_ISJ_SE_EENSX_INS6_IJNSC_ILi32EEESD_EEENS6_IJSE_SH_EEEEEEEESL_PNS6_IJSE_lSM_EEESL_S1U_NS1H_6fusion15FusionCallbacksIS1L_NS1V_17LinearCombinationISL_fSL_fLNS_15FloatRoundStyleE2EEES1M_S1S_JEEENS5_5SM1004TMEM4LOAD26SM100_TMEM_LOAD_16dp256b4xENS5_13SM90_TMA_LOADENS15_IS17_S19_NSX_INS6_IJSJ_S1A_EEENS6_IJSE_SJ_EEEEEEENS5_17SM75_U16x8_LDSM_TENS5_14SM90_TMA_STOREES29_NS5_17SM90_U16x8_STSM_TENS5_39AutoVectorizingCopyWithAssumedAlignmentILi128EEEEEEvvEEEEvNT_6ParamsE) ;  /* 0xfffffed402687950 */ /* 0x000fea0003c3ffff */
        .weak           $__internal_1_$__cuda_sm10x_tcgen05_guardrail_trap_phase_invalid_during_alloc
        .type           $__internal_1_$__cuda_sm10x_tcgen05_guardrail_trap_phase_invalid_during_alloc,@function
        .size           $__internal_1_$__cuda_sm10x_tcgen05_guardrail_trap_phase_invalid_during_alloc,($__internal_2_$__cuda_sm10x_tcgen05_guardrail_trap_unallocated_columns_being_dealloced - $__internal_1_$__cuda_sm10x_tcgen05_guardrail_trap_phase_invalid_during_alloc)
$__internal_1_$__cuda_sm10x_tcgen05_guardrail_trap_phase_invalid_during_alloc:
[----:B------:R-:W-:Y:S05]  /*12a60*/  BPT.TRAP 0x1 ;  /* 0x000000040000795c */ /* 0x000fea0000300000 */
[----:B------:R-:W-:-:S04]  /*12a70*/  MOV R3, 0x0 ;  /* 0x0000000000037802 */ /* 0x000fc80000000f00 */
[----:B------:R-:W-:Y:S05]  /*12a80*/  RET.REL.NODEC R2 `(_ZN7cutlass13device_kernelINS_4gemm6kernel13GemmUniversalINS1_17GroupProblemShapeIN4cute5tupleIJiiiEEEEENS1_10collective13CollectiveMmaINS1_40MainloopSm100ArrayTmaUmmaWarpSpecializedILi7ELi8ELi4ENS6_IJNS5_1CILi2EEENSC_ILi1EEESE_EEEEENS6_IJNSC_ILi128EEENSC_ILi256EEENSC_ILi64EEEEEENS_6half_tEPNS6_IJlSE_NSC_ILi0EEEEEESL_SO_NS5_8TiledMMAINS5_8MMA_AtomIJNS5_26SM100_MMA_F16BF16_2x1SM_SSISL_SL_fLi128ELi256ELNS5_4UMMA5MajorE0ELST_0ELNSS_7ScaleInE0ELSU_0EEEEEENS5_6LayoutINS6_IJSE_SE_SE_EEENS6_IJSM_SM_SM_EEEEENS6_IJNS5_10UnderscoreES11_S11_EEEEENS5_18SM100_TMA_2SM_LOADENS5_14ComposedLayoutINS5_7SwizzleILi3ELi4ELi3EEENS5_18smem_ptr_flag_bitsILi16EEENSX_INS6_IJNSC_ILi8EEESJ_EEENS6_IJSJ_SE_EEEEEEEvNS5_8identityES14_S1E_vS1F_EENS_8epilogue10collective18CollectiveEpilogueINS1H_31Sm100PtrArrayTmaWarpSpecializedILi4ELi2ELi32ELb1ELb0EEEJNS6_IJSJ_SI_SJ_EEENS6_IJNSX_ISJ_SE_EENSX_INS6_IJNSC_ILi32EEESD_EEENS6_IJSE_SH_EEEEEEEESL_PNS6_IJSE_lSM_EEESL_S1U_NS1H_6fusion15FusionCallbacksIS1L_NS1V_17LinearCombinationISL_fSL_fLNS_15FloatRoundStyleE2EEES1M_S1S_JEEENS5_5SM1004TMEM4LOAD26SM100_TMEM_LOAD_16dp256b4xENS5_13SM90_TMA_LOADENS15_IS17_S19_NSX_INS6_IJSJ_S1A_EEENS6_IJSE_SJ_EEEEEEENS5_17SM75_U16x8_LDSM_TENS5_14SM90_TMA_STOREES29_NS5_17SM90_U16x8_STSM_TENS5_39AutoVectorizingCopyWithAssumedAlignmentILi128EEEEEEvvEEEEvNT_6ParamsE) ;  /* 0xfffffed4025c7950 */ /* 0x000fea0003c3ffff */
        .weak           $__internal_2_$__cuda_sm10x_tcgen05_guardrail_trap_unallocated_columns_being_dealloced
        .type           $__internal_2_$__cuda_sm10x_tcgen05_guardrail_trap_unallocated_columns_being_dealloced,@function
        .size           $__internal_2_$__cuda_sm10x_tcgen05_guardrail_trap_unallocated_columns_being_dealloced,($__internal_3_$__cuda_sm20_div_u64 - $__internal_2_$__cuda_sm10x_tcgen05_guardrail_trap_unallocated_columns_being_dealloced)
$__internal_2_$__cuda_sm10x_tcgen05_guardrail_trap_unallocated_columns_being_dealloced:
[----:B------:R-:W-:Y:S05]  /*12a90*/  BPT.TRAP 0x1 ;  /* 0x000000040000795c */ /* 0x000fea0000300000 */
[----:B------:R-:W-:-:S04]  /*12aa0*/  HFMA2 R3, -RZ, RZ, 0, 0 ;  /* 0x00000000ff037431 */ /* 0x000fc800000001ff */
[----:B------:R-:W-:Y:S05]  /*12ab0*/  RET.REL.NODEC R2 `(_ZN7cutlass13device_kernelINS_4gemm6kernel13GemmUniversalINS1_17GroupProblemShapeIN4cute5tupleIJiiiEEEEENS1_10collective13CollectiveMmaINS1_40MainloopSm100ArrayTmaUmmaWarpSpecializedILi7ELi8ELi4ENS6_IJNS5_1CILi2EEENSC_ILi1EEESE_EEEEENS6_IJNSC_ILi128EEENSC_ILi256EEENSC_ILi64EEEEEENS_6half_tEPNS6_IJlSE_NSC_ILi0EEEEEESL_SO_NS5_8TiledMMAINS5_8MMA_AtomIJNS5_26SM100_MMA_F16BF16_2x1SM_SSISL_SL_fLi128ELi256ELNS5_4UMMA5MajorE0ELST_0ELNSS_7ScaleInE0ELSU_0EEEEEENS5_6LayoutINS6_IJSE_SE_SE_EEENS6_IJSM_SM_SM_EEEEENS6_IJNS5_10UnderscoreES11_S11_EEEEENS5_18SM100_TMA_2SM_LOADENS5_14ComposedLayoutINS5_7SwizzleILi3ELi4ELi3EEENS5_18smem_ptr_flag_bitsILi16EEENSX_INS6_IJNSC_ILi8EEESJ_EEENS6_IJSJ_SE_EEEEEEEvNS5_8identityES14_S1E_vS1F_EENS_8epilogue10collective18CollectiveEpilogueINS1H_31Sm100PtrArrayTmaWarpSpecializedILi4ELi2ELi32ELb1ELb0EEEJNS6_IJSJ_SI_SJ_EEENS6_IJNSX_ISJ_SE_EENSX_INS6_IJNSC_ILi32EEESD_EEENS6_IJSE_SH_EEEEEEEESL_PNS6_IJSE_lSM_EEESL_S1U_NS1H_6fusion15FusionCallbacksIS1L_NS1V_17LinearCombinationISL_fSL_fLNS_15FloatRoundStyleE2EEES1M_S1S_JEEENS5_5SM1004TMEM4LOAD26SM100_TMEM_LOAD_16dp256b4xENS5_13SM90_TMA_LOADENS15_IS17_S19_NSX_INS6_IJSJ_S1A_EEENS6_IJSE_SJ_EEEEEEENS5_17SM75_U16x8_LDSM_TENS5_14SM90_TMA_STOREES29_NS5_17SM90_U16x8_STSM_TENS5_39AutoVectorizingCopyWithAssumedAlignmentILi128EEEEEEvvEEEEvNT_6ParamsE) ;  /* 0xfffffed402507950 */ /* 0x000fea0003c3ffff */
        .weak           $__internal_3_$__cuda_sm20_div_u64
        .type           $__internal_3_$__cuda_sm20_div_u64,@function
        .size           $__internal_3_$__cuda_sm20_div_u64,(.L_x_68 - $__internal_3_$__cuda_sm20_div_u64)
$__internal_3_$__cuda_sm20_div_u64:
[----:B------:R-:W1:Y:S08]  /*12ac0*/  I2F.U64.RP R16, UR4 ;  /* 0x0000000400107d12 */ /* 0x000e700008309000 */
[----:B-1----:R-:W1:Y:S02]  /*12ad0*/  MUFU.RCP R3, R16 ;  /* 0x0000001000037308 */ /* 0x002e640000001000 */
[----:B-1----:R-:W-:-:S06]  /*12ae0*/  VIADD R3, R3, 0x1ffffffe ;  /* 0x1ffffffe03037836 */ /* 0x002fcc0000000000 */
[----:B------:R-:W1:Y:S02]  /*12af0*/  F2I.U64.TRUNC R18, R3 ;  /* 0x0000000300127311 */ /* 0x000e64000020d800 */
[----:B-1----:R-:W-:Y:S01]  /*12b00*/  R2UR UR12, R18 ;  /* 0x00000000120c72ca */ /* 0x002fe200000e0000 */
[----:B------:R-:W-:Y:S01]  /*12b10*/  IMAD.MOV.U32 R3, RZ, RZ, 0x0 ;  /* 0x00000000ff037424 */ /* 0x000fe200078e00ff */
[----:B------:R-:W-:-:S11]  /*12b20*/  R2UR UR13, R19 ;  /* 0x00000000130d72ca */ /* 0x000fd600000e0000 */
[----:B------:R-:W-:-:S04]  /*12b30*/  UIMAD.WIDE.U32 UR14, UR12, UR4, URZ ;  /* 0x000000040c0e72a5 */ /* 0x000fc8000f8e00ff */
[----:B------:R-:W-:Y:S02]  /*12b40*/  UIADD3 UR11, UP0, UPT, URZ, -UR14, URZ ;  /* 0x8000000eff0b7290 */ /* 0x000fe4000ff1e0ff */
[----:B------:R-:W-:Y:S02]  /*12b50*/  UIMAD UR10, UR12, UR5, UR15 ;  /* 0x000000050c0a72a4 */ /* 0x000fe4000f8e020f */
[----:B------:R-:W-:Y:S02]  /*12b60*/  UIMAD.WIDE.U32 UR14, UR12, UR11, URZ ;  /* 0x0000000b0c0e72a5 */ /* 0x000fe4000f8e00ff */
[----:B------:R-:W-:-:S04]  /*12b70*/  UIMAD UR10, UR13, UR4, UR10 ;  /* 0x000000040d0a72a4 */ /* 0x000fc8000f8e020a */
[----:B------:R-:W-:Y:S01]  /*12b80*/  UIADD3.X UR10, UPT, UPT, URZ, ~UR10, URZ, UP0, !UPT ;  /* 0x8000000aff0a7290 */ /* 0x000fe200087fe4ff */
[----:B------:R-:W-:Y:S01]  /*12b90*/  UMOV UR14, UR15 ;  /* 0x0000000f000e7c82 */ /* 0x000fe20008000000 */
[----:B------:R-:W-:Y:S02]  /*12ba0*/  UMOV UR15, UR12 ;  /* 0x0000000c000f7c82 */ /* 0x000fe40008000000 */
[----:B------:R-:W-:Y:S02]  /*12bb0*/  UIMAD.WIDE.U32 UR18, UR13, UR10, URZ ;  /* 0x0000000a0d1272a5 */ /* 0x000fe4000f8e00ff */
[----:B------:R-:W-:Y:S02]  /*12bc0*/  UIMAD.WIDE.U32 UR14, UP2, UR12, UR10, UR14 ;  /* 0x0000000a0c0e72a5 */ /* 0x000fe4000f84000e */
[----:B------:R-:W-:Y:S02]  /*12bd0*/  UIMAD UR10, UR13, UR10, URZ ;  /* 0x0000000a0d0a72a4 */ /* 0x000fe4000f8e02ff */
[----:B------:R-:W-:-:S03]  /*12be0*/  UIMAD.WIDE.U32 UR14, UP1, UR13, UR11, UR14 ;  /* 0x0000000b0d0e72a5 */ /* 0x000fc6000f82000e */
[----:B------:R-:W-:Y:S01]  /*12bf0*/  UMOV UR11, UR19 ;  /* 0x00000013000b7c82 */ /* 0x000fe20008000000 */
[----:B------:R-:W-:Y:S02]  /*12c00*/  UIADD3 UR15, UP0, UPT, UR10, UR15, URZ ;  /* 0x0000000f0a0f7290 */ /* 0x000fe4000ff1e0ff */
[----:B------:R-:W-:Y:S02]  /*12c10*/  UIADD3.X UR11, UPT, UPT, UR11, UR13, URZ, UP2, !UPT ;  /* 0x0000000d0b0b7290 */ /* 0x000fe400097fe4ff */
[----:B------:R-:W-:Y:S02]  /*12c20*/  UIMAD.WIDE.U32 UR18, UR15, UR4, URZ ;  /* 0x000000040f1272a5 */ /* 0x000fe4000f8e00ff */
[----:B------:R-:W-:Y:S02]  /*12c30*/  UIADD3.X UR12, UPT, UPT, URZ, URZ, UR11, UP0, UP1 ;  /* 0x000000ffff0c7290 */ /* 0x000fe400087e240b */
[----:B------:R-:W-:Y:S02]  /*12c40*/  UIADD3 UR10, UP0, UPT, URZ, -UR18, URZ ;  /* 0x80000012ff0a7290 */ /* 0x000fe4000ff1e0ff */
[----:B------:R-:W-:-:S02]  /*12c50*/  UIMAD UR11, UR15, UR5, UR19 ;  /* 0x000000050f0b72a4 */ /* 0x000fc4000f8e0213 */
[----:B------:R-:W-:Y:S02]  /*12c60*/  UIMAD.WIDE.U32 UR18, UR15, UR10, URZ ;  /* 0x0000000a0f1272a5 */ /* 0x000fe4000f8e00ff */
[----:B------:R-:W-:-:S04]  /*12c70*/  UIMAD UR11, UR12, UR4, UR11 ;  /* 0x000000040c0b72a4 */ /* 0x000fc8000f8e020b */
[----:B------:R-:W-:Y:S01]  /*12c80*/  UIADD3.X UR11, UPT, UPT, URZ, ~UR11, URZ, UP0, !UPT ;  /* 0x8000000bff0b7290 */ /* 0x000fe200087fe4ff */
[----:B------:R-:W-:-:S03]  /*12c90*/  UMOV UR14, UR19 ;  /* 0x00000013000e7c82 */ /* 0x000fc60008000000 */
[----:B------:R-:W-:Y:S02]  /*12ca0*/  UIMAD.WIDE.U32 UR18, UP2, UR15, UR11, UR14 ;  /* 0x0000000b0f1272a5 */ /* 0x000fe4000f84000e */
[----:B------:R-:W-:Y:S02]  /*12cb0*/  UIMAD.WIDE.U32 UR14, UR12, UR11, URZ ;  /* 0x0000000b0c0e72a5 */ /* 0x000fe4000f8e00ff */
[----:B------:R-:W-:Y:S02]  /*12cc0*/  UIMAD.WIDE.U32 UR18, UP1, UR12, UR10, UR18 ;  /* 0x0000000a0c1272a5 */ /* 0x000fe4000f820012 */
[----:B------:R-:W-:-:S05]  /*12cd0*/  UIMAD UR10, UR12, UR11, URZ ;  /* 0x0000000b0c0a72a4 */ /* 0x000fca000f8e02ff */
[----:B------:R-:W-:Y:S02]  /*12ce0*/  UMOV UR11, UR19 ;  /* 0x00000013000b7c82 */ /* 0x000fe40008000000 */
[----:B------:R-:W-:-:S03]  /*12cf0*/  UIADD3 UR10, UP0, UPT, UR10, UR11, URZ ;  /* 0x0000000b0a0a7290 */ /* 0x000fc6000ff1e0ff */
[----:B------:R-:W-:Y:S01]  /*12d00*/  UMOV UR11, UR15 ;  /* 0x0000000f000b7c82 */ /* 0x000fe20008000000 */
[----:B------:R-:W-:Y:S02]  /*12d10*/  UIMAD.WIDE.U32 UR18, UR10, UR6, URZ ;  /* 0x000000060a1272a5 */ /* 0x000fe4000f8e00ff */
[----:B------:R-:W-:-:S04]  /*12d20*/  UIADD3.X UR11, UPT, UPT, UR11, UR12, URZ, UP2, !UPT ;  /* 0x0000000c0b0b7290 */ /* 0x000fc800097fe4ff */
[----:B------:R-:W-:Y:S01]  /*12d30*/  UIADD3.X UR14, UPT, UPT, URZ, URZ, UR11, UP0, UP1 ;  /* 0x000000ffff0e7290 */ /* 0x000fe200087e240b */
[----:B------:R-:W-:Y:S01]  /*12d40*/  UMOV UR18, UR19 ;  /* 0x0000001300127c82 */ /* 0x000fe20008000000 */
[----:B------:R-:W-:Y:S02]  /*12d50*/  UMOV UR19, URZ ;  /* 0x000000ff00137c82 */ /* 0x000fe40008000000 */
[----:B------:R-:W-:Y:S02]  /*12d60*/  UIMAD.WIDE.U32 UR12, UR14, UR9, URZ ;  /* 0x000000090e0c72a5 */ /* 0x000fe4000f8e00ff */
[----:B------:R-:W-:-:S04]  /*12d70*/  UIMAD.WIDE.U32 UR10, UR10, UR9, UR18 ;  /* 0x000000090a0a72a5 */ /* 0x000fc8000f8e0012 */
[----:B------:R-:W-:Y:S02]  /*12d80*/  UIMAD.WIDE.U32 UR10, UP1, UR14, UR6, UR10 ;  /* 0x000000060e0a72a5 */ /* 0x000fe4000f82000a */
[----:B------:R-:W-:-:S04]  /*12d90*/  UIMAD UR14, UR14, UR9, URZ ;  /* 0x000000090e0e72a4 */ /* 0x000fc8000f8e02ff */
[----:B------:R-:W-:-:S03]  /*12da0*/  UIADD3 UR14, UP0, UPT, UR14, UR11, URZ ;  /* 0x0000000b0e0e7290 */ /* 0x000fc6000ff1e0ff */
[----:B------:R-:W-:Y:S01]  /*12db0*/  UMOV UR11, UR13 ;  /* 0x0000000d000b7c82 */ /* 0x000fe20008000000 */
[----:B------:R-:W-:Y:S02]  /*12dc0*/  UIMAD.WIDE.U32 UR18, UR14, UR4, URZ ;  /* 0x000000040e1272a5 */ /* 0x000fe4000f8e00ff */
[----:B------:R-:W-:Y:S02]  /*12dd0*/  UIADD3.X UR11, UPT, UPT, UR11, URZ, URZ, UP1, !UPT ;  /* 0x000000ff0b0b7290 */ /* 0x000fe40008ffe4ff */
[----:B------:R-:W-:Y:S02]  /*12de0*/  UIADD3 UR13, UPT, UPT, UR14, 0x1, URZ ;  /* 0x000000010e0d7890 */ /* 0x000fe4000fffe0ff */
[----:B------:R-:W-:Y:S02]  /*12df0*/  UIADD3.X UR12, UPT, UPT, URZ, UR11, URZ, UP0, !UPT ;  /* 0x0000000bff0c7290 */ /* 0x000fe400087fe4ff */
[----:B------:R-:W-:Y:S02]  /*12e00*/  UIMAD UR11, UR14, UR5, UR19 ;  /* 0x000000050e0b72a4 */ /* 0x000fe4000f8e0213 */
[----:B------:R-:W-:-:S02]  /*12e10*/  UIADD3 UR10, UP0, UPT, -UR18, UR6, URZ ;  /* 0x00000006120a7290 */ /* 0x000fc4000ff1e1ff */
[----:B------:R-:W-:Y:S02]  /*12e20*/  UIMAD UR11, UR12, UR4, UR11 ;  /* 0x000000040c0b72a4 */ /* 0x000fe4000f8e020b */
[----:B------:R-:W-:Y:S02]  /*12e30*/  UISETP.GE.U32.AND UP1, UPT, UR10, UR4, UPT ;  /* 0x000000040a00728c */ /* 0x000fe4000bf26070 */
[----:B------:R-:W-:Y:S02]  /*12e40*/  UIADD3.X UR9, UPT, UPT, ~UR11, UR9, URZ, UP0, !UPT ;  /* 0x000000090b097290 */ /* 0x000fe400087fe5ff */
[----:B------:R-:W-:Y:S02]  /*12e50*/  UIADD3 UR12, UP0, UPT, -UR4, UR10, URZ ;  /* 0x0000000a040c7290 */ /* 0x000fe4000ff1e1ff */
[----:B------:R-:W-:Y:S02]  /*12e60*/  UISETP.GE.U32.AND.EX UP1, UPT, UR9, UR5, UPT, UP1 ;  /* 0x000000050900728c */ /* 0x000fe4000bf26110 */
[----:B------:R-:W-:-:S02]  /*12e70*/  UIADD3.X UR11, UPT, UPT, ~UR5, UR9, URZ, UP0, !UPT ;  /* 0x00000009050b7290 */ /* 0x000fc400087fe5ff */
[----:B------:R-:W-:Y:S02]  /*12e80*/  USEL UR12, UR12, UR10, UP1 ;  /* 0x0000000a0c0c7287 */ /* 0x000fe40008800000 */
[----:B------:R-:W-:Y:S02]  /*12e90*/  USEL UR11, UR11, UR9, UP1 ;  /* 0x000000090b0b7287 */ /* 0x000fe40008800000 */
[----:B------:R-:W-:Y:S02]  /*12ea0*/  USEL UR13, UR13, UR14, UP1 ;  /* 0x0000000e0d0d7287 */ /* 0x000fe40008800000 */
[----:B------:R-:W-:Y:S02]  /*12eb0*/  UISETP.GE.U32.AND UP1, UPT, UR12, UR4, UPT ;  /* 0x000000040c00728c */ /* 0x000fe4000bf26070 */
[----:B------:R-:W-:Y:S02]  /*12ec0*/  UISETP.NE.U32.AND UP0, UPT, UR4, URZ, UPT ;  /* 0x000000ff0400728c */ /* 0x000fe4000bf05070 */
[----:B------:R-:W-:-:S02]  /*12ed0*/  UIADD3 UR9, UPT, UPT, UR13, 0x1, URZ ;  /* 0x000000010d097890 */ /* 0x000fc4000fffe0ff */
[----:B------:R-:W-:Y:S02]  /*12ee0*/  UISETP.GE.U32.AND.EX UP1, UPT, UR11, UR5, UPT, UP1 ;  /* 0x000000050b00728c */ /* 0x000fe4000bf26110 */
[----:B------:R-:W-:Y:S02]  /*12ef0*/  UISETP.NE.AND.EX UP0, UPT, UR5, URZ, UPT, UP0 ;  /* 0x000000ff0500728c */ /* 0x000fe4000bf05300 */
[----:B------:R-:W-:-:S04]  /*12f00*/  USEL UR9, UR9, UR13, UP1 ;  /* 0x0000000d09097287 */ /* 0x000fc80008800000 */
[----:B------:R-:W-:Y:S01]  /*12f10*/  USEL UR12, UR9, 0xffffffff, UP0 ;  /* 0xffffffff090c7887 */ /* 0x000fe20008000000 */
[----:B------:R-:W-:Y:S11]  /*12f20*/  RET.REL.NODEC R2 `(_ZN7cutlass13device_kernelINS_4gemm6kernel13GemmUniversalINS1_17GroupProblemShapeIN4cute5tupleIJiiiEEEEENS1_10collective13CollectiveMmaINS1_40MainloopSm100ArrayTmaUmmaWarpSpecializedILi7ELi8ELi4ENS6_IJNS5_1CILi2EEENSC_ILi1EEESE_EEEEENS6_IJNSC_ILi128EEENSC_ILi256EEENSC_ILi64EEEEEENS_6half_tEPNS6_IJlSE_NSC_ILi0EEEEEESL_SO_NS5_8TiledMMAINS5_8MMA_AtomIJNS5_26SM100_MMA_F16BF16_2x1SM_SSISL_SL_fLi128ELi256ELNS5_4UMMA5MajorE0ELST_0ELNSS_7ScaleInE0ELSU_0EEEEEENS5_6LayoutINS6_IJSE_SE_SE_EEENS6_IJSM_SM_SM_EEEEENS6_IJNS5_10UnderscoreES11_S11_EEEEENS5_18SM100_TMA_2SM_LOADENS5_14ComposedLayoutINS5_7SwizzleILi3ELi4ELi3EEENS5_18smem_ptr_flag_bitsILi16EEENSX_INS6_IJNSC_ILi8EEESJ_EEENS6_IJSJ_SE_EEEEEEEvNS5_8identityES14_S1E_vS1F_EENS_8epilogue10collective18CollectiveEpilogueINS1H_31Sm100PtrArrayTmaWarpSpecializedILi4ELi2ELi32ELb1ELb0EEEJNS6_IJSJ_SI_SJ_EEENS6_IJNSX_ISJ_SE_EENSX_INS6_IJNSC_ILi32EEESD_EEENS6_IJSE_SH_EEEEEEEESL_PNS6_IJSE_lSM_EEESL_S1U_NS1H_6fusion15FusionCallbacksIS1L_NS1V_17LinearCombinationISL_fSL_fLNS_15FloatRoundStyleE2EEES1M_S1S_JEEENS5_5SM1004TMEM4LOAD26SM100_TMEM_LOAD_16dp256b4xENS5_13SM90_TMA_LOADENS15_IS17_S19_NSX_INS6_IJSJ_S1A_EEENS6_IJSE_SJ_EEEEEEENS5_17SM75_U16x8_LDSM_TENS5_14SM90_TMA_STOREES29_NS5_17SM90_U16x8_STSM_TENS5_39AutoVectorizingCopyWithAssumedAlignmentILi128EEEEEEvvEEEEvNT_6ParamsE) ;  /* 0xfffffed002347950 */ /* 0x000ff60003c3ffff */
.L_x_68:
[----:B------:R-:W-:Y:S01]  /*12f30*/  MOV R28, R16 ;  /* 0x00000010001c7202 */ /* 0x000fe20000000f00 */
[----:B------:R-:W-:-:S05]  /*12f40*/  IMAD.MOV.U32 R29, RZ, RZ, R3 ;  /* 0x000000ffff1d7224 */ /* 0x000fca00078e0003 */
[----:B------:R-:W1:Y:S08]  /*12f50*/  I2F.U64.RP R28, R28 ;  /* 0x0000001c001c7312 */ /* 0x000e700000309000 */
[----:B-1----:R-:W1:Y:S02]  /*12f60*/  MUFU.RCP R22, R28 ;  /* 0x0000001c00167308 */ /* 0x002e640000001000 */
[----:B-1----:R-:W-:-:S06]  /*12f70*/  IADD3 R22, PT, PT, R22, 0x1ffffffe, RZ ;  /* 0x1ffffffe16167810 */ /* 0x002fcc0007ffe0ff */
[----:B------:R-:W1:Y:S02]  /*12f80*/  F2I.U64.TRUNC R22, R22 ;  /* 0x0000001600167311 */ /* 0x000e64000020d800 */
[----:B-1----:R-:W-:-:S04]  /*12f90*/  IMAD.WIDE.U32 R24, R22, R16, RZ ;  /* 0x0000001016187225 */ /* 0x002fc800078e00ff */
[----:B------:R-:W-:Y:S01]  /*12fa0*/  IMAD R27, R22, R3, R25 ;  /* 0x00000003161b7224 */ /* 0x000fe200078e0219 */
[----:B------:R-:W-:-:S03]  /*12fb0*/  IADD3 R25, P0, PT, RZ, -R24, RZ ;  /* 0x80000018ff197210 */ /* 0x000fc60007f1e0ff */
[----:B------:R-:W-:Y:S01]  /*12fc0*/  IMAD R20, R23, R16, R27 ;  /* 0x0000001017147224 */ /* 0x000fe200078e021b */
[----:B------:R-:W-:Y:S01]  /*12fd0*/  MOV R27, R22 ;  /* 0x00000016001b7202 */ /* 0x000fe20000000f00 */
[----:B------:R-:W-:-:S04]  /*12fe0*/  IMAD.HI.U32 R26, R22, R25, RZ ;  /* 0x00000019161a7227 */ /* 0x000fc800078e00ff */
[----:B------:R-:W-:-:S04]  /*12ff0*/  IMAD.X R20, RZ, RZ, ~R20, P0 ;  /* 0x000000ffff147224 */ /* 0x000fc800000e0e14 */
[----:B------:R-:W-:-:S04]  /*13000*/  IMAD.WIDE.U32 R26, P2, R22, R20, R26 ;  /* 0x00000014161a7225 */ /* 0x000fc8000784001a */
[C---:B------:R-:W-:Y:S02]  /*13010*/  IMAD R24, R23.reuse, R20, RZ ;  /* 0x0000001417187224 */ /* 0x040fe400078e02ff */
[----:B------:R-:W-:-:S04]  /*13020*/  IMAD.HI.U32 R25, P1, R23, R25, R26 ;  /* 0x0000001917197227 */ /* 0x000fc8000782001a */
[----:B------:R-:W-:Y:S01]  /*13030*/  IMAD.HI.U32 R20, R23, R20, RZ ;  /* 0x0000001417147227 */ /* 0x000fe200078e00ff */
[----:B------:R-:W-:-:S03]  /*13040*/  IADD3 R25, P0, PT, R24, R25, RZ ;  /* 0x0000001918197210 */ /* 0x000fc60007f1e0ff */
[----:B------:R-:W-:Y:S02]  /*13050*/  IMAD.X R23, R20, 0x1, R23, P2 ;  /* 0x0000000114177824 */ /* 0x000fe400010e0617 */
[----:B------:R-:W-:-:S03]  /*13060*/  IMAD.WIDE.U32 R26, R25, R16, RZ ;  /* 0x00000010191a7225 */ /* 0x000fc600078e00ff */
[----:B------:R-:W-:Y:S01]  /*13070*/  IADD3.X R23, PT, PT, RZ, RZ, R23, P0, P1 ;  /* 0x000000ffff177210 */ /* 0x000fe200007e2417 */
[----:B------:R-:W-:Y:S01]  /*13080*/  IMAD R20, R25, R3, R27 ;  /* 0x0000000319147224 */ /* 0x000fe200078e021b */
[----:B------:R-:W-:-:S03]  /*13090*/  IADD3 R22, P0, PT, RZ, -R26, RZ ;  /* 0x8000001aff167210 */ /* 0x000fc60007f1e0ff */
[----:B------:R-:W-:Y:S02]  /*130a0*/  IMAD R20, R23, R16, R20 ;  /* 0x0000001017147224 */ /* 0x000fe400078e0214 */
[----:B------:R-:W-:-:S03]  /*130b0*/  IMAD.HI.U32 R24, R25, R22, RZ ;  /* 0x0000001619187227 */ /* 0x000fc600078e00ff */
[----:B------:R-:W-:-:S05]  /*130c0*/  IADD3.X R20, PT, PT, RZ, ~R20, RZ, P0, !PT ;  /* 0x80000014ff147210 */ /* 0x000fca00007fe4ff */
[----:B------:R-:W-:-:S04]  /*130d0*/  IMAD.WIDE.U32 R26, P2, R25, R20, R24 ;  /* 0x00000014191a7225 */ /* 0x000fc80007840018 */
[C---:B------:R-:W-:Y:S02]  /*130e0*/  IMAD R24, R23.reuse, R20, RZ ;  /* 0x0000001417187224 */ /* 0x040fe400078e02ff */
[----:B------:R-:W-:-:S04]  /*130f0*/  IMAD.HI.U32 R25, P1, R23, R22, R26 ;  /* 0x0000001617197227 */ /* 0x000fc8000782001a */
[----:B------:R-:W-:Y:S01]  /*13100*/  IMAD.HI.U32 R20, R23, R20, RZ ;  /* 0x0000001417147227 */ /* 0x000fe200078e00ff */
[----:B------:R-:W-:-:S03]  /*13110*/  IADD3 R24, P0, PT, R24, R25, RZ ;  /* 0x0000001918187210 */ /* 0x000fc60007f1e0ff */
[----:B------:R-:W-:Y:S02]  /*13120*/  IMAD.X R20, R20, 0x1, R23, P2 ;  /* 0x0000000114147824 */ /* 0x000fe400010e0617 */
[----:B------:R-:W-:Y:S02]  /*13130*/  HFMA2 R23, -RZ, RZ, 0, 0 ;  /* 0x00000000ff177431 */ /* 0x000fe400000001ff */
[----:B------:R-:W-:Y:S01]  /*13140*/  IMAD.HI.U32 R22, R24, R19, RZ ;  /* 0x0000001318167227 */ /* 0x000fe200078e00ff */
[----:B------:R-:W-:-:S05]  /*13150*/  IADD3.X R25, PT, PT, RZ, RZ, R20, P0, P1 ;  /* 0x000000ffff197210 */ /* 0x000fca00007e2414 */
[-C--:B------:R-:W-:Y:S02]  /*13160*/  IMAD R20, R25, R18.reuse, RZ ;  /* 0x0000001219147224 */ /* 0x080fe400078e02ff */
[----:B------:R-:W-:-:S04]  /*13170*/  IMAD.WIDE.U32 R22, R24, R18, R22 ;  /* 0x0000001218167225 */ /* 0x000fc800078e0016 */
[----:B------:R-:W-:-:S04]  /*13180*/  IMAD.HI.U32 R23, P1, R25, R19, R22 ;  /* 0x0000001319177227 */ /* 0x000fc80007820016 */
[----:B------:R-:W-:Y:S01]  /*13190*/  IMAD.HI.U32 R22, R25, R18, RZ ;  /* 0x0000001219167227 */ /* 0x000fe200078e00ff */
[----:B------:R-:W-:-:S04]  /*131a0*/  IADD3 R20, P0, PT, R20, R23, RZ ;  /* 0x0000001714147210 */ /* 0x000fc80007f1e0ff */
[----:B------:R-:W-:Y:S01]  /*131b0*/  IADD3.X R22, PT, PT, R22, RZ, RZ, P1, !PT ;  /* 0x000000ff16167210 */ /* 0x000fe20000ffe4ff */
[----:B------:R-:W-:-:S04]  /*131c0*/  IMAD.WIDE.U32 R24, R20, R16, RZ ;  /* 0x0000001014187225 */ /* 0x000fc800078e00ff */
[----:B------:R-:W-:Y:S01]  /*131d0*/  IMAD.X R22, RZ, RZ, R22, P0 ;  /* 0x000000ffff167224 */ /* 0x000fe200000e0616 */
[----:B------:R-:W-:Y:S01]  /*131e0*/  IADD3 R19, P0, PT, -R24, R19, RZ ;  /* 0x0000001318137210 */ /* 0x000fe20007f1e1ff */
[C---:B------:R-:W-:Y:S02]  /*131f0*/  IMAD R23, R20.reuse, R3, R25 ;  /* 0x0000000314177224 */ /* 0x040fe400078e0219 */
[----:B------:R-:W-:Y:S01]  /*13200*/  VIADD R25, R20, 0x1 ;  /* 0x0000000114197836 */ /* 0x000fe20000000000 */
[-C--:B------:R-:W-:Y:S01]  /*13210*/  ISETP.GE.U32.AND P2, PT, R19, R16.reuse, PT ;  /* 0x000000101300720c */ /* 0x080fe20003f46070 */
[----:B------:R-:W-:Y:S01]  /*13220*/  IMAD R23, R22, R16, R23 ;  /* 0x0000001016177224 */ /* 0x000fe200078e0217 */
[----:B------:R-:W-:-:S04]  /*13230*/  IADD3 R22, P1, PT, -R16, R19, RZ ;  /* 0x0000001310167210 */ /* 0x000fc80007f3e1ff */
[----:B------:R-:W-:-:S04]  /*13240*/  IADD3.X R18, PT, PT, ~R23, R18, RZ, P0, !PT ;  /* 0x0000001217127210 */ /* 0x000fc800007fe5ff */
[----:B------:R-:W-:Y:S02]  /*13250*/  ISETP.GE.U32.AND.EX P0, PT, R18, R3, PT, P2 ;  /* 0x000000031200720c */ /* 0x000fe40003f06120 */
[-C--:B------:R-:W-:Y:S02]  /*13260*/  IADD3.X R23, PT, PT, ~R3, R18.reuse, RZ, P1, !PT ;  /* 0x0000001203177210 */ /* 0x080fe40000ffe5ff */
[----:B------:R-:W-:Y:S02]  /*13270*/  SEL R19, R22, R19, P0 ;  /* 0x0000001316137207 */ /* 0x000fe40000000000 */
[----:B------:R-:W-:Y:S02]  /*13280*/  SEL R18, R23, R18, P0 ;  /* 0x0000001217127207 */ /* 0x000fe40000000000 */
[----:B------:R-:W-:Y:S02]  /*13290*/  SEL R25, R25, R20, P0 ;  /* 0x0000001419197207 */ /* 0x000fe40000000000 */
[----:B------:R-:W-:-:S02]  /*132a0*/  ISETP.GE.U32.AND P1, PT, R19, R16, PT ;  /* 0x000000101300720c */ /* 0x000fc40003f26070 */
[----:B------:R-:W-:Y:S02]  /*132b0*/  ISETP.NE.U32.AND P0, PT, R16, RZ, PT ;  /* 0x000000ff1000720c */ /* 0x000fe40003f05070 */
[----:B------:R-:W-:Y:S02]  /*132c0*/  IADD3 R20, PT, PT, R25, 0x1, RZ ;  /* 0x0000000119147810 */ /* 0x000fe40007ffe0ff */
[----:B------:R-:W-:Y:S02]  /*132d0*/  ISETP.GE.U32.AND.EX P1, PT, R18, R3, PT, P1 ;  /* 0x000000031200720c */ /* 0x000fe40003f26110 */
[----:B------:R-:W-:Y:S02]  /*132e0*/  ISETP.NE.AND.EX P0, PT, R3, RZ, PT, P0 ;  /* 0x000000ff0300720c */ /* 0x000fe40003f05300 */
[----:B------:R-:W-:Y:S02]  /*132f0*/  MOV R3, 0x0 ;  /* 0x0000000000037802 */ /* 0x000fe40000000f00 */
[----:B------:R-:W-:-:S04]  /*13300*/  SEL R20, R20, R25, P1 ;  /* 0x0000001914147207 */ /* 0x000fc80000800000 */
[----:B------:R-:W-:Y:S01]  /*13310*/  SEL R20, R20, 0xffffffff, P0 ;  /* 0xffffffff14147807 */ /* 0x000fe20000000000 */
[----:B------:R-:W-:Y:S06]  /*13320*/  RET.REL.NODEC R2 `(_ZN7cutlass13device_kernelINS_4gemm6kernel13GemmUniversalINS1_17GroupProblemShapeIN4cute5tupleIJiiiEEEEENS1_10collective13CollectiveMmaINS1_40MainloopSm100ArrayTmaUmmaWarpSpecializedILi7ELi8ELi4ENS6_IJNS5_1CILi2EEENSC_ILi1EEESE_EEEEENS6_IJNSC_ILi128EEENSC_ILi256EEENSC_ILi64EEEEEENS_6half_tEPNS6_IJlSE_NSC_ILi0EEEEEESL_SO_NS5_8TiledMMAINS5_8MMA_AtomIJNS5_26SM100_MMA_F16BF16_2x1SM_SSISL_SL_fLi128ELi256ELNS5_4UMMA5MajorE0ELST_0ELNSS_7ScaleInE0ELSU_0EEEEEENS5_6LayoutINS6_IJSE_SE_SE_EEENS6_IJSM_SM_SM_EEEEENS6_IJNS5_10UnderscoreES11_S11_EEEEENS5_18SM100_TMA_2SM_LOADENS5_14ComposedLayoutINS5_7SwizzleILi3ELi4ELi3EEENS5_18smem_ptr_flag_bitsILi16EEENSX_INS6_IJNSC_ILi8EEESJ_EEENS6_IJSJ_SE_EEEEEEEvNS5_8identityES14_S1E_vS1F_EENS_8epilogue10collective18CollectiveEpilogueINS1H_31Sm100PtrArrayTmaWarpSpecializedILi4ELi2ELi32ELb1ELb0EEEJNS6_IJSJ_SI_SJ_EEENS6_IJNSX_ISJ_SE_EENSX_INS6_IJNSC_ILi32EEESD_EEENS6_IJSE_SH_EEEEEEEESL_PNS6_IJSE_lSM_EEESL_S1U_NS1H_6fusion15FusionCallbacksIS1L_NS1V_17LinearCombinationISL_fSL_fLNS_15FloatRoundStyleE2EEES1M_S1S_JEEENS5_5SM1004TMEM4LOAD26SM100_TMEM_LOAD_16dp256b4xENS5_13SM90_TMA_LOADENS15_IS17_S19_NSX_INS6_IJSJ_S1A_EEENS6_IJSE_SJ_EEEEEEENS5_17SM75_U16x8_LDSM_TENS5_14SM90_TMA_STOREES29_NS5_17SM90_U16x8_STSM_TENS5_39AutoVectorizingCopyWithAssumedAlignmentILi128EEEEEEvvEEEEvNT_6ParamsE) ;  /* 0xfffffecc02347950 */ /* 0x000fec0003c3ffff */
.L_x_302:
[----:B------:R-:W-:-:S00]  /*13330*/  BRA `(.L_x_302) ;  /* 0xfffffffc00fc7947 */ /* 0x000fc0000383ffff */
[----:B------:R-:W-:-:S00]  /*13340*/  NOP ;  /* 0x0000000000007918 */ /* 0x000fc00000000000 */
        /* <DEDUP_REMOVED lines=11> */
.L_x_314:


//--------------------- .nv.global.init           --------------------------
	.section	.nv.global.init,"aw",@progbits
.nv.global.init:
	.type		$str$26,@object
	.size		$str$26,($str$27 - $str$26)
$str$26:
        /*0000*/ 	.byte	0x28, 0x61, 0x64, 0x64, 0x72, 0x65, 0x73, 0x73, 0x20, 0x26, 0x20, 0x6d, 0x61, 0x73, 0x6b, 0x29
        /*0010*/ 	.byte	0x20, 0x3d, 0x3d, 0x20, 0x30, 0x00
	.type		$str$27,@object
	.size		$str$27,($str$25 - $str$27)
$str$27:
        /*0016*/ 	.byte	0x2f, 0x74, 0x6d, 0x70, 0x2f, 0x63, 0x75, 0x74, 0x6c, 0x61, 0x73, 0x73, 0x5f, 0x73, 0x77, 0x65
        /*0026*/ 	.byte	0x65, 0x70, 0x5f, 0x73, 0x72, 0x63, 0x2f, 0x69, 0x6e, 0x63, 0x6c, 0x75, 0x64, 0x65, 0x2f, 0x63
        /*0036*/ 	.byte	0x75, 0x74, 0x65, 0x2f, 0x70, 0x6f, 0x69, 0x6e, 0x74, 0x65, 0x72, 0x5f, 0x66, 0x6c, 0x61, 0x67
        /*0046*/ 	.byte	0x67, 0x65, 0x64, 0x2e, 0x68, 0x70, 0x70, 0x00
	.type		$str$25,@object
	.size		$str$25,($str$24 - $str$25)
$str$25:
        /*004e*/ 	.byte	0x2f, 0x74, 0x6d, 0x70, 0x2f, 0x63, 0x75, 0x74, 0x6c, 0x61, 0x73, 0x73, 0x5f, 0x73, 0x77, 0x65
        /*005e*/ 	.byte	0x65, 0x70, 0x5f, 0x73, 0x72, 0x63, 0x2f, 0x69, 0x6e, 0x63, 0x6c, 0x75, 0x64, 0x65, 0x2f, 0x63
        /*006e*/ 	.byte	0x75, 0x74, 0x65, 0x2f, 0x61, 0x74, 0x6f, 0x6d, 0x2f, 0x63, 0x6f, 0x70, 0x79, 0x5f, 0x74, 0x72
        /*007e*/ 	.byte	0x61, 0x69, 0x74, 0x73, 0x5f, 0x73, 0x6d, 0x31, 0x30, 0x30, 0x2e, 0x68, 0x70, 0x70, 0x00
	.type		$str$24,@object
	.size		$str$24,(__unnamed_1 - $str$24)
$str$24:
        /*008d*/ 	.byte	0x28, 0x28, 0x75, 0x69, 0x6e, 0x74, 0x33, 0x32, 0x5f, 0x74, 0x28, 0x74, 0x68, 0x72, 0x65, 0x61
        /*009d*/ 	.byte	0x64, 0x49, 0x64, 0x78, 0x2e, 0x78, 0x29, 0x20, 0x2f, 0x20, 0x33, 0x32, 0x29, 0x20, 0x25, 0x20
        /*00ad*/ 	.byte	0x34, 0x29, 0x20, 0x3d, 0x3d, 0x20, 0x28, 0x28, 0x28, 0x74, 0x6d, 0x65, 0x6d, 0x5f, 0x61, 0x64
        /*00bd*/ 	.byte	0x64, 0x72, 0x20, 0x3e, 0x3e, 0x20, 0x31, 0x36, 0x29, 0x20, 0x2f, 0x20, 0x33, 0x32, 0x29, 0x20
        /*00cd*/ 	.byte	0x25, 0x20, 0x34, 0x29, 0x00
	.type		__unnamed_1,@object
	.size		__unnamed_1,(__unnamed_2 - __unnamed_1)
__unnamed_1:
        /*00d2*/ 	.byte	0x61, 0x75, 0x74, 0x6f, 0x20, 0x63, 0x75, 0x74, 0x65, 0x3a, 0x3a, 0x61, 0x73, 0x5f, 0x70, 0x6f
        /* <DEDUP_REMOVED lines=24> */
        /*0262*/ 	.byte	0x3e, 0x3e, 0x3e, 0x5d, 0x00
	.type		__unnamed_2,@object
	.size		__unnamed_2,(.L_2 - __unnamed_2)
__unnamed_2:
        /* <DEDUP_REMOVED lines=42> */
        /*0507*/ 	.byte	0x3e, 0x5d, 0x00
.L_2:


//--------------------- .nv.shared._ZN7cutlass13device_kernelINS_4gemm6kernel13GemmUniversalINS1_17GroupProblemShapeIN4cute5tupleIJiiiEEEEENS1_10collective13CollectiveMmaINS1_40MainloopSm100ArrayTmaUmmaWarpSpecializedILi7ELi8ELi4ENS6_IJNS5_1CILi2EEENSC_ILi1EEESE_EEEEENS6_IJNSC_ILi128EEENSC_ILi256EEENSC_ILi64EEEEEENS_6half_tEPNS6_IJlSE_NSC_ILi0EEEEEESL_SO_NS5_8TiledMMAINS5_8MMA_AtomIJNS5_26SM100_MMA_F16BF16_2x1SM_SSISL_SL_fLi128ELi256ELNS5_4UMMA5MajorE0ELST_0ELNSS_7ScaleInE0ELSU_0EEEEEENS5_6LayoutINS6_IJSE_SE_SE_EEENS6_IJSM_SM_SM_EEEEENS6_IJNS5_10UnderscoreES11_S11_EEEEENS5_18SM100_TMA_2SM_LOADENS5_14ComposedLayoutINS5_7SwizzleILi3ELi4ELi3EEENS5_18smem_ptr_flag_bitsILi16EEENSX_INS6_IJNSC_ILi8EEESJ_EEENS6_IJSJ_SE_EEEEEEEvNS5_8identityES14_S1E_vS1F_EENS_8epilogue10collective18CollectiveEpilogueINS1H_31Sm100PtrArrayTmaWarpSpecializedILi4ELi2ELi32ELb1ELb0EEEJNS6_IJSJ_SI_SJ_EEENS6_IJNSX_ISJ_SE_EENSX_INS6_IJNSC_ILi32EEESD_EEENS6_IJSE_SH_EEEEEEEESL_PNS6_IJSE_lSM_EEESL_S1U_NS1H_6fusion15FusionCallbacksIS1L_NS1V_17LinearCombinationISL_fSL_fLNS_15FloatRoundStyleE2EEES1M_S1S_JEEENS5_5SM1004TMEM4LOAD26SM100_TMEM_LOAD_16dp256b4xENS5_13SM90_TMA_LOADENS15_IS17_S19_NSX_INS6_IJSJ_S1A_EEENS6_IJSE_SJ_EEEEEEENS5_17SM75_U16x8_LDSM_TENS5_14SM90_TMA_STOREES29_NS5_17SM90_U16x8_STSM_TENS5_39AutoVectorizingCopyWithAssumedAlignmentILi128EEEEEEvvEEEEvNT_6ParamsE --------------------------
	.section	.nv.shared._ZN7cutlass13device_kernelINS_4gemm6kernel13GemmUniversalINS1_17GroupProblemShapeIN4cute5tupleIJiiiEEEEENS1_10collective13CollectiveMmaINS1_40MainloopSm100ArrayTmaUmmaWarpSpecializedILi7ELi8ELi4ENS6_IJNS5_1CILi2EEENSC_ILi1EEESE_EEEEENS6_IJNSC_ILi128EEENSC_ILi256EEENSC_ILi64EEEEEENS_6half_tEPNS6_IJlSE_NSC_ILi0EEEEEESL_SO_NS5_8TiledMMAINS5_8MMA_AtomIJNS5_26SM100_MMA_F16BF16_2x1SM_SSISL_SL_fLi128ELi256ELNS5_4UMMA5MajorE0ELST_0ELNSS_7ScaleInE0ELSU_0EEEEEENS5_6LayoutINS6_IJSE_SE_SE_EEENS6_IJSM_SM_SM_EEEEENS6_IJNS5_10UnderscoreES11_S11_EEEEENS5_18SM100_TMA_2SM_LOADENS5_14ComposedLayoutINS5_7SwizzleILi3ELi4ELi3EEENS5_18smem_ptr_flag_bitsILi16EEENSX_INS6_IJNSC_ILi8EEESJ_EEENS6_IJSJ_SE_EEEEEEEvNS5_8identityES14_S1E_vS1F_EENS_8epilogue10collective18CollectiveEpilogueINS1H_31Sm100PtrArrayTmaWarpSpecializedILi4ELi2ELi32ELb1ELb0EEEJNS6_IJSJ_SI_SJ_EEENS6_IJNSX_ISJ_SE_EENSX_INS6_IJNSC_ILi32EEESD_EEENS6_IJSE_SH_EEEEEEEESL_PNS6_IJSE_lSM_EEESL_S1U_NS1H_6fusion15FusionCallbacksIS1L_NS1V_17LinearCombinationISL_fSL_fLNS_15FloatRoundStyleE2EEES1M_S1S_JEEENS5_5SM1004TMEM4LOAD26SM100_TMEM_LOAD_16dp256b4xENS5_13SM90_TMA_LOADENS15_IS17_S19_NSX_INS6_IJSJ_S1A_EEENS6_IJSE_SJ_EEEEEEENS5_17SM75_U16x8_LDSM_TENS5_14SM90_TMA_STOREES29_NS5_17SM90_U16x8_STSM_TENS5_39AutoVectorizingCopyWithAssumedAlignmentILi128EEEEEEvvEEEEvNT_6ParamsE,"aw",@nobits
	.sectionflags	@""
	.align	16
	.zero		1024


//--------------------- .nv.shared.reserved.0     --------------------------
	.section	.nv.shared.reserved.0,"aw",@nobits
	.weak		__nv_reservedSMEM_offset_0_alias
	.size		__nv_reservedSMEM_offset_0_alias, 0, 64
	.other		__nv_reservedSMEM_offset_0_alias,@"STO_CUDA_RESERVED_SHARED STV_DEFAULT"
__nv_reservedSMEM_offset_0_alias:
	.zero		0
.nv.shared.reserved.0:
	.zero		64
	.weak		__nv_reservedSMEM_tcgen05_partition
	.type		__nv_reservedSMEM_tcgen05_partition,@object
	.size		__nv_reservedSMEM_tcgen05_partition,(.L_0 - __nv_reservedSMEM_tcgen05_partition)
__nv_reservedSMEM_tcgen05_partition:
	.zero		32
.L_0:


//--------------------- .nv.global                --------------------------
	.section	.nv.global,"aw",@nobits
.nv.global:
	.type		_ZN39_INTERNAL_6c6e122a_4_k_cu_e74e6827_30624cute1_E,@object
	.size		_ZN39_INTERNAL_6c6e122a_4_k_cu_e74e6827_30624cute1_E,(_ZN39_INTERNAL_6c6e122a_4_k_cu_e74e6827_30624cuda3std3__45__cpo6cbeginE - _ZN39_INTERNAL_6c6e122a_4_k_cu_e74e6827_30624cute1_E)
_ZN39_INTERNAL_6c6e122a_4_k_cu_e74e6827_30624cute1_E:
	.zero		1
	.type		_ZN39_INTERNAL_6c6e122a_4_k_cu_e74e6827_30624cuda3std3__45__cpo6cbeginE,@object
	.size		_ZN39_INTERNAL_6c6e122a_4_k_cu_e74e6827_30624cuda3std3__45__cpo6cbeginE,(_ZN39_INTERNAL_6c6e122a_4_k_cu_e74e6827_30624cuda3std3__48in_placeE - _ZN39_INTERNAL_6c6e122a_4_k_cu_e74e6827_30624cuda3std3__45__cpo6cbeginE)
_ZN39_INTERNAL_6c6e122a_4_k_cu_e74e6827_30624cuda3std3__45__cpo6cbeginE:
	.zero		1
	.type		_ZN39_INTERNAL_6c6e122a_4_k_cu_e74e6827_30624cuda3std3__48in_placeE,@object
	.size		_ZN39_INTERNAL_6c6e122a_4_k_cu_e74e6827_30624cuda3std3__48in_placeE,(_ZN39_INTERNAL_6c6e122a_4_k_cu_e74e6827_30624cuda3std6ranges3__45__cpo9iter_moveE - _ZN39_INTERNAL_6c6e122a_4_k_cu_e74e6827_30624cuda3std3__48in_placeE)
_ZN39_INTERNAL_6c6e122a_4_k_cu_e74e6827_30624cuda3std3__48in_placeE:
	.zero		1
	.type		_ZN39_INTERNAL_6c6e122a_4_k_cu_e74e6827_30624cuda3std6ranges3__45__cpo9iter_moveE,@object
	.size		_ZN39_INTERNAL_6c6e122a_4_k_cu_e74e6827_30624cuda3std6ranges3__45__cpo9iter_moveE,(_ZN39_INTERNAL_6c6e122a_4_k_cu_e74e6827_30624cuda3std3__45__cpo5beginE - _ZN39_INTERNAL_6c6e122a_4_k_cu_e74e6827_30624cuda3std6ranges3__45__cpo9iter_moveE)
_ZN39_INTERNAL_6c6e122a_4_k_cu_e74e6827_30624cuda3std6ranges3__45__cpo9iter_moveE:
	.zero		1
	.type		_ZN39_INTERNAL_6c6e122a_4_k_cu_e74e6827_30624cuda3std3__45__cpo5beginE,@object
	.size		_ZN39_INTERNAL_6c6e122a_4_k_cu_e74e6827_30624cuda3std3__45__cpo5beginE,(_ZN39_INTERNAL_6c6e122a_4_k_cu_e74e6827_30624cuda3std3__441_GLOBAL__N__6c6e122a_4_k_cu_e74e6827_30626ignoreE - _ZN39_INTERNAL_6c6e122a_4_k_cu_e74e6827_30624cuda3std3__45__cpo5beginE)
_ZN39_INTERNAL_6c6e122a_4_k_cu_e74e6827_30624cuda3std3__45__cpo5beginE:
	.zero		1
	.type		_ZN39_INTERNAL_6c6e122a_4_k_cu_e74e6827_30624cuda3std3__441_GLOBAL__N__6c6e122a_4_k_cu_e74e6827_30626ignoreE,@object
	.size		_ZN39_INTERNAL_6c6e122a_4_k_cu_e74e6827_30624cuda3std3__441_GLOBAL__N__6c6e122a_4_k_cu_e74e6827_30626ignoreE,(_ZN39_INTERNAL_6c6e122a_4_k_cu_e74e6827_30624cute7productE - _ZN39_INTERNAL_6c6e122a_4_k_cu_e74e6827_30624cuda3std3__441_GLOBAL__N__6c6e122a_4_k_cu_e74e6827_30626ignoreE)
_ZN39_INTERNAL_6c6e122a_4_k_cu_e74e6827_30624cuda3std3__441_GLOBAL__N__6c6e122a_4_k_cu_e74e6827_30626ignoreE:
	.zero		1
	.type		_ZN39_INTERNAL_6c6e122a_4_k_cu_e74e6827_30624cute7productE,@object
	.size		_ZN39_INTERNAL_6c6e122a_4_k_cu_e74e6827_30624cute7productE,(_ZN39_INTERNAL_6c6e122a_4_k_cu_e74e6827_30624cuda3std3__45__cpo3endE - _ZN39_INTERNAL_6c6e122a_4_k_cu_e74e6827_30624cute7productE)
_ZN39_INTERNAL_6c6e122a_4_k_cu_e74e6827_30624cute7productE:
	.zero		1
	.type		_ZN39_INTERNAL_6c6e122a_4_k_cu_e74e6827_30624cuda3std3__45__cpo3endE,@object
	.size		_ZN39_INTERNAL_6c6e122a_4_k_cu_e74e6827_30624cuda3std3__45__cpo3endE,(_ZN39_INTERNAL_6c6e122a_4_k_cu_e74e6827_30624cuda3std3__419piecewise_constructE - _ZN39_INTERNAL_6c6e122a_4_k_cu_e74e6827_30624cuda3std3__45__cpo3endE)
_ZN39_INTERNAL_6c6e122a_4_k_cu_e74e6827_30624cuda3std3__45__cpo3endE:
	.zero		1
	.type		_ZN39_INTERNAL_6c6e122a_4_k_cu_e74e6827_30624cuda3std3__419piecewise_constructE,@object
	.size		_ZN39_INTERNAL_6c6e122a_4_k_cu_e74e6827_30624cuda3std3__419piecewise_constructE,(_ZN39_INTERNAL_6c6e122a_4_k_cu_e74e6827_30624cuda3std3__45__cpo4cendE - _ZN39_INTERNAL_6c6e122a_4_k_cu_e74e6827_30624cuda3std3__419piecewise_constructE)
_ZN39_INTERNAL_6c6e122a_4_k_cu_e74e6827_30624cuda3std3__419piecewise_constructE:
	.zero		1
	.type		_ZN39_INTERNAL_6c6e122a_4_k_cu_e74e6827_30624cuda3std3__45__cpo4cendE,@object
	.size		_ZN39_INTERNAL_6c6e122a_4_k_cu_e74e6827_30624cuda3std3__45__cpo4cendE,(_ZN39_INTERNAL_6c6e122a_4_k_cu_e74e6827_30624cuda3std6ranges3__45__cpo4swapE - _ZN39_INTERNAL_6c6e122a_4_k_cu_e74e6827_30624cuda3std3__45__cpo4cendE)
_ZN39_INTERNAL_6c6e122a_4_k_cu_e74e6827_30624cuda3std3__45__cpo4cendE:
	.zero		1
	.type		_ZN39_INTERNAL_6c6e122a_4_k_cu_e74e6827_30624cuda3std6ranges3__45__cpo4swapE,@object
	.size		_ZN39_INTERNAL_6c6e122a_4_k_cu_e74e6827_30624cuda3std6ranges3__45__cpo4swapE,(.L_10 - _ZN39_INTERNAL_6c6e122a_4_k_cu_e74e6827_30624cuda3std6ranges3__45__cpo4swapE)
_ZN39_INTERNAL_6c6e122a_4_k_cu_e74e6827_30624cuda3std6ranges3__45__cpo4swapE:
	.zero		1
.L_10:


//--------------------- .nv.constant0._ZN7cutlass13device_kernelINS_4gemm6kernel13GemmUniversalINS1_17GroupProblemShapeIN4cute5tupleIJiiiEEEEENS1_10collective13CollectiveMmaINS1_40MainloopSm100ArrayTmaUmmaWarpSpecializedILi7ELi8ELi4ENS6_IJNS5_1CILi2EEENSC_ILi1EEESE_EEEEENS6_IJNSC_ILi128EEENSC_ILi256EEENSC_ILi64EEEEEENS_6half_tEPNS6_IJlSE_NSC_ILi0EEEEEESL_SO_NS5_8TiledMMAINS5_8MMA_AtomIJNS5_26SM100_MMA_F16BF16_2x1SM_SSISL_SL_fLi128ELi256ELNS5_4UMMA5MajorE0ELST_0ELNSS_7ScaleInE0ELSU_0EEEEEENS5_6LayoutINS6_IJSE_SE_SE_EEENS6_IJSM_SM_SM_EEEEENS6_IJNS5_10UnderscoreES11_S11_EEEEENS5_18SM100_TMA_2SM_LOADENS5_14ComposedLayoutINS5_7SwizzleILi3ELi4ELi3EEENS5_18smem_ptr_flag_bitsILi16EEENSX_INS6_IJNSC_ILi8EEESJ_EEENS6_IJSJ_SE_EEEEEEEvNS5_8identityES14_S1E_vS1F_EENS_8epilogue10collective18CollectiveEpilogueINS1H_31Sm100PtrArrayTmaWarpSpecializedILi4ELi2ELi32ELb1ELb0EEEJNS6_IJSJ_SI_SJ_EEENS6_IJNSX_ISJ_SE_EENSX_INS6_IJNSC_ILi32EEESD_EEENS6_IJSE_SH_EEEEEEEESL_PNS6_IJSE_lSM_EEESL_S1U_NS1H_6fusion15FusionCallbacksIS1L_NS1V_17LinearCombinationISL_fSL_fLNS_15FloatRoundStyleE2EEES1M_S1S_JEEENS5_5SM1004TMEM4LOAD26SM100_TMEM_LOAD_16dp256b4xENS5_13SM90_TMA_LOADENS15_IS17_S19_NSX_INS6_IJSJ_S1A_EEENS6_IJSE_SJ_EEEEEEENS5_17SM75_U16x8_LDSM_TENS5_14SM90_TMA_STOREES29_NS5_17SM90_U16x8_STSM_TENS5_39AutoVectorizingCopyWithAssumedAlignmentILi128EEEEEEvvEEEEvNT_6ParamsE --------------------------
	.section	.nv.constant0._ZN7cutlass13device_kernelINS_4gemm6kernel13GemmUniversalINS1_17GroupProblemShapeIN4cute5tupleIJiiiEEEEENS1_10collective13CollectiveMmaINS1_40MainloopSm100ArrayTmaUmmaWarpSpecializedILi7ELi8ELi4ENS6_IJNS5_1CILi2EEENSC_ILi1EEESE_EEEEENS6_IJNSC_ILi128EEENSC_ILi256EEENSC_ILi64EEEEEENS_6half_tEPNS6_IJlSE_NSC_ILi0EEEEEESL_SO_NS5_8TiledMMAINS5_8MMA_AtomIJNS5_26SM100_MMA_F16BF16_2x1SM_SSISL_SL_fLi128ELi256ELNS5_4UMMA5MajorE0ELST_0ELNSS_7ScaleInE0ELSU_0EEEEEENS5_6LayoutINS6_IJSE_SE_SE_EEENS6_IJSM_SM_SM_EEEEENS6_IJNS5_10UnderscoreES11_S11_EEEEENS5_18SM100_TMA_2SM_LOADENS5_14ComposedLayoutINS5_7SwizzleILi3ELi4ELi3EEENS5_18smem_ptr_flag_bitsILi16EEENSX_INS6_IJNSC_ILi8EEESJ_EEENS6_IJSJ_SE_EEEEEEEvNS5_8identityES14_S1E_vS1F_EENS_8epilogue10collective18CollectiveEpilogueINS1H_31Sm100PtrArrayTmaWarpSpecializedILi4ELi2ELi32ELb1ELb0EEEJNS6_IJSJ_SI_SJ_EEENS6_IJNSX_ISJ_SE_EENSX_INS6_IJNSC_ILi32EEESD_EEENS6_IJSE_SH_EEEEEEEESL_PNS6_IJSE_lSM_EEESL_S1U_NS1H_6fusion15FusionCallbacksIS1L_NS1V_17LinearCombinationISL_fSL_fLNS_15FloatRoundStyleE2EEES1M_S1S_JEEENS5_5SM1004TMEM4LOAD26SM100_TMEM_LOAD_16dp256b4xENS5_13SM90_TMA_LOADENS15_IS17_S19_NSX_INS6_IJSJ_S1A_EEENS6_IJSE_SJ_EEEEEEENS5_17SM75_U16x8_LDSM_TENS5_14SM90_TMA_STOREES29_NS5_17SM90_U16x8_STSM_TENS5_39AutoVectorizingCopyWithAssumedAlignmentILi128EEEEEEvvEEEEvNT_6ParamsE,"a",@progbits
	.sectionflags	@""
	.align	4
.nv.constant0._ZN7cutlass13device_kernelINS_4gemm6kernel13GemmUniversalINS1_17GroupProblemShapeIN4cute5tupleIJiiiEEEEENS1_10collective13CollectiveMmaINS1_40MainloopSm100ArrayTmaUmmaWarpSpecializedILi7ELi8ELi4ENS6_IJNS5_1CILi2EEENSC_ILi1EEESE_EEEEENS6_IJNSC_ILi128EEENSC_ILi256EEENSC_ILi64EEEEEENS_6half_tEPNS6_IJlSE_NSC_ILi0EEEEEESL_SO_NS5_8TiledMMAINS5_8MMA_AtomIJNS5_26SM100_MMA_F16BF16_2x1SM_SSISL_SL_fLi128ELi256ELNS5_4UMMA5MajorE0ELST_0ELNSS_7ScaleInE0ELSU_0EEEEEENS5_6LayoutINS6_IJSE_SE_SE_EEENS6_IJSM_SM_SM_EEEEENS6_IJNS5_10UnderscoreES11_S11_EEEEENS5_18SM100_TMA_2SM_LOADENS5_14ComposedLayoutINS5_7SwizzleILi3ELi4ELi3EEENS5_18smem_ptr_flag_bitsILi16EEENSX_INS6_IJNSC_ILi8EEESJ_EEENS6_IJSJ_SE_EEEEEEEvNS5_8identityES14_S1E_vS1F_EENS_8epilogue10collective18CollectiveEpilogueINS1H_31Sm100PtrArrayTmaWarpSpecializedILi4ELi2ELi32ELb1ELb0EEEJNS6_IJSJ_SI_SJ_EEENS6_IJNSX_ISJ_SE_EENSX_INS6_IJNSC_ILi32EEESD_EEENS6_IJSE_SH_EEEEEEEESL_PNS6_IJSE_lSM_EEESL_S1U_NS1H_6fusion15FusionCallbacksIS1L_NS1V_17LinearCombinationISL_fSL_fLNS_15FloatRoundStyleE2EEES1M_S1S_JEEENS5_5SM1004TMEM4LOAD26SM100_TMEM_LOAD_16dp256b4xENS5_13SM90_TMA_LOADENS15_IS17_S19_NSX_INS6_IJSJ_S1A_EEENS6_IJSE_SJ_EEEEEEENS5_17SM75_U16x8_LDSM_TENS5_14SM90_TMA_STOREES29_NS5_17SM90_U16x8_STSM_TENS5_39AutoVectorizingCopyWithAssumedAlignmentILi128EEEEEEvvEEEEvNT_6ParamsE:
	.zero		3200


//--------------------- SYMBOLS --------------------------

	.type		.nv.reservedSmem.offset0,@object
	.size		.nv.reservedSmem.offset0,0x4
	.type		.nv.reservedSmem.cap,@object
	.size		.nv.reservedSmem.cap,0x4
	.type		__assertfail,@function
